	.target	sm_80

	.elftype	@"ET_EXEC"


//--------------------- .note.nv.tkinfo           --------------------------
	.section	.note.nv.tkinfo,"",@"SHT_NOTE"
	.sectionflags	@"SHF_NOTE_NV_TKINFO"
	.tkinfo
        /*0018*/ 	.word	0x00000002
        /*0030*/ 	.string	""
        /*0030*/ 	.string	"ptxas"
        /*0030*/ 	.string	"Cuda compilation tools, release 13.0, V13.0.88"
        /*0030*/ 	.string	"Build cuda_13.0.r13.0/compiler.36424714_0"
        /*0030*/ 	.string	"-v  -suppress-debug-info  -lineinfo  -arch sm_80 "



//--------------------- .note.nv.cuinfo           --------------------------
	.section	.note.nv.cuinfo,"",@"SHT_NOTE"
	.sectionflags	@"SHF_NOTE_NV_CUINFO"
        /*0018*/ 	.short	0x0002
        /*001a*/ 	.short	0x0050
        /*001c*/ 	.short	0x0082
	.zero		2


//--------------------- .nv.info                  --------------------------
	.section	.nv.info,"",@"SHT_CUDA_INFO"
	.align	4


	//----- nvinfo : EIATTR_REGCOUNT
	.align		4
        /*0000*/ 	.byte	0x04, 0x2f
        /*0002*/ 	.short	(.L_1 - .L_0)
	.align		4
.L_0:
        /*0004*/ 	.word	index@(matmul_kernel)
        /*0008*/ 	.word	0x00000020


	//----- nvinfo : EIATTR_FRAME_SIZE
	.align		4
.L_1:
        /*000c*/ 	.byte	0x04, 0x11
        /*000e*/ 	.short	(.L_3 - .L_2)
	.align		4
.L_2:
        /*0010*/ 	.word	index@(matmul_kernel)
        /*0014*/ 	.word	0x00008c60


	//----- nvinfo : EIATTR_MIN_STACK_SIZE
	.align		4
.L_3:
        /*0018*/ 	.byte	0x04, 0x12
        /*001a*/ 	.short	(.L_5 - .L_4)
	.align		4
.L_4:
        /*001c*/ 	.word	index@(matmul_kernel)
        /*0020*/ 	.word	0x00008c60
.L_5:


//--------------------- .nv.info.matmul_kernel    --------------------------
	.section	.nv.info.matmul_kernel,"",@"SHT_CUDA_INFO"
	.sectionflags	@""
	.align	4


	//----- nvinfo : EIATTR_CUDA_API_VERSION
	.align		4
        /*0000*/ 	.byte	0x04, 0x37
        /*0002*/ 	.short	(.L_7 - .L_6)
.L_6:
        /*0004*/ 	.word	0x00000082


	//----- nvinfo : EIATTR_SW2861232_WAR
	.align		4
.L_7:
        /*0008*/ 	.byte	0x01, 0x35
	.zero		2


	//----- nvinfo : EIATTR_PARAM_CBANK
	.align		4
        /*000c*/ 	.byte	0x04, 0x0a
        /*000e*/ 	.short	(.L_9 - .L_8)
	.align		4
.L_8:
        /*0010*/ 	.word	index@(.nv.constant0.matmul_kernel)
        /*0014*/ 	.short	0x0160
        /*0016*/ 	.short	0x0050


	//----- nvinfo : EIATTR_CBANK_PARAM_SIZE
	.align		4
.L_9:
        /*0018*/ 	.byte	0x03, 0x19
        /*001a*/ 	.short	0x0050


	//----- nvinfo : EIATTR_KPARAM_INFO
	.align		4
        /*001c*/ 	.byte	0x04, 0x17
        /*001e*/ 	.short	(.L_11 - .L_10)
.L_10:
        /*0020*/ 	.word	0x00000000
        /*0024*/ 	.short	0x000d
        /*0026*/ 	.short	0x0048
        /*0028*/ 	.byte	0x00, 0xf4, 0x21, 0x00


	//----- nvinfo : EIATTR_KPARAM_INFO
	.align		4
.L_11:
        /*002c*/ 	.byte	0x04, 0x17
        /*002e*/ 	.short	(.L_13 - .L_12)
.L_12:
        /*0030*/ 	.word	0x00000000
        /*0034*/ 	.short	0x000c
        /*0036*/ 	.short	0x0040
        /*0038*/ 	.byte	0x00, 0xf4, 0x21, 0x00


	//----- nvinfo : EIATTR_KPARAM_INFO
	.align		4
.L_13:
        /*003c*/ 	.byte	0x04, 0x17
        /*003e*/ 	.short	(.L_15 - .L_14)
.L_14:
        /*0040*/ 	.word	0x00000000
        /*0044*/ 	.short	0x000b
        /*0046*/ 	.short	0x0038
        /*0048*/ 	.byte	0x00, 0xf0, 0x11, 0x00


	//----- nvinfo : EIATTR_KPARAM_INFO
	.align		4
.L_15:
        /*004c*/ 	.byte	0x04, 0x17
        /*004e*/ 	.short	(.L_17 - .L_16)
.L_16:
        /*0050*/ 	.word	0x00000000
        /*0054*/ 	.short	0x000a
        /*0056*/ 	.short	0x0034
        /*0058*/ 	.byte	0x00, 0xf0, 0x11, 0x00


	//----- nvinfo : EIATTR_KPARAM_INFO
	.align		4
.L_17:
        /*005c*/ 	.byte	0x04, 0x17
        /*005e*/ 	.short	(.L_19 - .L_18)
.L_18:
        /*0060*/ 	.word	0x00000000
        /*0064*/ 	.short	0x0009
        /*0066*/ 	.short	0x0030
        /*0068*/ 	.byte	0x00, 0xf0, 0x11, 0x00


	//----- nvinfo : EIATTR_KPARAM_INFO
	.align		4
.L_19:
        /*006c*/ 	.byte	0x04, 0x17
        /*006e*/ 	.short	(.L_21 - .L_20)
.L_20:
        /*0070*/ 	.word	0x00000000
        /*0074*/ 	.short	0x0008
        /*0076*/ 	.short	0x002c
        /*0078*/ 	.byte	0x00, 0xf0, 0x11, 0x00


	//----- nvinfo : EIATTR_KPARAM_INFO
	.align		4
.L_21:
        /*007c*/ 	.byte	0x04, 0x17
        /*007e*/ 	.short	(.L_23 - .L_22)
.L_22:
        /*0080*/ 	.word	0x00000000
        /*0084*/ 	.short	0x0007
        /*0086*/ 	.short	0x0028
        /*0088*/ 	.byte	0x00, 0xf0, 0x11, 0x00


	//----- nvinfo : EIATTR_KPARAM_INFO
	.align		4
.L_23:
        /*008c*/ 	.byte	0x04, 0x17
        /*008e*/ 	.short	(.L_25 - .L_24)
.L_24:
        /*0090*/ 	.word	0x00000000
        /*0094*/ 	.short	0x0006
        /*0096*/ 	.short	0x0024
        /*0098*/ 	.byte	0x00, 0xf0, 0x11, 0x00


	//----- nvinfo : EIATTR_KPARAM_INFO
	.align		4
.L_25:
        /*009c*/ 	.byte	0x04, 0x17
        /*009e*/ 	.short	(.L_27 - .L_26)
.L_26:
        /*00a0*/ 	.word	0x00000000
        /*00a4*/ 	.short	0x0005
        /*00a6*/ 	.short	0x0020
        /*00a8*/ 	.byte	0x00, 0xf0, 0x11, 0x00


	//----- nvinfo : EIATTR_KPARAM_INFO
	.align		4
.L_27:
        /*00ac*/ 	.byte	0x04, 0x17
        /*00ae*/ 	.short	(.L_29 - .L_28)
.L_28:
        /*00b0*/ 	.word	0x00000000
        /*00b4*/ 	.short	0x0004
        /*00b6*/ 	.short	0x001c
        /*00b8*/ 	.byte	0x00, 0xf0, 0x11, 0x00


	//----- nvinfo : EIATTR_KPARAM_INFO
	.align		4
.L_29:
        /*00bc*/ 	.byte	0x04, 0x17
        /*00be*/ 	.short	(.L_31 - .L_30)
.L_30:
        /*00c0*/ 	.word	0x00000000
        /*00c4*/ 	.short	0x0003
        /*00c6*/ 	.short	0x0018
        /*00c8*/ 	.byte	0x00, 0xf0, 0x11, 0x00


	//----- nvinfo : EIATTR_KPARAM_INFO
	.align		4
.L_31:
        /*00cc*/ 	.byte	0x04, 0x17
        /*00ce*/ 	.short	(.L_33 - .L_32)
.L_32:
        /*00d0*/ 	.word	0x00000000
        /*00d4*/ 	.short	0x0002
        /*00d6*/ 	.short	0x0010
        /*00d8*/ 	.byte	0x00, 0xf4, 0x21, 0x00


	//----- nvinfo : EIATTR_KPARAM_INFO
	.align		4
.L_33:
        /*00dc*/ 	.byte	0x04, 0x17
        /*00de*/ 	.short	(.L_35 - .L_34)
.L_34:
        /*00e0*/ 	.word	0x00000000
        /*00e4*/ 	.short	0x0001
        /*00e6*/ 	.short	0x0008
        /*00e8*/ 	.byte	0x00, 0xf4, 0x21, 0x00


	//----- nvinfo : EIATTR_KPARAM_INFO
	.align		4
.L_35:
        /*00ec*/ 	.byte	0x04, 0x17
        /*00ee*/ 	.short	(.L_37 - .L_36)
.L_36:
        /*00f0*/ 	.word	0x00000000
        /*00f4*/ 	.short	0x0000
        /*00f6*/ 	.short	0x0000
        /*00f8*/ 	.byte	0x00, 0xf4, 0x21, 0x00


	//----- nvinfo : EIATTR_MAXREG_COUNT
	.align		4
.L_37:
        /*00fc*/ 	.byte	0x03, 0x1b
        /*00fe*/ 	.short	0x00ff


	//----- nvinfo : EIATTR_NUM_BARRIERS
	.align		4
        /*0100*/ 	.byte	0x02, 0x4c
        /*0102*/ 	.byte	0x01
	.zero		1


	//----- nvinfo : EIATTR_ANNOTATIONS
	.align		4
        /*0104*/ 	.byte	0x04, 0x55
        /*0106*/ 	.short	(.L_39 - .L_38)


	//   ....[0]....
.L_38:
        /*0108*/ 	.word	0x00000001
        /*010c*/ 	.byte	0x10, 0x05, 0x00, 0x00, 0x01, 0x00, 0x00, 0x00, 0x40, 0x05, 0x00, 0x00, 0x01, 0x00, 0x00, 0x00
        /* <DEDUP_REMOVED lines=4037> */
        /*fd6c*/ 	.byte	0x20, 0xdb, 0x03, 0x00


	//----- nvinfo : EIATTR_MERCURY_ISA_VERSION
	.align		4
.L_39:
        /*fd70*/ 	.byte	0x03, 0x5f
        /*fd72*/ 	.short	0x0000


	//----- nvinfo : EIATTR_EXIT_INSTR_OFFSETS
	.align		4
        /*fd74*/ 	.byte	0x04, 0x1c
        /*fd76*/ 	.short	(.L_41 - .L_40)


	//   ....[0]....
.L_40:
        /*fd78*/ 	.word	0x000d8290


	//   ....[1]....
        /*fd7c*/ 	.word	0x000d82c0


	//----- nvinfo : EIATTR_REQNTID
	.align		4
.L_41:
        /*fd80*/ 	.byte	0x04, 0x10
        /*fd82*/ 	.short	(.L_43 - .L_42)
.L_42:
        /*fd84*/ 	.word	0x00000040
        /*fd88*/ 	.word	0x00000001
        /*fd8c*/ 	.word	0x00000001
.L_43:


//--------------------- .nv.callgraph             --------------------------
	.section	.nv.callgraph,"",@"SHT_CUDA_CALLGRAPH"
	.align	4
	.sectionentsize	8
	.align		4
        /*0000*/ 	.word	0x00000000
	.align		4
        /*0004*/ 	.word	0xffffffff
	.align		4
        /*0008*/ 	.word	0x00000000
	.align		4
        /*000c*/ 	.word	0xfffffffe
	.align		4
        /*0010*/ 	.word	0x00000000
	.align		4
        /*0014*/ 	.word	0xfffffffd
	.align		4
        /*0018*/ 	.word	0x00000000
	.align		4
        /*001c*/ 	.word	0xfffffffc


//--------------------- .nv.rel.action            --------------------------
	.section	.nv.rel.action,"",@"SHT_CUDA_RELOCINFO"
	.align	8
	.sectionentsize	8
        /*0000*/ 	.byte	0x73, 0x00, 0x00, 0x00, 0x00, 0x00, 0x00, 0x00, 0x00, 0x00, 0x00, 0x11, 0x25, 0x00, 0x05, 0x36


//--------------------- .nv.constant0.matmul_kernel --------------------------
	.section	.nv.constant0.matmul_kernel,"a",@progbits
	.sectionflags	@""
	.align	4
.nv.constant0.matmul_kernel:
	.zero		432


//--------------------- .text.matmul_kernel       --------------------------
	.section	.text.matmul_kernel,"ax",@progbits
	.sectioninfo	@"SHI_REGISTERS=32"
	.align	128
        .global         matmul_kernel
        .type           matmul_kernel,@function
        .size           matmul_kernel,(.L_x_5 - matmul_kernel)
        .other          matmul_kernel,@"STO_CUDA_ENTRY STV_DEFAULT"
matmul_kernel:
.text.matmul_kernel:
[----:B------:R-:W-:-:S04]  /*0000*/  IMAD.MOV.U32 R1, RZ, RZ, c[0x0][0x28] ;  /* 0x00000a00ff017624 */ /* 0x000fc800078e00ff */
[----:B------:R-:W-:Y:S01]  /*0010*/  IMAD.MOV.U32 R0, RZ, RZ, c[0x0][0x17c] ;  /* 0x00005f00ff007624 */ /* 0x000fe200078e00ff */
[----:B------:R-:W-:Y:S01]  /*0020*/  IADD3 R1, R1, -0x8c60, RZ ;  /* 0xffff73a001017810 */ /* 0x000fe20007ffe0ff */
[----:B------:R-:W0:Y:S01]  /*0030*/  S2R R12, SR_TID.X ;  /* 0x00000000000c7919 */ /* 0x000e220000002100 */
[----:B------:R-:W-:Y:S02]  /*0040*/  ULDC.64 UR6, c[0x0][0x118] ;  /* 0x0000460000067ab9 */ /* 0x000fe40000000a00 */
[----:B------:R-:W-:-:S04]  /*0050*/  IADD3 R0, R0, 0x1ff, RZ ;  /* 0x000001ff00007810 */ /* 0x000fc80007ffe0ff */
[----:B------:R-:W-:-:S04]  /*0060*/  SHF.R.S32.HI R3, RZ, 0x1f, R0 ;  /* 0x0000001fff037819 */ /* 0x000fc80000011400 */
[----:B------:R-:W-:-:S04]  /*0070*/  LEA.HI R3, R3, R0, RZ, 0x9 ;  /* 0x0000000003037211 */ /* 0x000fc800078f48ff */
[----:B------:R-:W-:Y:S02]  /*0080*/  SHF.R.S32.HI R0, RZ, 0x9, R3 ;  /* 0x00000009ff007819 */ /* 0x000fe40000011403 */
[----:B------:R-:W1:Y:S03]  /*0090*/  S2R R3, SR_CTAID.X ;  /* 0x0000000000037919 */ /* 0x000e660000002500 */
[----:B------:R-:W-:Y:S01]  /*00a0*/  IMAD.SHL.U32 R0, R0, 0x8, RZ ;  /* 0x0000000800007824 */ /* 0x000fe200078e00ff */
[----:B0-----:R-:W-:-:S04]  /*00b0*/  LOP3.LUT R15, R12, 0x3f, RZ, 0xc0, !PT ;  /* 0x0000003f0c0f7812 */ /* 0x001fc800078ec0ff */
[-C--:B------:R-:W-:Y:S02]  /*00c0*/  IABS R7, R0.reuse ;  /* 0x0000000000077213 */ /* 0x080fe40000000000 */
[----:B------:R-:W-:Y:S02]  /*00d0*/  IABS R10, R0 ;  /* 0x00000000000a7213 */ /* 0x000fe40000000000 */
[----:B------:R-:W0:Y:S01]  /*00e0*/  I2F.RP R2, R7 ;  /* 0x0000000700027306 */ /* 0x000e220000209400 */
[----:B-1----:R-:W-:-:S07]  /*00f0*/  IABS R8, R3 ;  /* 0x0000000300087213 */ /* 0x002fce0000000000 */
[----:B0-----:R-:W0:Y:S02]  /*0100*/  MUFU.RCP R2, R2 ;  /* 0x0000000200027308 */ /* 0x001e240000001000 */
[----:B0-----:R-:W-:Y:S01]  /*0110*/  IADD3 R4, R2, 0xffffffe, RZ ;  /* 0x0ffffffe02047810 */ /* 0x001fe20007ffe0ff */
[----:B------:R-:W-:-:S05]  /*0120*/  IMAD.MOV R2, RZ, RZ, -R10 ;  /* 0x000000ffff027224 */ /* 0x000fca00078e0a0a */
[----:B------:R0:W1:Y:S02]  /*0130*/  F2I.FTZ.U32.TRUNC.NTZ R5, R4 ;  /* 0x0000000400057305 */ /* 0x000064000021f000 */
[----:B0-----:R-:W-:Y:S02]  /*0140*/  IMAD.MOV.U32 R4, RZ, RZ, RZ ;  /* 0x000000ffff047224 */ /* 0x001fe400078e00ff */
[----:B-1----:R-:W-:-:S04]  /*0150*/  IMAD.MOV R6, RZ, RZ, -R5 ;  /* 0x000000ffff067224 */ /* 0x002fc800078e0a05 */
[----:B------:R-:W-:Y:S02]  /*0160*/  IMAD R9, R6, R7, RZ ;  /* 0x0000000706097224 */ /* 0x000fe400078e02ff */
[----:B------:R-:W-:Y:S02]  /*0170*/  IMAD.MOV.U32 R6, RZ, RZ, R8 ;  /* 0x000000ffff067224 */ /* 0x000fe400078e0008 */
[----:B------:R-:W-:-:S06]  /*0180*/  IMAD.HI.U32 R5, R5, R9, R4 ;  /* 0x0000000905057227 */ /* 0x000fcc00078e0004 */
[----:B------:R-:W-:-:S04]  /*0190*/  IMAD.HI.U32 R5, R5, R6, RZ ;  /* 0x0000000605057227 */ /* 0x000fc800078e00ff */
[----:B------:R-:W-:-:S05]  /*01a0*/  IMAD R2, R5, R2, R6 ;  /* 0x0000000205027224 */ /* 0x000fca00078e0206 */
[----:B------:R-:W-:-:S13]  /*01b0*/  ISETP.GT.U32.AND P1, PT, R7, R2, PT ;  /* 0x000000020700720c */ /* 0x000fda0003f24070 */
[----:B------:R-:W-:Y:S01]  /*01c0*/  @!P1 IMAD.IADD R2, R2, 0x1, -R7 ;  /* 0x0000000102029824 */ /* 0x000fe200078e0a07 */
[----:B------:R-:W-:Y:S02]  /*01d0*/  @!P1 IADD3 R5, R5, 0x1, RZ ;  /* 0x0000000105059810 */ /* 0x000fe40007ffe0ff */
[----:B------:R-:W-:Y:S02]  /*01e0*/  ISETP.NE.AND P1, PT, R0, RZ, PT ;  /* 0x000000ff0000720c */ /* 0x000fe40003f25270 */
[----:B------:R-:W-:Y:S02]  /*01f0*/  ISETP.GE.U32.AND P0, PT, R2, R7, PT ;  /* 0x000000070200720c */ /* 0x000fe40003f06070 */
[----:B------:R-:W-:-:S04]  /*0200*/  LOP3.LUT R2, R3, R0, RZ, 0x3c, !PT ;  /* 0x0000000003027212 */ /* 0x000fc800078e3cff */
[----:B------:R-:W-:Y:S01]  /*0210*/  ISETP.GE.AND P2, PT, R2, RZ, PT ;  /* 0x000000ff0200720c */ /* 0x000fe20003f46270 */
[----:B------:R-:W-:-:S05]  /*0220*/  IMAD.MOV.U32 R2, RZ, RZ, c[0x0][0x178] ;  /* 0x00005e00ff027624 */ /* 0x000fca00078e00ff */
[----:B------:R-:W-:Y:S02]  /*0230*/  IADD3 R2, R2, 0x7f, RZ ;  /* 0x0000007f02027810 */ /* 0x000fe40007ffe0ff */
[----:B------:R-:W-:-:S05]  /*0240*/  @P0 IADD3 R5, R5, 0x1, RZ ;  /* 0x0000000105050810 */ /* 0x000fca0007ffe0ff */
[----:B------:R-:W-:Y:S01]  /*0250*/  IMAD.MOV.U32 R4, RZ, RZ, R5 ;  /* 0x000000ffff047224 */ /* 0x000fe200078e0005 */
[----:B------:R-:W-:-:S03]  /*0260*/  SHF.R.S32.HI R5, RZ, 0x1f, R2 ;  /* 0x0000001fff057819 */ /* 0x000fc60000011402 */
[----:B------:R-:W-:Y:S01]  /*0270*/  @!P2 IMAD.MOV R4, RZ, RZ, -R4 ;  /* 0x000000ffff04a224 */ /* 0x000fe200078e0a04 */
[----:B------:R-:W-:Y:S02]  /*0280*/  @!P1 LOP3.LUT R4, RZ, R0, RZ, 0x33, !PT ;  /* 0x00000000ff049212 */ /* 0x000fe400078e33ff */
[----:B------:R-:W-:-:S03]  /*0290*/  LEA.HI R5, R5, R2, RZ, 0x7 ;  /* 0x0000000205057211 */ /* 0x000fc600078f38ff */
[----:B------:R-:W-:Y:S02]  /*02a0*/  IMAD.SHL.U32 R2, R4, 0x8, RZ ;  /* 0x0000000804027824 */ /* 0x000fe400078e00ff */
[----:B------:R-:W-:-:S03]  /*02b0*/  IMAD.MOV R4, RZ, RZ, -R4 ;  /* 0x000000ffff047224 */ /* 0x000fc600078e0a04 */
[----:B------:R-:W-:Y:S01]  /*02c0*/  LEA.HI.SX32 R5, R5, -R2, 0x19 ;  /* 0x8000000205057211 */ /* 0x000fe200078fcaff */
[----:B------:R-:W-:Y:S02]  /*02d0*/  IMAD R13, R0, R4, R3 ;  /* 0x00000004000d7224 */ /* 0x000fe400078e0203 */
[----:B------:R-:W-:Y:S01]  /*02e0*/  IMAD.MOV.U32 R4, RZ, RZ, RZ ;  /* 0x000000ffff047224 */ /* 0x000fe200078e00ff */
[----:B------:R-:W-:Y:S02]  /*02f0*/  IMNMX R6, R5, 0x8, PT ;  /* 0x0000000805067817 */ /* 0x000fe40003800200 */
[----:B------:R-:W-:Y:S02]  /*0300*/  IABS R11, R13 ;  /* 0x0000000d000b7213 */ /* 0x000fe40000000000 */
[----:B------:R-:W-:-:S04]  /*0310*/  IABS R9, R6 ;  /* 0x0000000600097213 */ /* 0x000fc80000000000 */
[----:B------:R-:W0:Y:S08]  /*0320*/  I2F.RP R7, R9 ;  /* 0x0000000900077306 */ /* 0x000e300000209400 */
[----:B0-----:R-:W0:Y:S02]  /*0330*/  MUFU.RCP R7, R7 ;  /* 0x0000000700077308 */ /* 0x001e240000001000 */
[----:B0-----:R-:W-:-:S06]  /*0340*/  IADD3 R5, R7, 0xffffffe, RZ ;  /* 0x0ffffffe07057810 */ /* 0x001fcc0007ffe0ff */
[----:B------:R-:W0:Y:S02]  /*0350*/  F2I.FTZ.U32.TRUNC.NTZ R5, R5 ;  /* 0x0000000500057305 */ /* 0x000e24000021f000 */
[----:B0-----:R-:W-:-:S04]  /*0360*/  IMAD.MOV R8, RZ, RZ, -R5 ;  /* 0x000000ffff087224 */ /* 0x001fc800078e0a05 */
[----:B------:R-:W-:-:S04]  /*0370*/  IMAD.MOV.U32 R0, RZ, RZ, R8 ;  /* 0x000000ffff007224 */ /* 0x000fc800078e0008 */
[----:B------:R-:W-:Y:S01]  /*0380*/  IMAD R3, R0, R9, RZ ;  /* 0x0000000900037224 */ /* 0x000fe200078e02ff */
[----:B------:R-:W-:-:S03]  /*0390*/  IABS R0, R6 ;  /* 0x0000000600007213 */ /* 0x000fc60000000000 */
[----:B------:R-:W-:-:S04]  /*03a0*/  IMAD.HI.U32 R4, R5, R3, R4 ;  /* 0x0000000305047227 */ /* 0x000fc800078e0004 */
[----:B------:R-:W-:Y:S02]  /*03b0*/  IMAD.MOV R0, RZ, RZ, -R0 ;  /* 0x000000ffff007224 */ /* 0x000fe400078e0a00 */
        /* <DEDUP_REMOVED lines=9> */
[----:B------:R-:W-:-:S05]  /*0450*/  IMAD.MOV.U32 R0, RZ, RZ, 0x3f ;  /* 0x0000003fff007424 */ /* 0x000fca00078e00ff */
[----:B------:R-:W-:Y:S02]  /*0460*/  IADD3 R0, R0, c[0x0][0x180], RZ ;  /* 0x0000600000007a10 */ /* 0x000fe40007ffe0ff */
[----:B------:R-:W-:Y:S02]  /*0470*/  @P0 IADD3 R4, R4, 0x1, RZ ;  /* 0x0000000104040810 */ /* 0x000fe40007ffe0ff */
[----:B------:R-:W-:-:S03]  /*0480*/  ISETP.GT.AND P0, PT, R0, 0x3f, PT ;  /* 0x0000003f0000780c */ /* 0x000fc60003f04270 */
[----:B------:R-:W-:Y:S01]  /*0490*/  @!P2 IMAD.MOV R4, RZ, RZ, -R4 ;  /* 0x000000ffff04a224 */ /* 0x000fe200078e0a04 */
[----:B------:R-:W-:-:S05]  /*04a0*/  @!P1 LOP3.LUT R4, RZ, R6, RZ, 0x33, !PT ;  /* 0x00000006ff049212 */ /* 0x000fca00078e33ff */
[----:B------:R-:W-:Y:S02]  /*04b0*/  IMAD.MOV R3, RZ, RZ, -R4 ;  /* 0x000000ffff037224 */ /* 0x000fe400078e0a04 */
[----:B------:R-:W-:Y:S02]  /*04c0*/  IMAD.SHL.U32 R14, R4, 0x200, RZ ;  /* 0x00000200040e7824 */ /* 0x000fe400078e00ff */
[----:B------:R-:W-:-:S03]  /*04d0*/  IMAD R3, R6, R3, R13 ;  /* 0x0000000306037224 */ /* 0x000fc600078e020d */
[----:B------:R-:W-:Y:S01]  /*04e0*/  IADD3 R4, R14, 0x1, RZ ;  /* 0x000000010e047810 */ /* 0x000fe20007ffe0ff */
[----:B------:R-:W-:Y:S01]  /*04f0*/  IMAD.IADD R2, R2, 0x1, R3 ;  /* 0x0000000102027824 */ /* 0x000fe200078e0203 */
[C---:B------:R-:W-:Y:S01]  /*0500*/  IADD3 R5, R14.reuse, 0x2, RZ ;  /* 0x000000020e057810 */ /* 0x040fe20007ffe0ff */
[----:B------:R-:W-:Y:S01]  /*0510*/  STL [R1+0x11c0], R14 ;  /* 0x0011c00e01007387 */ /* 0x000fe20000100800 */
[C---:B------:R-:W-:Y:S02]  /*0520*/  IADD3 R3, R14.reuse, 0x3, RZ ;  /* 0x000000030e037810 */ /* 0x040fe40007ffe0ff */
[C---:B------:R-:W-:Y:S01]  /*0530*/  IADD3 R28, R14.reuse, 0x1ef, RZ ;  /* 0x000001ef0e1c7810 */ /* 0x040fe20007ffe0ff */
[----:B------:R0:W-:Y:S01]  /*0540*/  STL [R1+0x2adc], R4 ;  /* 0x002adc0401007387 */ /* 0x0001e20000100800 */
[C---:B------:R-:W-:Y:S02]  /*0550*/  IADD3 R6, R14.reuse, 0x1fa, RZ ;  /* 0x000001fa0e067810 */ /* 0x040fe40007ffe0ff */
[C---:B------:R-:W-:Y:S01]  /*0560*/  IADD3 R29, R14.reuse, 0x1ff, RZ ;  /* 0x000001ff0e1d7810 */ /* 0x040fe20007ffe0ff */
[----:B------:R1:W-:Y:S04]  /*0570*/  STL [R1+0x2ad8], R5 ;  /* 0x002ad80501007387 */ /* 0x0003e80000100800 */
[----:B------:R2:W-:Y:S01]  /*0580*/  STL [R1+0x2ae4], R3 ;  /* 0x002ae40301007387 */ /* 0x0005e20000100800 */
[----:B0-----:R-:W-:-:S02]  /*0590*/  IADD3 R4, R14, 0x4, RZ ;  /* 0x000000040e047810 */ /* 0x001fc40007ffe0ff */
[----:B-1----:R-:W-:-:S03]  /*05a0*/  IADD3 R5, R14, 0x5, RZ ;  /* 0x000000050e057810 */ /* 0x002fc60007ffe0ff */
[----:B------:R0:W-:Y:S01]  /*05b0*/  STL [R1+0x2ae0], R4 ;  /* 0x002ae00401007387 */ /* 0x0001e20000100800 */
[----:B--2---:R-:W-:-:S03]  /*05c0*/  IADD3 R3, R14, 0x6, RZ ;  /* 0x000000060e037810 */ /* 0x004fc60007ffe0ff */
[----:B------:R1:W-:Y:S04]  /*05d0*/  STL [R1+0x2aec], R5 ;  /* 0x002aec0501007387 */ /* 0x0003e80000100800 */
[----:B------:R2:W-:Y:S01]  /*05e0*/  STL [R1+0x2ae8], R3 ;  /* 0x002ae80301007387 */ /* 0x0005e20000100800 */
[C---:B0-----:R-:W-:Y:S02]  /*05f0*/  IADD3 R4, R14.reuse, 0x7, RZ ;  /* 0x000000070e047810 */ /* 0x041fe40007ffe0ff */
        /* <DEDUP_REMOVED lines=947> */
[----:B0-----:R-:W-:Y:S01]  /*4130*/  IMAD R4, R2, 0x80, R15 ;  /* 0x0000008002047824 */ /* 0x001fe200078e020f */
[C---:B------:R-:W-:Y:S02]  /*4140*/  IADD3 R2, R14.reuse, 0x1e3, RZ ;  /* 0x000001e30e027810 */ /* 0x040fe40007ffe0ff */
[C---:B-1----:R-:W-:Y:S02]  /*4150*/  IADD3 R5, R14.reuse, 0x1e1, RZ ;  /* 0x000001e10e057810 */ /* 0x042fe40007ffe0ff */
[----:B--2---:R-:W-:-:S03]  /*4160*/  IADD3 R3, R14, 0x1e2, RZ ;  /* 0x000001e20e037810 */ /* 0x004fc60007ffe0ff */
[----:B------:R0:W-:Y:S04]  /*4170*/  STL [R1+0x3250], R5 ;  /* 0x0032500501007387 */ /* 0x0001e80000100800 */
[----:B------:R1:W-:Y:S04]  /*4180*/  STL [R1+0x11c4], R4 ;  /* 0x0011c40401007387 */ /* 0x0003e80000100800 */
[----:B------:R2:W-:Y:S01]  /*4190*/  STL [R1+0x3254], R3 ;  /* 0x0032540301007387 */ /* 0x0005e20000100800 */
[----:B0-----:R-:W-:-:S03]  /*41a0*/  IADD3 R5, R14, 0x1e6, RZ ;  /* 0x000001e60e057810 */ /* 0x001fc60007ffe0ff */
[----:B------:R0:W-:Y:S01]  /*41b0*/  STL [R1+0x3258], R2 ;  /* 0x0032580201007387 */ /* 0x0001e20000100800 */
[----:B-1----:R-:W-:Y:S02]  /*41c0*/  IADD3 R4, R4, 0x40, RZ ;  /* 0x0000004004047810 */ /* 0x002fe40007ffe0ff */
[C---:B--2---:R-:W-:Y:S02]  /*41d0*/  IADD3 R3, R14.reuse, 0x1e4, RZ ;  /* 0x000001e40e037810 */ /* 0x044fe40007ffe0ff */
[----:B0-----:R-:W-:-:S03]  /*41e0*/  IADD3 R2, R14, 0x1e5, RZ ;  /* 0x000001e50e027810 */ /* 0x001fc60007ffe0ff */
[----:B------:R0:W-:Y:S04]  /*41f0*/  STL [R1+0x325c], R3 ;  /* 0x00325c0301007387 */ /* 0x0001e80000100800 */
        /* <DEDUP_REMOVED lines=20> */
[----:B0-----:R-:W-:-:S03]  /*4340*/  IADD3 R3, R14, 0x1f2, RZ ;  /* 0x000001f20e037810 */ /* 0x001fc60007ffe0ff */
[----:B------:R-:W-:Y:S01]  /*4350*/  STL [R1+0x3288], R28 ;  /* 0x0032881c01007387 */ /* 0x000fe20000100800 */
[C---:B-1----:R-:W-:Y:S02]  /*4360*/  IADD3 R2, R14.reuse, 0x1f1, RZ ;  /* 0x000001f10e027810 */ /* 0x042fe40007ffe0ff */
[----:B--2---:R-:W-:-:S03]  /*4370*/  IADD3 R5, R14, 0x1f4, RZ ;  /* 0x000001f40e057810 */ /* 0x004fc60007ffe0ff */
[----:B------:R0:W-:Y:S04]  /*4380*/  STL [R1+0x3290], R2 ;  /* 0x0032900201007387 */ /* 0x0001e80000100800 */
[----:B------:R1:W-:Y:S01]  /*4390*/  STL [R1+0x3294], R3 ;  /* 0x0032940301007387 */ /* 0x0003e20000100800 */
[C---:B0-----:R-:W-:Y:S02]  /*43a0*/  IADD3 R2, R14.reuse, 0x1f3, RZ ;  /* 0x000001f30e027810 */ /* 0x041fe40007ffe0ff */
[----:B-1----:R-:W-:-:S03]  /*43b0*/  IADD3 R3, R14, 0x1f5, RZ ;  /* 0x000001f50e037810 */ /* 0x002fc60007ffe0ff */
        /* <DEDUP_REMOVED lines=11> */
[----:B-1----:R-:W-:-:S03]  /*4470*/  IADD3 R5, R14, 0x1fb, RZ ;  /* 0x000001fb0e057810 */ /* 0x002fc60007ffe0ff */
[----:B------:R-:W-:Y:S01]  /*4480*/  STL [R1+0x32b4], R2 ;  /* 0x0032b40201007387 */ /* 0x000fe20000100800 */
[----:B--2---:R-:W-:-:S03]  /*4490*/  IADD3 R3, R14, 0x1fc, RZ ;  /* 0x000001fc0e037810 */ /* 0x004fc60007ffe0ff */
[----:B------:R0:W-:Y:S04]  /*44a0*/  STL [R1+0x32bc], R5 ;  /* 0x0032bc0501007387 */ /* 0x0001e80000100800 */
[----:B------:R1:W-:Y:S01]  /*44b0*/  STL [R1+0x32b8], R3 ;  /* 0x0032b80301007387 */ /* 0x0003e20000100800 */
[C---:B0-----:R-:W-:Y:S02]  /*44c0*/  IADD3 R5, R14.reuse, 0x1fd, RZ ;  /* 0x000001fd0e057810 */ /* 0x041fe40007ffe0ff */
[----:B-1----:R-:W-:-:S03]  /*44d0*/  IADD3 R3, R14, 0x1fe, RZ ;  /* 0x000001fe0e037810 */ /* 0x002fc60007ffe0ff */
[----:B------:R0:W-:Y:S04]  /*44e0*/  STL [R1+0x32c8], R5 ;  /* 0x0032c80501007387 */ /* 0x0001e80000100800 */
[----:B------:R0:W-:Y:S04]  /*44f0*/  STL [R1+0x32c4], R3 ;  /* 0x0032c40301007387 */ /* 0x0001e80000100800 */
[----:B------:R0:W-:Y:S04]  /*4500*/  STL [R1+0x11c8], R4 ;  /* 0x0011c80401007387 */ /* 0x0001e80000100800 */
[----:B------:R0:W-:Y:S01]  /*4510*/  STL [R1+0x32c0], R29 ;  /* 0x0032c01d01007387 */ /* 0x0001e20000100800 */
[----:B------:R-:W-:Y:S05]  /*4520*/  @P0 BRA `(.L_x_0) ;  /* 0x00001f7000000947 */ /* 0x000fea0003800000 */
[----:B------:R-:W-:Y:S01]  /*4530*/  IMAD.SHL.U32 R0, R12, 0x20, RZ ;  /* 0x000000200c007824 */ /* 0x000fe200078e00ff */
[----:B------:R-:W-:Y:S01]  /*4540*/  CS2R R24, SRZ ;  /* 0x0000000000187805 */ /* 0x000fe2000001ff00 */
[----:B------:R-:W-:Y:S01]  /*4550*/  CS2R R26, SRZ ;  /* 0x00000000001a7805 */ /* 0x000fe2000001ff00 */
[----:B------:R-:W-:Y:S01]  /*4560*/  CS2R R20, SRZ ;  /* 0x0000000000147805 */ /* 0x000fe2000001ff00 */
[----:B------:R-:W-:Y:S01]  /*4570*/  CS2R R22, SRZ ;  /* 0x0000000000167805 */ /* 0x000fe2000001ff00 */
[----:B------:R1:W-:Y:S01]  /*4580*/  STL [R1+0x2acc], R0 ;  /* 0x002acc0001007387 */ /* 0x0003e20000100800 */
[----:B------:R-:W-:Y:S01]  /*4590*/  CS2R R16, SRZ ;  /* 0x0000000000107805 */ /* 0x000fe2000001ff00 */
[----:B------:R-:W-:Y:S01]  /*45a0*/  CS2R R18, SRZ ;  /* 0x0000000000127805 */ /* 0x000fe2000001ff00 */
[----:B------:R-:W-:Y:S01]  /*45b0*/  CS2R R12, SRZ ;  /* 0x00000000000c7805 */ /* 0x000fe2000001ff00 */
[----:B------:R1:W-:Y:S01]  /*45c0*/  STL [R1], RZ ;  /* 0x000000ff01007387 */ /* 0x0003e20000100800 */
[----:B------:R-:W-:Y:S01]  /*45d0*/  CS2R R14, SRZ ;  /* 0x00000000000e7805 */ /* 0x000fe2000001ff00 */
[----:B------:R-:W-:Y:S01]  /*45e0*/  CS2R R8, SRZ ;  /* 0x0000000000087805 */ /* 0x000fe2000001ff00 */
[----:B------:R-:W-:Y:S01]  /*45f0*/  CS2R R10, SRZ ;  /* 0x00000000000a7805 */ /* 0x000fe2000001ff00 */
[----:B------:R1:W-:Y:S01]  /*4600*/  STL [R1+0x4], RZ ;  /* 0x000004ff01007387 */ /* 0x0003e20000100800 */
[----:B0-----:R-:W-:Y:S01]  /*4610*/  CS2R R4, SRZ ;  /* 0x0000000000047805 */ /* 0x001fe2000001ff00 */
[----:B------:R-:W-:-:S02]  /*4620*/  CS2R R6, SRZ ;  /* 0x0000000000067805 */ /* 0x000fc4000001ff00 */
[----:B------:R1:W-:Y:S04]  /*4630*/  STL [R1+0x8], RZ ;  /* 0x000008ff01007387 */ /* 0x0003e80000100800 */
        /* <DEDUP_REMOVED lines=484> */
[----:B------:R1:W-:Y:S01]  /*6480*/  STL [R1+0x12ec], RZ ;  /* 0x0012ecff01007387 */ /* 0x0003e20000100800 */
[----:B------:R-:W-:Y:S05]  /*6490*/  BRA `(.L_x_1) ;  /* 0x000b678000007947 */ /* 0x000fea0003800000 */
.L_x_0:
[----:B------:R-:W2:Y:S04]  /*64a0*/  LDL R12, [R1+0x32bc] ;  /* 0x0032bc00010c7983 */ /* 0x000ea80000100800 */
[----:B------:R-:W3:Y:S04]  /*64b0*/  LDL R11, [R1+0x3294] ;  /* 0x00329400010b7983 */ /* 0x000ee80000100800 */
[----:B------:R-:W4:Y:S04]  /*64c0*/  LDL R24, [R1+0x11c4] ;  /* 0x0011c40001187983 */ /* 0x000f280000100800 */
[----:B------:R-:W5:Y:S04]  /*64d0*/  LDL R21, [R1+0x32c8] ;  /* 0x0032c80001157983 */ /* 0x000f680000100800 */
[----:B------:R-:W5:Y:S04]  /*64e0*/  LDL R8, [R1+0x32a8] ;  /* 0x0032a80001087983 */ /* 0x000f680000100800 */
[----:B------:R-:W5:Y:S04]  /*64f0*/  LDL R25, [R1+0x11c8] ;  /* 0x0011c80001197983 */ /* 0x000f680000100800 */
[----:B------:R-:W5:Y:S04]  /*6500*/  LDL R17, [R1+0x32b0] ;  /* 0x0032b00001117983 */ /* 0x000f680000100800 */
[----:B------:R-:W5:Y:S04]  /*6510*/  LDL R22, [R1+0x32b8] ;  /* 0x0032b80001167983 */ /* 0x000f680000100800 */
[----:B------:R-:W5:Y:S04]  /*6520*/  LDL R9, [R1+0x32ac] ;  /* 0x0032ac0001097983 */ /* 0x000f680000100800 */
[----:B------:R-:W5:Y:S04]  /*6530*/  LDL R13, [R1+0x3298] ;  /* 0x00329800010d7983 */ /* 0x000f680000100800 */
[----:B------:R-:W5:Y:S04]  /*6540*/  LDL R10, [R1+0x3290] ;  /* 0x00329000010a7983 */ /* 0x000f680000100800 */
[----:B------:R-:W5:Y:S01]  /*6550*/  LDL R15, [R1+0x329c] ;  /* 0x00329c00010f7983 */ /* 0x000f620000100800 */
[----:B------:R-:W-:Y:S01]  /*6560*/  IABS R19, c[0x0][0x178] ;  /* 0x00005e0000137a13 */ /* 0x000fe20000000000 */
[----:B------:R-:W-:-:S02]  /*6570*/  IMAD.MOV.U32 R27, RZ, RZ, R3 ;  /* 0x000000ffff1b7224 */ /* 0x000fc400078e0003 */
[----:B------:R-:W-:Y:S01]  /*6580*/  IMAD.MOV.U32 R26, RZ, RZ, R29 ;  /* 0x000000ffff1a7224 */ /* 0x000fe200078e001d */
[----:B0-----:R-:W0:Y:S01]  /*6590*/  I2F.RP R3, R19 ;  /* 0x0000001300037306 */ /* 0x001e220000209400 */
[----:B------:R-:W-:Y:S01]  /*65a0*/  IABS R29, c[0x0][0x17c] ;  /* 0x00005f00001d7a13 */ /* 0x000fe20000000000 */
[----:B------:R-:W-:Y:S01]  /*65b0*/  IMAD.MOV.U32 R20, RZ, RZ, R2 ;  /* 0x000000ffff147224 */ /* 0x000fe200078e0002 */
[----:B------:R-:W5:Y:S04]  /*65c0*/  LDL R23, [R1+0x32a4] ;  /* 0x0032a40001177983 */ /* 0x000f680000100800 */
[----:B------:R-:W5:Y:S01]  /*65d0*/  LDL R14, [R1+0x328c] ;  /* 0x00328c00010e7983 */ /* 0x000f620000100800 */
[----:B------:R-:W1:Y:S03]  /*65e0*/  I2F.RP R2, R29 ;  /* 0x0000001d00027306 */ /* 0x000e660000209400 */
[----:B------:R-:W5:Y:S05]  /*65f0*/  LDL R16, [R1+0x32a0] ;  /* 0x0032a00001107983 */ /* 0x000f6a0000100800 */
[----:B0-----:R-:W0:Y:S08]  /*6600*/  MUFU.RCP R3, R3 ;  /* 0x0000000300037308 */ /* 0x001e300000001000 */
[----:B-1----:R-:W1:Y:S01]  /*6610*/  MUFU.RCP R2, R2 ;  /* 0x0000000200027308 */ /* 0x002e620000001000 */
[----:B------:R-:W-:-:S04]  /*6620*/  SHF.R.S32.HI R7, RZ, 0x1f, R0 ;  /* 0x0000001fff077819 */ /* 0x000fc80000011400 */
[----:B------:R-:W-:Y:S02]  /*6630*/  LEA.HI R0, R7, R0, RZ, 0x6 ;  /* 0x0000000007007211 */ /* 0x000fe400078f30ff */
[----:B0-----:R-:W-:-:S03]  /*6640*/  IADD3 R3, R3, 0xffffffe, RZ ;  /* 0x0ffffffe03037810 */ /* 0x001fc60007ffe0ff */
[----:B------:R0:W-:Y:S03]  /*6650*/  STL [R1+0x11e8], R0 ;  /* 0x0011e80001007387 */ /* 0x0001e60000100800 */
[----:B------:R-:W0:Y:S01]  /*6660*/  F2I.FTZ.U32.TRUNC.NTZ R3, R3 ;  /* 0x0000000300037305 */ /* 0x000e22000021f000 */
[----:B-1----:R-:W-:Y:S02]  /*6670*/  IADD3 R2, R2, 0xffffffe, RZ ;  /* 0x0ffffffe02027810 */ /* 0x002fe40007ffe0ff */
[----:B0-----:R-:W-:-:S05]  /*6680*/  IABS R0, R26 ;  /* 0x0000001a00007213 */ /* 0x001fca0000000000 */
[----:B------:R0:W1:Y:S01]  /*6690*/  F2I.FTZ.U32.TRUNC.NTZ R5, R2 ;  /* 0x0000000200057305 */ /* 0x000062000021f000 */
[----:B------:R-:W-:Y:S02]  /*66a0*/  IMAD.MOV.U32 R18, RZ, RZ, R28 ;  /* 0x000000ffff127224 */ /* 0x000fe400078e001c */
[----:B0-----:R-:W-:-:S04]  /*66b0*/  IMAD.MOV R2, RZ, RZ, -R3 ;  /* 0x000000ffff027224 */ /* 0x001fc800078e0a03 */
[----:B------:R-:W-:Y:S02]  /*66c0*/  IMAD R6, R2, R19, RZ ;  /* 0x0000001302067224 */ /* 0x000fe400078e02ff */
[----:B------:R-:W-:Y:S02]  /*66d0*/  IMAD.MOV.U32 R2, RZ, RZ, RZ ;  /* 0x000000ffff027224 */ /* 0x000fe400078e00ff */
[----:B-1----:R-:W-:Y:S02]  /*66e0*/  IMAD.MOV R4, RZ, RZ, -R5 ;  /* 0x000000ffff047224 */ /* 0x002fe400078e0a05 */
[----:B------:R-:W-:-:S04]  /*66f0*/  IMAD.HI.U32 R3, R3, R6, R2 ;  /* 0x0000000603037227 */ /* 0x000fc800078e0002 */
[----:B------:R-:W-:Y:S02]  /*6700*/  IMAD R28, R4, R29, RZ ;  /* 0x0000001d041c7224 */ /* 0x000fe400078e02ff */
[----:B------:R-:W-:Y:S01]  /*6710*/  IMAD.MOV.U32 R4, RZ, RZ, RZ ;  /* 0x000000ffff047224 */ /* 0x000fe200078e00ff */
[----:B------:R-:W-:-:S03]  /*6720*/  IABS R2, R27 ;  /* 0x0000001b00027213 */ /* 0x000fc60000000000 */
[----:B------:R-:W-:-:S04]  /*6730*/  IMAD.HI.U32 R28, R5, R28, R4 ;  /* 0x0000001c051c7227 */ /* 0x000fc800078e0004 */
[----:B--2---:R-:W-:Y:S02]  /*6740*/  IMAD.MOV.U32 R26, RZ, RZ, R12 ;  /* 0x000000ffff1a7224 */ /* 0x004fe400078e000c */
[----:B---3--:R-:W-:Y:S02]  /*6750*/  IMAD.MOV.U32 R12, RZ, RZ, R11 ;  /* 0x000000ffff0c7224 */ /* 0x008fe400078e000b */
[----:B------:R-:W0:Y:S01]  /*6760*/  S2R R11, SR_TID.X ;  /* 0x00000000000b7919 */ /* 0x000e220000002100 */
[----:B----4-:R-:W-:Y:S01]  /*6770*/  IABS R6, R24 ;  /* 0x0000001800067213 */ /* 0x010fe20000000000 */
[----:B-----5:R-:W-:Y:S02]  /*6780*/  IMAD.MOV.U32 R24, RZ, RZ, R21 ;  /* 0x000000ffff187224 */ /* 0x020fe400078e0015 */
[----:B------:R-:W-:Y:S01]  /*6790*/  IMAD.MOV.U32 R21, RZ, RZ, R8 ;  /* 0x000000ffff157224 */ /* 0x000fe200078e0008 */
[----:B------:R-:W-:Y:S01]  /*67a0*/  IABS R4, R25 ;  /* 0x0000001900047213 */ /* 0x000fe20000000000 */
[----:B------:R-:W-:-:S02]  /*67b0*/  IMAD.MOV.U32 R27, RZ, RZ, R17 ;  /* 0x000000ffff1b7224 */ /* 0x000fc400078e0011 */
[----:B------:R-:W-:Y:S01]  /*67c0*/  IMAD.MOV.U32 R25, RZ, RZ, R22 ;  /* 0x000000ffff197224 */ /* 0x000fe200078e0016 */
[----:B0-----:R-:W-:Y:S01]  /*67d0*/  LOP3.LUT R8, R11, 0x7, RZ, 0xc0, !PT ;  /* 0x000000070b087812 */ /* 0x001fe200078ec0ff */
[----:B------:R-:W-:Y:S02]  /*67e0*/  IMAD.MOV.U32 R22, RZ, RZ, R9 ;  /* 0x000000ffff167224 */ /* 0x000fe400078e0009 */
[----:B------:R-:W-:-:S04]  /*67f0*/  IMAD.HI.U32 R9, R3, R6, RZ ;  /* 0x0000000603097227 */ /* 0x000fc800078e00ff */
[----:B------:R-:W-:Y:S02]  /*6800*/  IMAD.MOV.U32 R17, RZ, RZ, R13 ;  /* 0x000000ffff117224 */ /* 0x000fe400078e000d */
[----:B------:R-:W-:Y:S02]  /*6810*/  IMAD.MOV.U32 R13, RZ, RZ, R10 ;  /* 0x000000ffff0d7224 */ /* 0x000fe400078e000a */
[----:B------:R-:W-:Y:S02]  /*6820*/  IMAD.SHL.U32 R7, R11, 0x2, RZ ;  /* 0x000000020b077824 */ /* 0x000fe400078e00ff */
[C---:B------:R-:W-:Y:S02]  /*6830*/  IMAD R10, R8.reuse, 0x110, RZ ;  /* 0x00000110080a7824 */ /* 0x040fe400078e02ff */
[----:B------:R-:W-:Y:S02]  /*6840*/  IMAD R11, R8, 0x90, RZ ;  /* 0x00000090080b7824 */ /* 0x000fe400078e02ff */
[----:B------:R-:W-:Y:S01]  /*6850*/  IMAD.MOV R8, RZ, RZ, -R9 ;  /* 0x000000ffff087224 */ /* 0x000fe200078e0a09 */
[--C-:B------:R-:W-:Y:S01]  /*6860*/  LOP3.LUT R9, R10, 0x10, R7.reuse, 0x78, !PT ;  /* 0x000000100a097812 */ /* 0x100fe200078e7807 */
[----:B------:R-:W-:Y:S01]  /*6870*/  IMAD.HI.U32 R5, R3, R4, RZ ;  /* 0x0000000403057227 */ /* 0x000fe200078e00ff */
[----:B------:R-:W-:-:S03]  /*6880*/  LOP3.LUT R7, R11, 0x30, R7, 0x78, !PT ;  /* 0x000000300b077812 */ /* 0x000fc600078e7807 */
[----:B------:R-:W-:Y:S01]  /*6890*/  IMAD.HI.U32 R3, R28, R0, RZ ;  /* 0x000000001c037227 */ /* 0x000fe200078e00ff */
[----:B------:R-:W-:Y:S03]  /*68a0*/  STL [R1+0x79c], R9 ;  /* 0x00079c0901007387 */ /* 0x000fe60000100800 */
[C---:B------:R-:W-:Y:S01]  /*68b0*/  IMAD R6, R19.reuse, R8, R6 ;  /* 0x0000000813067224 */ /* 0x040fe200078e0206 */
[----:B------:R-:W-:Y:S01]  /*68c0*/  STL [R1+0x11e4], R7 ;  /* 0x0011e40701007387 */ /* 0x000fe20000100800 */
[----:B------:R-:W-:Y:S01]  /*68d0*/  IMAD.MOV R5, RZ, RZ, -R5 ;  /* 0x000000ffff057224 */ /* 0x000fe200078e0a05 */
[----:B------:R-:W-:Y:S01]  /*68e0*/  IABS R8, R24 ;  /* 0x0000001800087213 */ /* 0x000fe20000000000 */
[----:B------:R-:W-:Y:S01]  /*68f0*/  IMAD.MOV R3, RZ, RZ, -R3 ;  /* 0x000000ffff037224 */ /* 0x000fe200078e0a03 */
[----:B------:R0:W-:Y:S01]  /*6900*/  STL [R1+0x58], R6 ;  /* 0x0000580601007387 */ /* 0x0001e20000100800 */
[----:B------:R-:W-:-:S02]  /*6910*/  IMAD R4, R19, R5, R4 ;  /* 0x0000000513047224 */ /* 0x000fc400078e0204 */
[----:B------:R-:W-:Y:S02]  /*6920*/  IMAD R0, R29, R3, R0 ;  /* 0x000000031d007224 */ /* 0x000fe400078e0200 */
[----:B------:R-:W-:Y:S01]  /*6930*/  IMAD.HI.U32 R3, R28, R2, RZ ;  /* 0x000000021c037227 */ /* 0x000fe200078e00ff */
[----:B0-----:R-:W-:-:S03]  /*6940*/  IABS R6, R25 ;  /* 0x0000001900067213 */ /* 0x001fc60000000000 */
[C---:B------:R-:W-:Y:S01]  /*6950*/  IMAD.HI.U32 R9, R28.reuse, R8, RZ ;  /* 0x000000081c097227 */ /* 0x040fe200078e00ff */
[----:B------:R-:W-:Y:S03]  /*6960*/  STL [R1+0x54], R4 ;  /* 0x0000540401007387 */ /* 0x000fe60000100800 */
[----:B------:R-:W-:Y:S01]  /*6970*/  IMAD.HI.U32 R7, R28, R6, RZ ;  /* 0x000000061c077227 */ /* 0x000fe200078e00ff */
[----:B------:R0:W-:Y:S03]  /*6980*/  STL [R1+0x50], R0 ;  /* 0x0000500001007387 */ /* 0x0001e60000100800 */
[----:B------:R-:W-:Y:S02]  /*6990*/  IMAD.MOV R3, RZ, RZ, -R3 ;  /* 0x000000ffff037224 */ /* 0x000fe400078e0a03 */
[----:B------:R-:W-:-:S02]  /*69a0*/  IMAD.MOV R9, RZ, RZ, -R9 ;  /* 0x000000ffff097224 */ /* 0x000fc400078e0a09 */
[----:B------:R-:W-:Y:S01]  /*69b0*/  IMAD.MOV R7, RZ, RZ, -R7 ;  /* 0x000000ffff077224 */ /* 0x000fe200078e0a07 */
[----:B0-----:R-:W-:Y:S01]  /*69c0*/  IABS R0, R27 ;  /* 0x0000001b00007213 */ /* 0x001fe20000000000 */
[C---:B------:R-:W-:Y:S02]  /*69d0*/  IMAD R2, R29.reuse, R3, R2 ;  /* 0x000000031d027224 */ /* 0x040fe400078e0202 */
[----:B------:R-:W-:Y:S02]  /*69e0*/  IMAD R8, R29, R9, R8 ;  /* 0x000000091d087224 */ /* 0x000fe400078e0208 */
[----:B------:R-:W-:Y:S01]  /*69f0*/  IMAD.HI.U32 R3, R28, R0, RZ ;  /* 0x000000001c037227 */ /* 0x000fe200078e00ff */
[----:B------:R-:W-:-:S03]  /*6a00*/  IABS R4, R26 ;  /* 0x0000001a00047213 */ /* 0x000fc60000000000 */
[----:B------:R-:W-:Y:S01]  /*6a10*/  IMAD R6, R29, R7, R6 ;  /* 0x000000071d067224 */ /* 0x000fe200078e0206 */
[----:B------:R0:W-:Y:S01]  /*6a20*/  STL [R1+0x4c], R2 ;  /* 0x00004c0201007387 */ /* 0x0001e20000100800 */
[----:B------:R-:W-:-:S03]  /*6a30*/  IMAD.MOV R3, RZ, RZ, -R3 ;  /* 0x000000ffff037224 */ /* 0x000fc600078e0a03 */
[----:B------:R1:W-:Y:S01]  /*6a40*/  STL [R1+0x48], R8 ;  /* 0x0000480801007387 */ /* 0x0003e20000100800 */
[----:B------:R-:W-:-:S03]  /*6a50*/  IMAD.HI.U32 R5, R28, R4, RZ ;  /* 0x000000041c057227 */ /* 0x000fc600078e00ff */
[----:B------:R2:W-:Y:S01]  /*6a60*/  STL [R1+0x44], R6 ;  /* 0x0000440601007387 */ /* 0x0005e20000100800 */
[----:B0-----:R-:W-:Y:S01]  /*6a70*/  IABS R2, R20 ;  /* 0x0000001400027213 */ /* 0x001fe20000000000 */
[----:B------:R-:W-:Y:S01]  /*6a80*/  IMAD R0, R29, R3, R0 ;  /* 0x000000031d007224 */ /* 0x000fe200078e0200 */
[----:B-1----:R-:W-:-:S03]  /*6a90*/  IABS R8, R21 ;  /* 0x0000001500087213 */ /* 0x002fc60000000000 */
[----:B------:R-:W-:Y:S01]  /*6aa0*/  IMAD.HI.U32 R3, R28, R2, RZ ;  /* 0x000000021c037227 */ /* 0x000fe200078e00ff */
[----:B--2---:R-:W-:-:S03]  /*6ab0*/  IABS R6, R22 ;  /* 0x0000001600067213 */ /* 0x004fc60000000000 */
[----:B------:R-:W-:-:S04]  /*6ac0*/  IMAD.HI.U32 R9, R28, R8, RZ ;  /* 0x000000081c097227 */ /* 0x000fc800078e00ff */
[----:B------:R-:W-:Y:S02]  /*6ad0*/  IMAD.MOV R5, RZ, RZ, -R5 ;  /* 0x000000ffff057224 */ /* 0x000fe400078e0a05 */
[----:B------:R-:W-:-:S04]  /*6ae0*/  IMAD.HI.U32 R7, R28, R6, RZ ;  /* 0x000000061c077227 */ /* 0x000fc800078e00ff */
[----:B------:R-:W-:Y:S02]  /*6af0*/  IMAD.MOV R3, RZ, RZ, -R3 ;  /* 0x000000ffff037224 */ /* 0x000fe400078e0a03 */
[----:B------:R-:W-:Y:S02]  /*6b00*/  IMAD.MOV R9, RZ, RZ, -R9 ;  /* 0x000000ffff097224 */ /* 0x000fe400078e0a09 */
[C---:B------:R-:W-:Y:S02]  /*6b10*/  IMAD R4, R29.reuse, R5, R4 ;  /* 0x000000051d047224 */ /* 0x040fe400078e0204 */
[----:B------:R-:W-:Y:S02]  /*6b20*/  IMAD.MOV R7, RZ, RZ, -R7 ;  /* 0x000000ffff077224 */ /* 0x000fe400078e0a07 */
[C---:B------:R-:W-:Y:S02]  /*6b30*/  IMAD R2, R29.reuse, R3, R2 ;  /* 0x000000031d027224 */ /* 0x040fe400078e0202 */
[C---:B------:R-:W-:Y:S01]  /*6b40*/  IMAD R8, R29.reuse, R9, R8 ;  /* 0x000000091d087224 */ /* 0x040fe200078e0208 */
[----:B------:R-:W-:Y:S01]  /*6b50*/  STL [R1+0x40], R4 ;  /* 0x0000400401007387 */ /* 0x000fe20000100800 */
[----:B------:R-:W-:-:S03]  /*6b60*/  IMAD R6, R29, R7, R6 ;  /* 0x000000071d067224 */ /* 0x000fc600078e0206 */
[----:B------:R-:W-:Y:S04]  /*6b70*/  STL [R1+0x3c], R0 ;  /* 0x00003c0001007387 */ /* 0x000fe80000100800 */
[----:B------:R0:W-:Y:S04]  /*6b80*/  STL [R1+0x38], R2 ;  /* 0x0000380201007387 */ /* 0x0001e80000100800 */
[----:B------:R1:W-:Y:S04]  /*6b90*/  STL [R1+0x34], R8 ;  /* 0x0000340801007387 */ /* 0x0003e80000100800 */
[----:B------:R2:W-:Y:S01]  /*6ba0*/  STL [R1+0x30], R6 ;  /* 0x0000300601007387 */ /* 0x0005e20000100800 */
[----:B0-----:R-:W-:-:S03]  /*6bb0*/  IABS R2, R15 ;  /* 0x0000000f00027213 */ /* 0x001fc60000000000 */
[----:B------:R-:W3:Y:S01]  /*6bc0*/  LDL R15, [R1+0x3284] ;  /* 0x00328400010f7983 */ /* 0x000ee20000100800 */
[----:B------:R-:W-:Y:S02]  /*6bd0*/  IABS R4, R23 ;  /* 0x0000001700047213 */ /* 0x000fe40000000000 */
[----:B------:R-:W-:-:S03]  /*6be0*/  IABS R0, R16 ;  /* 0x0000001000007213 */ /* 0x000fc60000000000 */
[----:B------:R-:W-:-:S04]  /*6bf0*/  IMAD.HI.U32 R5, R28, R4, RZ ;  /* 0x000000041c057227 */ /* 0x000fc800078e00ff */
[----:B------:R-:W-:-:S04]  /*6c00*/  IMAD.HI.U32 R3, R28, R0, RZ ;  /* 0x000000001c037227 */ /* 0x000fc800078e00ff */
[----:B------:R-:W-:Y:S02]  /*6c10*/  IMAD.MOV R5, RZ, RZ, -R5 ;  /* 0x000000ffff057224 */ /* 0x000fe400078e0a05 */
[----:B------:R-:W-:Y:S02]  /*6c20*/  IMAD.MOV R3, RZ, RZ, -R3 ;  /* 0x000000ffff037224 */ /* 0x000fe400078e0a03 */
[C---:B------:R-:W-:Y:S02]  /*6c30*/  IMAD R4, R29.reuse, R5, R4 ;  /* 0x000000051d047224 */ /* 0x040fe400078e0204 */
[----:B------:R-:W-:Y:S01]  /*6c40*/  IMAD R0, R29, R3, R0 ;  /* 0x000000031d007224 */ /* 0x000fe200078e0200 */
[----:B-1----:R-:W-:Y:S02]  /*6c50*/  IABS R8, R17 ;  /* 0x0000001100087213 */ /* 0x002fe40000000000 */
[----:B------:R0:W-:Y:S04]  /*6c60*/  STL [R1+0x2c], R4 ;  /* 0x00002c0401007387 */ /* 0x0001e80000100800 */
[----:B------:R1:W-:Y:S04]  /*6c70*/  STL [R1+0x28], R0 ;  /* 0x0000280001007387 */ /* 0x0003e80000100800 */
[----:B------:R-:W4:Y:S01]  /*6c80*/  LDL R17, [R1+0x3280] ;  /* 0x0032800001117983 */ /* 0x000f220000100800 */
[----:B--2---:R-:W-:-:S03]  /*6c90*/  IABS R6, R12 ;  /* 0x0000000c00067213 */ /* 0x004fc60000000000 */
[----:B------:R-:W2:Y:S01]  /*6ca0*/  LDL R12, [R1+0x327c] ;  /* 0x00327c00010c7983 */ /* 0x000ea20000100800 */
[----:B0-----:R-:W-:-:S03]  /*6cb0*/  IABS R4, R13 ;  /* 0x0000000d00047213 */ /* 0x001fc60000000000 */
[----:B------:R-:W5:Y:S01]  /*6cc0*/  LDL R13, [R1+0x3278] ;  /* 0x00327800010d7983 */ /* 0x000f620000100800 */
[C---:B------:R-:W-:Y:S01]  /*6cd0*/  IMAD.HI.U32 R3, R28.reuse, R2, RZ ;  /* 0x000000021c037227 */ /* 0x040fe200078e00ff */
[----:B-1----:R-:W-:Y:S02]  /*6ce0*/  IABS R0, R14 ;  /* 0x0000000e00007213 */ /* 0x002fe40000000000 */
[----:B------:R-:W5:Y:S01]  /*6cf0*/  LDL R14, [R1+0x3274] ;  /* 0x00327400010e7983 */ /* 0x000f620000100800 */
[----:B------:R-:W-:Y:S02]  /*6d00*/  IMAD.MOV R3, RZ, RZ, -R3 ;  /* 0x000000ffff037224 */ /* 0x000fe400078e0a03 */
[----:B------:R-:W-:-:S04]  /*6d10*/  IMAD.HI.U32 R9, R28, R8, RZ ;  /* 0x000000081c097227 */ /* 0x000fc800078e00ff */
[----:B------:R-:W-:-:S04]  /*6d20*/  IMAD.HI.U32 R7, R28, R6, RZ ;  /* 0x000000061c077227 */ /* 0x000fc800078e00ff */
[----:B------:R-:W-:Y:S02]  /*6d30*/  IMAD R2, R29, R3, R2 ;  /* 0x000000031d027224 */ /* 0x000fe400078e0202 */
[----:B------:R-:W-:-:S04]  /*6d40*/  IMAD.HI.U32 R5, R28, R4, RZ ;  /* 0x000000041c057227 */ /* 0x000fc800078e00ff */
[----:B------:R-:W-:Y:S02]  /*6d50*/  IMAD.MOV R9, RZ, RZ, -R9 ;  /* 0x000000ffff097224 */ /* 0x000fe400078e0a09 */
[----:B------:R-:W-:-:S04]  /*6d60*/  IMAD.HI.U32 R3, R28, R0, RZ ;  /* 0x000000001c037227 */ /* 0x000fc800078e00ff */
[----:B------:R-:W-:Y:S02]  /*6d70*/  IMAD.MOV R7, RZ, RZ, -R7 ;  /* 0x000000ffff077224 */ /* 0x000fe400078e0a07 */
[----:B------:R-:W-:Y:S02]  /*6d80*/  IMAD.MOV R5, RZ, RZ, -R5 ;  /* 0x000000ffff057224 */ /* 0x000fe400078e0a05 */
[C---:B------:R-:W-:Y:S02]  /*6d90*/  IMAD R8, R29.reuse, R9, R8 ;  /* 0x000000091d087224 */ /* 0x040fe400078e0208 */
[----:B------:R-:W-:Y:S02]  /*6da0*/  IMAD.MOV R3, RZ, RZ, -R3 ;  /* 0x000000ffff037224 */ /* 0x000fe400078e0a03 */
[C---:B------:R-:W-:Y:S01]  /*6db0*/  IMAD R6, R29.reuse, R7, R6 ;  /* 0x000000071d067224 */ /* 0x040fe200078e0206 */
[----:B------:R0:W-:Y:S01]  /*6dc0*/  STL [R1+0x24], R2 ;  /* 0x0000240201007387 */ /* 0x0001e20000100800 */
[----:B------:R-:W-:-:S02]  /*6dd0*/  IMAD R4, R29, R5, R4 ;  /* 0x000000051d047224 */ /* 0x000fc400078e0204 */
[----:B------:R-:W-:Y:S01]  /*6de0*/  IMAD R0, R29, R3, R0 ;  /* 0x000000031d007224 */ /* 0x000fe200078e0200 */
[----:B------:R3:W-:Y:S04]  /*6df0*/  STL [R1+0x20], R8 ;  /* 0x0000200801007387 */ /* 0x0007e80000100800 */
[----:B------:R4:W-:Y:S01]  /*6e00*/  STL [R1+0x78c], R6 ;  /* 0x00078c0601007387 */ /* 0x0009e20000100800 */
[----:B0-----:R-:W-:-:S03]  /*6e10*/  IABS R2, R18 ;  /* 0x0000001200027213 */ /* 0x001fc60000000000 */
[----:B------:R-:W5:Y:S04]  /*6e20*/  LDL R18, [R1+0x3270] ;  /* 0x0032700001127983 */ /* 0x000f680000100800 */
[----:B------:R2:W-:Y:S04]  /*6e30*/  STL [R1+0x794], R4 ;  /* 0x0007940401007387 */ /* 0x0005e80000100800 */
[----:B------:R5:W-:Y:S01]  /*6e40*/  STL [R1+0x798], R0 ;  /* 0x0007980001007387 */ /* 0x000be20000100800 */
[----:B---3--:R-:W-:-:S03]  /*6e50*/  IABS R8, R15 ;  /* 0x0000000f00087213 */ /* 0x008fc60000000000 */
[----:B------:R-:W3:Y:S01]  /*6e60*/  LDL R15, [R1+0x326c] ;  /* 0x00326c00010f7983 */ /* 0x000ee20000100800 */
[----:B------:R-:W-:Y:S01]  /*6e70*/  IMAD.HI.U32 R3, R28, R2, RZ ;  /* 0x000000021c037227 */ /* 0x000fe200078e00ff */
[----:B----4-:R-:W-:Y:S02]  /*6e80*/  IABS R6, R17 ;  /* 0x0000001100067213 */ /* 0x010fe40000000000 */
[----:B------:R-:W4:Y:S01]  /*6e90*/  LDL R17, [R1+0x3268] ;  /* 0x0032680001117983 */ /* 0x000f220000100800 */
[----:B--2---:R-:W-:-:S03]  /*6ea0*/  IABS R4, R12 ;  /* 0x0000000c00047213 */ /* 0x004fc60000000000 */
[----:B------:R-:W2:Y:S01]  /*6eb0*/  LDL R12, [R1+0x3264] ;  /* 0x00326400010c7983 */ /* 0x000ea20000100800 */
[----:B-----5:R-:W-:-:S03]  /*6ec0*/  IABS R0, R13 ;  /* 0x0000000d00007213 */ /* 0x020fc60000000000 */
[----:B------:R-:W5:Y:S01]  /*6ed0*/  LDL R13, [R1+0x3260] ;  /* 0x00326000010d7983 */ /* 0x000f620000100800 */
[----:B------:R-:W-:-:S04]  /*6ee0*/  IMAD.HI.U32 R9, R28, R8, RZ ;  /* 0x000000081c097227 */ /* 0x000fc800078e00ff */
[----:B------:R-:W-:-:S04]  /*6ef0*/  IMAD.HI.U32 R7, R28, R6, RZ ;  /* 0x000000061c077227 */ /* 0x000fc800078e00ff */
[----:B------:R-:W-:Y:S02]  /*6f00*/  IMAD.MOV R3, RZ, RZ, -R3 ;  /* 0x000000ffff037224 */ /* 0x000fe400078e0a03 */
[----:B------:R-:W-:Y:S02]  /*6f10*/  IMAD.MOV R9, RZ, RZ, -R9 ;  /* 0x000000ffff097224 */ /* 0x000fe400078e0a09 */
[----:B------:R-:W-:Y:S02]  /*6f20*/  IMAD.MOV R7, RZ, RZ, -R7 ;  /* 0x000000ffff077224 */ /* 0x000fe400078e0a07 */
[C---:B------:R-:W-:Y:S02]  /*6f30*/  IMAD R2, R29.reuse, R3, R2 ;  /* 0x000000031d027224 */ /* 0x040fe400078e0202 */
[C---:B------:R-:W-:Y:S02]  /*6f40*/  IMAD R8, R29.reuse, R9, R8 ;  /* 0x000000091d087224 */ /* 0x040fe400078e0208 */
[----:B------:R-:W-:Y:S01]  /*6f50*/  IMAD R6, R29, R7, R6 ;  /* 0x000000071d067224 */ /* 0x000fe200078e0206 */
[----:B------:R0:W-:Y:S01]  /*6f60*/  STL [R1+0x790], R2 ;  /* 0x0007900201007387 */ /* 0x0001e20000100800 */
[----:B------:R-:W-:-:S03]  /*6f70*/  IMAD.HI.U32 R5, R28, R4, RZ ;  /* 0x000000041c057227 */ /* 0x000fc600078e00ff */
[----:B------:R-:W-:Y:S01]  /*6f80*/  STL [R1+0x774], R8 ;  /* 0x0007740801007387 */ /* 0x000fe20000100800 */
[----:B------:R-:W-:-:S03]  /*6f90*/  IMAD.HI.U32 R3, R28, R0, RZ ;  /* 0x000000001c037227 */ /* 0x000fc600078e00ff */
[----:B------:R3:W-:Y:S01]  /*6fa0*/  STL [R1+0x77c], R6 ;  /* 0x00077c0601007387 */ /* 0x0007e20000100800 */
[----:B0-----:R-:W-:-:S03]  /*6fb0*/  IABS R2, R14 ;  /* 0x0000000e00027213 */ /* 0x001fc60000000000 */
[----:B------:R-:W5:Y:S01]  /*6fc0*/  LDL R14, [R1+0x325c] ;  /* 0x00325c00010e7983 */ /* 0x000f620000100800 */
[----:B------:R-:W-:Y:S02]  /*6fd0*/  IMAD.MOV R5, RZ, RZ, -R5 ;  /* 0x000000ffff057224 */ /* 0x000fe400078e0a05 */
[----:B------:R-:W-:Y:S02]  /*6fe0*/  IMAD.MOV R3, RZ, RZ, -R3 ;  /* 0x000000ffff037224 */ /* 0x000fe400078e0a03 */
[C---:B------:R-:W-:Y:S02]  /*6ff0*/  IMAD R4, R29.reuse, R5, R4 ;  /* 0x000000051d047224 */ /* 0x040fe400078e0204 */
[----:B------:R-:W-:-:S03]  /*7000*/  IMAD R0, R29, R3, R0 ;  /* 0x000000031d007224 */ /* 0x000fc600078e0200 */
[----:B------:R4:W-:Y:S01]  /*7010*/  STL [R1+0x784], R4 ;  /* 0x0007840401007387 */ /* 0x0009e20000100800 */
[----:B------:R-:W-:-:S03]  /*7020*/  IABS R7, R18 ;  /* 0x0000001200077213 */ /* 0x000fc60000000000 */
[----:B------:R2:W-:Y:S04]  /*7030*/  STL [R1+0x788], R0 ;  /* 0x0007880001007387 */ /* 0x0005e80000100800 */
[----:B------:R-:W5:Y:S01]  /*7040*/  LDL R18, [R1+0x3258] ;  /* 0x0032580001127983 */ /* 0x000f620000100800 */
[----:B---3--:R-:W-:-:S03]  /*7050*/  IABS R6, R15 ;  /* 0x0000000f00067213 */ /* 0x008fc60000000000 */
[----:B------:R-:W3:Y:S01]  /*7060*/  LDL R15, [R1+0x3254] ;  /* 0x00325400010f7983 */ /* 0x000ee20000100800 */
[----:B------:R-:W-:-:S04]  /*7070*/  IMAD.HI.U32 R3, R28, R2, RZ ;  /* 0x000000021c037227 */ /* 0x000fc800078e00ff */
[----:B------:R-:W-:-:S04]  /*7080*/  IMAD.HI.U32 R8, R28, R7, RZ ;  /* 0x000000071c087227 */ /* 0x000fc800078e00ff */
[----:B------:R-:W-:-:S04]  /*7090*/  IMAD.HI.U32 R9, R28, R6, RZ ;  /* 0x000000061c097227 */ /* 0x000fc800078e00ff */
[----:B------:R-:W-:Y:S02]  /*70a0*/  IMAD.MOV R3, RZ, RZ, -R3 ;  /* 0x000000ffff037224 */ /* 0x000fe400078e0a03 */
[----:B------:R-:W-:Y:S02]  /*70b0*/  IMAD.MOV R8, RZ, RZ, -R8 ;  /* 0x000000ffff087224 */ /* 0x000fe400078e0a08 */
[----:B------:R-:W-:Y:S01]  /*70c0*/  IMAD.MOV R9, RZ, RZ, -R9 ;  /* 0x000000ffff097224 */ /* 0x000fe200078e0a09 */
[----:B----4-:R-:W-:Y:S02]  /*70d0*/  IABS R4, R17 ;  /* 0x0000001100047213 */ /* 0x010fe40000000000 */
[----:B------:R-:W4:Y:S01]  /*70e0*/  LDL R17, [R1+0x3250] ;  /* 0x0032500001117983 */ /* 0x000f220000100800 */
[C---:B------:R-:W-:Y:S02]  /*70f0*/  IMAD R2, R29.reuse, R3, R2 ;  /* 0x000000031d027224 */ /* 0x040fe400078e0202 */
[C---:B------:R-:W-:Y:S01]  /*7100*/  IMAD R7, R29.reuse, R8, R7 ;  /* 0x000000081d077224 */ /* 0x040fe200078e0207 */
[----:B--2---:R-:W-:Y:S01]  /*7110*/  IABS R0, R12 ;  /* 0x0000000c00007213 */ /* 0x004fe20000000000 */
[----:B------:R-:W-:Y:S01]  /*7120*/  IMAD R6, R29, R9, R6 ;  /* 0x000000091d067224 */ /* 0x000fe200078e0206 */
[----:B------:R-:W2:Y:S04]  /*7130*/  LDL R12, [R1+0x324c] ;  /* 0x00324c00010c7983 */ /* 0x000ea80000100800 */
[----:B------:R5:W-:Y:S04]  /*7140*/  STL [R1+0x780], R2 ;  /* 0x0007800201007387 */ /* 0x000be80000100800 */
[----:B------:R-:W-:Y:S04]  /*7150*/  STL [R1+0x778], R7 ;  /* 0x0007780701007387 */ /* 0x000fe80000100800 */
[----:B------:R0:W-:Y:S01]  /*7160*/  STL [R1+0x764], R6 ;  /* 0x0007640601007387 */ /* 0x0001e20000100800 */
[----:B-----5:R-:W-:-:S03]  /*7170*/  IABS R2, R13 ;  /* 0x0000000d00027213 */ /* 0x020fc60000000000 */
[----:B------:R-:W5:Y:S01]  /*7180*/  LDL R13, [R1+0x3248] ;  /* 0x00324800010d7983 */ /* 0x000f620000100800 */
[----:B------:R-:W-:-:S04]  /*7190*/  IMAD.HI.U32 R5, R28, R4, RZ ;  /* 0x000000041c057227 */ /* 0x000fc800078e00ff */
[----:B------:R-:W-:-:S04]  /*71a0*/  IMAD.HI.U32 R3, R28, R0, RZ ;  /* 0x000000001c037227 */ /* 0x000fc800078e00ff */
[----:B------:R-:W-:Y:S02]  /*71b0*/  IMAD.MOV R5, RZ, RZ, -R5 ;  /* 0x000000ffff057224 */ /* 0x000fe400078e0a05 */
[----:B------:R-:W-:Y:S02]  /*71c0*/  IMAD.MOV R3, RZ, RZ, -R3 ;  /* 0x000000ffff037224 */ /* 0x000fe400078e0a03 */
[C---:B------:R-:W-:Y:S02]  /*71d0*/  IMAD R4, R29.reuse, R5, R4 ;  /* 0x000000051d047224 */ /* 0x040fe400078e0204 */
[----:B------:R-:W-:Y:S01]  /*71e0*/  IMAD R0, R29, R3, R0 ;  /* 0x000000031d007224 */ /* 0x000fe200078e0200 */
[----:B------:R-:W-:Y:S02]  /*71f0*/  IABS R8, R14 ;  /* 0x0000000e00087213 */ /* 0x000fe40000000000 */
[----:B------:R3:W-:Y:S04]  /*7200*/  STL [R1+0x76c], R4 ;  /* 0x00076c0401007387 */ /* 0x0007e80000100800 */
[----:B------:R4:W-:Y:S04]  /*7210*/  STL [R1+0x770], R0 ;  /* 0x0007700001007387 */ /* 0x0009e80000100800 */
[----:B------:R-:W5:Y:S01]  /*7220*/  LDL R14, [R1+0x3244] ;  /* 0x00324400010e7983 */ /* 0x000f620000100800 */
[----:B0-----:R-:W-:-:S03]  /*7230*/  IABS R6, R18 ;  /* 0x0000001200067213 */ /* 0x001fc60000000000 */
[----:B------:R-:W5:Y:S01]  /*7240*/  LDL R18, [R1+0x3240] ;  /* 0x0032400001127983 */ /* 0x000f620000100800 */
[----:B---3--:R-:W-:-:S03]  /*7250*/  IABS R4, R15 ;  /* 0x0000000f00047213 */ /* 0x008fc60000000000 */
[----:B------:R-:W3:Y:S01]  /*7260*/  LDL R15, [R1+0x323c] ;  /* 0x00323c00010f7983 */ /* 0x000ee20000100800 */
[----:B------:R-:W-:-:S04]  /*7270*/  IMAD.HI.U32 R3, R28, R2, RZ ;  /* 0x000000021c037227 */ /* 0x000fc800078e00ff */
[----:B------:R-:W-:Y:S02]  /*7280*/  IMAD.MOV R3, RZ, RZ, -R3 ;  /* 0x000000ffff037224 */ /* 0x000fe400078e0a03 */
[----:B------:R-:W-:-:S04]  /*7290*/  IMAD.HI.U32 R9, R28, R8, RZ ;  /* 0x000000081c097227 */ /* 0x000fc800078e00ff */
[----:B------:R-:W-:-:S04]  /*72a0*/  IMAD.HI.U32 R7, R28, R6, RZ ;  /* 0x000000061c077227 */ /* 0x000fc800078e00ff */
[----:B------:R-:W-:Y:S02]  /*72b0*/  IMAD R2, R29, R3, R2 ;  /* 0x000000031d027224 */ /* 0x000fe400078e0202 */
[----:B------:R-:W-:-:S04]  /*72c0*/  IMAD.HI.U32 R5, R28, R4, RZ ;  /* 0x000000041c057227 */ /* 0x000fc800078e00ff */
[----:B------:R-:W-:Y:S02]  /*72d0*/  IMAD.MOV R9, RZ, RZ, -R9 ;  /* 0x000000ffff097224 */ /* 0x000fe400078e0a09 */
[----:B------:R-:W-:Y:S01]  /*72e0*/  IMAD.MOV R7, RZ, RZ, -R7 ;  /* 0x000000ffff077224 */ /* 0x000fe200078e0a07 */
[----:B----4-:R-:W-:Y:S02]  /*72f0*/  IABS R0, R17 ;  /* 0x0000001100007213 */ /* 0x010fe40000000000 */
[----:B------:R-:W4:Y:S03]  /*7300*/  LDL R17, [R1+0x3238] ;  /* 0x0032380001117983 */ /* 0x000f260000100800 */
[----:B------:R-:W-:-:S04]  /*7310*/  IMAD.HI.U32 R3, R28, R0, RZ ;  /* 0x000000001c037227 */ /* 0x000fc800078e00ff */
[----:B------:R-:W-:Y:S02]  /*7320*/  IMAD.MOV R5, RZ, RZ, -R5 ;  /* 0x000000ffff057224 */ /* 0x000fe400078e0a05 */
[C---:B------:R-:W-:Y:S02]  /*7330*/  IMAD R8, R29.reuse, R9, R8 ;  /* 0x000000091d087224 */ /* 0x040fe400078e0208 */
[----:B------:R-:W-:Y:S02]  /*7340*/  IMAD.MOV R3, RZ, RZ, -R3 ;  /* 0x000000ffff037224 */ /* 0x000fe400078e0a03 */
[C---:B------:R-:W-:Y:S01]  /*7350*/  IMAD R6, R29.reuse, R7, R6 ;  /* 0x000000071d067224 */ /* 0x040fe200078e0206 */
[----:B------:R2:W-:Y:S01]  /*7360*/  STL [R1+0x768], R2 ;  /* 0x0007680201007387 */ /* 0x0005e20000100800 */
[C---:B------:R-:W-:Y:S02]  /*7370*/  IMAD R4, R29.reuse, R5, R4 ;  /* 0x000000051d047224 */ /* 0x040fe400078e0204 */
[----:B------:R-:W-:Y:S01]  /*7380*/  IMAD R0, R29, R3, R0 ;  /* 0x000000031d007224 */ /* 0x000fe200078e0200 */
[----:B------:R-:W-:Y:S04]  /*7390*/  STL [R1+0x74c], R8 ;  /* 0x00074c0801007387 */ /* 0x000fe80000100800 */
[----:B------:R0:W-:Y:S01]  /*73a0*/  STL [R1+0x754], R6 ;  /* 0x0007540601007387 */ /* 0x0001e20000100800 */
[----:B--2---:R-:W-:-:S03]  /*73b0*/  IABS R2, R12 ;  /* 0x0000000c00027213 */ /* 0x004fc60000000000 */
[----:B------:R-:W2:Y:S01]  /*73c0*/  LDL R12, [R1+0x3234] ;  /* 0x00323400010c7983 */ /* 0x000ea20000100800 */
[----:B-----5:R-:W-:-:S03]  /*73d0*/  IABS R7, R13 ;  /* 0x0000000d00077213 */ /* 0x020fc60000000000 */
[----:B------:R1:W-:Y:S04]  /*73e0*/  STL [R1+0x75c], R4 ;  /* 0x00075c0401007387 */ /* 0x0003e80000100800 */
[----:B------:R3:W-:Y:S04]  /*73f0*/  STL [R1+0x760], R0 ;  /* 0x0007600001007387 */ /* 0x0007e80000100800 */
[----:B------:R-:W5:Y:S01]  /*7400*/  LDL R13, [R1+0x3230] ;  /* 0x00323000010d7983 */ /* 0x000f620000100800 */
[----:B0-----:R-:W-:-:S03]  /*7410*/  IABS R6, R14 ;  /* 0x0000000e00067213 */ /* 0x001fc60000000000 */
[----:B------:R-:W5:Y:S01]  /*7420*/  LDL R14, [R1+0x322c] ;  /* 0x00322c00010e7983 */ /* 0x000f620000100800 */
[----:B-1----:R-:W-:-:S03]  /*7430*/  IABS R4, R18 ;  /* 0x0000001200047213 */ /* 0x002fc60000000000 */
        /* <DEDUP_REMOVED lines=17> */
[----:B----4-:R-:W-:-:S03]  /*7550*/  IABS R2, R17 ;  /* 0x0000001100027213 */ /* 0x010fc60000000000 */
[----:B------:R-:W4:Y:S01]  /*7560*/  LDL R17, [R1+0x3220] ;  /* 0x0032200001117983 */ /* 0x000f220000100800 */
[----:B------:R-:W-:Y:S02]  /*7570*/  IMAD.MOV R5, RZ, RZ, -R5 ;  /* 0x000000ffff057224 */ /* 0x000fe400078e0a05 */
[----:B------:R-:W-:Y:S02]  /*7580*/  IMAD.MOV R3, RZ, RZ, -R3 ;  /* 0x000000ffff037224 */ /* 0x000fe400078e0a03 */
[C---:B------:R-:W-:Y:S02]  /*7590*/  IMAD R4, R29.reuse, R5, R4 ;  /* 0x000000051d047224 */ /* 0x040fe400078e0204 */
[----:B------:R-:W-:-:S03]  /*75a0*/  IMAD R0, R29, R3, R0 ;  /* 0x000000031d007224 */ /* 0x000fc600078e0200 */
[----:B------:R0:W-:Y:S04]  /*75b0*/  STL [R1+0x744], R4 ;  /* 0x0007440401007387 */ /* 0x0001e80000100800 */
[----:B------:R1:W-:Y:S01]  /*75c0*/  STL [R1+0x748], R0 ;  /* 0x0007480001007387 */ /* 0x0003e20000100800 */
[----:B--2---:R-:W-:-:S03]  /*75d0*/  IABS R8, R12 ;  /* 0x0000000c00087213 */ /* 0x004fc60000000000 */
[----:B------:R-:W2:Y:S01]  /*75e0*/  LDL R12, [R1+0x321c] ;  /* 0x00321c00010c7983 */ /* 0x000ea20000100800 */
[----:B-----5:R-:W-:-:S03]  /*75f0*/  IABS R6, R13 ;  /* 0x0000000d00067213 */ /* 0x020fc60000000000 */
[----:B------:R-:W5:Y:S01]  /*7600*/  LDL R13, [R1+0x3218] ;  /* 0x00321800010d7983 */ /* 0x000f620000100800 */
[C---:B------:R-:W-:Y:S01]  /*7610*/  IMAD.HI.U32 R3, R28.reuse, R2, RZ ;  /* 0x000000021c037227 */ /* 0x040fe200078e00ff */
[----:B0-----:R-:W-:Y:S02]  /*7620*/  IABS R4, R14 ;  /* 0x0000000e00047213 */ /* 0x001fe40000000000 */
[----:B------:R-:W5:Y:S01]  /*7630*/  LDL R14, [R1+0x3214] ;  /* 0x00321400010e7983 */ /* 0x000f620000100800 */
[----:B------:R-:W-:-:S04]  /*7640*/  IMAD.HI.U32 R9, R28, R8, RZ ;  /* 0x000000081c097227 */ /* 0x000fc800078e00ff */
[----:B------:R-:W-:-:S04]  /*7650*/  IMAD.HI.U32 R7, R28, R6, RZ ;  /* 0x000000061c077227 */ /* 0x000fc800078e00ff */
[----:B------:R-:W-:Y:S02]  /*7660*/  IMAD.MOV R3, RZ, RZ, -R3 ;  /* 0x000000ffff037224 */ /* 0x000fe400078e0a03 */
[----:B------:R-:W-:Y:S02]  /*7670*/  IMAD.MOV R9, RZ, RZ, -R9 ;  /* 0x000000ffff097224 */ /* 0x000fe400078e0a09 */
[----:B------:R-:W-:Y:S02]  /*7680*/  IMAD.MOV R7, RZ, RZ, -R7 ;  /* 0x000000ffff077224 */ /* 0x000fe400078e0a07 */
[C---:B------:R-:W-:Y:S02]  /*7690*/  IMAD R2, R29.reuse, R3, R2 ;  /* 0x000000031d027224 */ /* 0x040fe400078e0202 */
[C---:B------:R-:W-:Y:S01]  /*76a0*/  IMAD R8, R29.reuse, R9, R8 ;  /* 0x000000091d087224 */ /* 0x040fe200078e0208 */
[----:B-1----:R-:W-:Y:S01]  /*76b0*/  IABS R0, R18 ;  /* 0x0000001200007213 */ /* 0x002fe20000000000 */
[----:B------:R-:W-:Y:S01]  /*76c0*/  IMAD R6, R29, R7, R6 ;  /* 0x000000071d067224 */ /* 0x000fe200078e0206 */
[----:B------:R-:W5:Y:S04]  /*76d0*/  LDL R18, [R1+0x3210] ;  /* 0x0032100001127983 */ /* 0x000f680000100800 */
[----:B------:R3:W-:Y:S04]  /*76e0*/  STL [R1+0x740], R2 ;  /* 0x0007400201007387 */ /* 0x0007e80000100800 */
[----:B------:R-:W-:Y:S04]  /*76f0*/  STL [R1+0x724], R8 ;  /* 0x0007240801007387 */ /* 0x000fe80000100800 */
[----:B------:R2:W-:Y:S01]  /*7700*/  STL [R1+0x72c], R6 ;  /* 0x00072c0601007387 */ /* 0x0005e20000100800 */
[----:B---3--:R-:W-:-:S03]  /*7710*/  IABS R2, R15 ;  /* 0x0000000f00027213 */ /* 0x008fc60000000000 */
[----:B------:R-:W3:Y:S01]  /*7720*/  LDL R15, [R1+0x320c] ;  /* 0x00320c00010f7983 */ /* 0x000ee20000100800 */
[----:B------:R-:W-:-:S04]  /*7730*/  IMAD.HI.U32 R5, R28, R4, RZ ;  /* 0x000000041c057227 */ /* 0x000fc800078e00ff */
[----:B------:R-:W-:-:S04]  /*7740*/  IMAD.MOV R5, RZ, RZ, -R5 ;  /* 0x000000ffff057224 */ /* 0x000fc800078e0a05 */
[----:B------:R-:W-:Y:S02]  /*7750*/  IMAD R4, R29, R5, R4 ;  /* 0x000000051d047224 */ /* 0x000fe400078e0204 */
[----:B------:R-:W-:-:S03]  /*7760*/  IMAD.HI.U32 R3, R28, R0, RZ ;  /* 0x000000001c037227 */ /* 0x000fc600078e00ff */
[----:B------:R5:W-:Y:S01]  /*7770*/  STL [R1+0x734], R4 ;  /* 0x0007340401007387 */ /* 0x000be20000100800 */
[----:B------:R-:W-:-:S04]  /*7780*/  IMAD.MOV R3, RZ, RZ, -R3 ;  /* 0x000000ffff037224 */ /* 0x000fc800078e0a03 */
[----:B------:R-:W-:Y:S01]  /*7790*/  IMAD R0, R29, R3, R0 ;  /* 0x000000031d007224 */ /* 0x000fe200078e0200 */
[----:B----4-:R-:W-:Y:S02]  /*77a0*/  IABS R7, R17 ;  /* 0x0000001100077213 */ /* 0x010fe40000000000 */
[----:B------:R-:W4:Y:S04]  /*77b0*/  LDL R17, [R1+0x3208] ;  /* 0x0032080001117983 */ /* 0x000f280000100800 */
[----:B------:R0:W-:Y:S01]  /*77c0*/  STL [R1+0x738], R0 ;  /* 0x0007380001007387 */ /* 0x0001e20000100800 */
[----:B--2---:R-:W-:-:S03]  /*77d0*/  IABS R6, R12 ;  /* 0x0000000c00067213 */ /* 0x004fc60000000000 */
[----:B------:R-:W2:Y:S01]  /*77e0*/  LDL R12, [R1+0x3200] ;  /* 0x00320000010c7983 */ /* 0x000ea20000100800 */
[----:B-----5:R-:W-:-:S03]  /*77f0*/  IABS R4, R13 ;  /* 0x0000000d00047213 */ /* 0x020fc60000000000 */
[----:B------:R-:W5:Y:S01]  /*7800*/  LDL R13, [R1+0x3204] ;  /* 0x00320400010d7983 */ /* 0x000f620000100800 */
[----:B------:R-:W-:-:S04]  /*7810*/  IMAD.HI.U32 R3, R28, R2, RZ ;  /* 0x000000021c037227 */ /* 0x000fc800078e00ff */
[----:B------:R-:W-:Y:S02]  /*7820*/  IMAD.MOV R3, RZ, RZ, -R3 ;  /* 0x000000ffff037224 */ /* 0x000fe400078e0a03 */
[C---:B------:R-:W-:Y:S01]  /*7830*/  IMAD.HI.U32 R8, R28.reuse, R7, RZ ;  /* 0x000000071c087227 */ /* 0x040fe200078e00ff */
[----:B0-----:R-:W-:Y:S02]  /*7840*/  IABS R0, R14 ;  /* 0x0000000e00007213 */ /* 0x001fe40000000000 */
[----:B------:R-:W5:Y:S01]  /*7850*/  LDL R14, [R1+0x31f8] ;  /* 0x0031f800010e7983 */ /* 0x000f620000100800 */
[----:B------:R-:W-:-:S04]  /*7860*/  IMAD.HI.U32 R9, R28, R6, RZ ;  /* 0x000000061c097227 */ /* 0x000fc800078e00ff */
[----:B------:R-:W-:-:S04]  /*7870*/  IMAD.HI.U32 R5, R28, R4, RZ ;  /* 0x000000041c057227 */ /* 0x000fc800078e00ff */
[----:B------:R-:W-:Y:S02]  /*7880*/  IMAD R2, R29, R3, R2 ;  /* 0x000000031d027224 */ /* 0x000fe400078e0202 */
[----:B------:R-:W-:-:S04]  /*7890*/  IMAD.HI.U32 R3, R28, R0, RZ ;  /* 0x000000001c037227 */ /* 0x000fc800078e00ff */
[----:B------:R-:W-:Y:S02]  /*78a0*/  IMAD.MOV R8, RZ, RZ, -R8 ;  /* 0x000000ffff087224 */ /* 0x000fe400078e0a08 */
[----:B------:R-:W-:Y:S02]  /*78b0*/  IMAD.MOV R9, RZ, RZ, -R9 ;  /* 0x000000ffff097224 */ /* 0x000fe400078e0a09 */
[----:B------:R-:W-:Y:S02]  /*78c0*/  IMAD.MOV R5, RZ, RZ, -R5 ;  /* 0x000000ffff057224 */ /* 0x000fe400078e0a05 */
[----:B------:R-:W-:Y:S02]  /*78d0*/  IMAD.MOV R3, RZ, RZ, -R3 ;  /* 0x000000ffff037224 */ /* 0x000fe400078e0a03 */
[C---:B------:R-:W-:Y:S02]  /*78e0*/  IMAD R7, R29.reuse, R8, R7 ;  /* 0x000000081d077224 */ /* 0x040fe400078e0207 */
[----:B------:R-:W-:-:S02]  /*78f0*/  IMAD R6, R29, R9, R6 ;  /* 0x000000091d067224 */ /* 0x000fc400078e0206 */
[C---:B------:R-:W-:Y:S01]  /*7900*/  IMAD R4, R29.reuse, R5, R4 ;  /* 0x000000051d047224 */ /* 0x040fe200078e0204 */
[----:B------:R0:W-:Y:S01]  /*7910*/  STL [R1+0x730], R2 ;  /* 0x0007300201007387 */ /* 0x0001e20000100800 */
[----:B------:R-:W-:-:S03]  /*7920*/  IMAD R0, R29, R3, R0 ;  /* 0x000000031d007224 */ /* 0x000fc600078e0200 */
[----:B------:R-:W-:Y:S04]  /*7930*/  STL [R1+0x728], R7 ;  /* 0x0007280701007387 */ /* 0x000fe80000100800 */
[----:B------:R4:W-:Y:S01]  /*7940*/  STL [R1+0x714], R6 ;  /* 0x0007140601007387 */ /* 0x0009e20000100800 */
[----:B0-----:R-:W-:-:S03]  /*7950*/  IABS R2, R18 ;  /* 0x0000001200027213 */ /* 0x001fc60000000000 */
[----:B------:R2:W-:Y:S04]  /*7960*/  STL [R1+0x71c], R4 ;  /* 0x00071c0401007387 */ /* 0x0005e80000100800 */
[----:B------:R-:W5:Y:S04]  /*7970*/  LDL R18, [R1+0x31fc] ;  /* 0x0031fc0001127983 */ /* 0x000f680000100800 */
[----:B------:R5:W-:Y:S01]  /*7980*/  STL [R1+0x720], R0 ;  /* 0x0007200001007387 */ /* 0x000be20000100800 */
[----:B---3--:R-:W-:-:S03]  /*7990*/  IABS R8, R15 ;  /* 0x0000000f00087213 */ /* 0x008fc60000000000 */
[----:B------:R-:W3:Y:S04]  /*79a0*/  LDL R16, [R1+0x31f0] ;  /* 0x0031f00001107983 */ /* 0x000ee80000100800 */
[----:B------:R-:W3:Y:S01]  /*79b0*/  LDL R15, [R1+0x31f4] ;  /* 0x0031f400010f7983 */ /* 0x000ee20000100800 */
[----:B------:R-:W-:-:S04]  /*79c0*/  IMAD.HI.U32 R3, R28, R2, RZ ;  /* 0x000000021c037227 */ /* 0x000fc800078e00ff */
[----:B------:R-:W-:-:S04]  /*79d0*/  IMAD.HI.U32 R9, R28, R8, RZ ;  /* 0x000000081c097227 */ /* 0x000fc800078e00ff */
[----:B------:R-:W-:Y:S02]  /*79e0*/  IMAD.MOV R3, RZ, RZ, -R3 ;  /* 0x000000ffff037224 */ /* 0x000fe400078e0a03 */
[----:B------:R-:W-:Y:S02]  /*79f0*/  IMAD.MOV R9, RZ, RZ, -R9 ;  /* 0x000000ffff097224 */ /* 0x000fe400078e0a09 */
[C---:B------:R-:W-:Y:S02]  /*7a00*/  IMAD R2, R29.reuse, R3, R2 ;  /* 0x000000031d027224 */ /* 0x040fe400078e0202 */
[----:B------:R-:W-:Y:S01]  /*7a10*/  IMAD R8, R29, R9, R8 ;  /* 0x000000091d087224 */ /* 0x000fe200078e0208 */
[----:B----4-:R-:W-:Y:S02]  /*7a20*/  IABS R6, R17 ;  /* 0x0000001100067213 */ /* 0x010fe40000000000 */
[----:B------:R-:W4:Y:S03]  /*7a30*/  LDL R17, [R1+0x31ec] ;  /* 0x0031ec0001117983 */ /* 0x000f260000100800 */
[----:B------:R-:W-:-:S04]  /*7a40*/  IMAD.HI.U32 R7, R28, R6, RZ ;  /* 0x000000061c077227 */ /* 0x000fc800078e00ff */
[----:B------:R-:W-:-:S04]  /*7a50*/  IMAD.MOV R7, RZ, RZ, -R7 ;  /* 0x000000ffff077224 */ /* 0x000fc800078e0a07 */
[----:B------:R-:W-:Y:S01]  /*7a60*/  IMAD R6, R29, R7, R6 ;  /* 0x000000071d067224 */ /* 0x000fe200078e0206 */
[----:B--2---:R-:W-:Y:S02]  /*7a70*/  IABS R4, R12 ;  /* 0x0000000c00047213 */ /* 0x004fe40000000000 */
[----:B------:R-:W2:Y:S04]  /*7a80*/  LDL R12, [R1+0x31e8] ;  /* 0x0031e800010c7983 */ /* 0x000ea80000100800 */
[----:B------:R0:W-:Y:S04]  /*7a90*/  STL [R1+0x718], R2 ;  /* 0x0007180201007387 */ /* 0x0001e80000100800 */
[----:B------:R-:W-:Y:S01]  /*7aa0*/  STL [R1+0x6fc], R8 ;  /* 0x0006fc0801007387 */ /* 0x000fe20000100800 */
[----:B-----5:R-:W-:-:S03]  /*7ab0*/  IABS R0, R13 ;  /* 0x0000000d00007213 */ /* 0x020fc60000000000 */
[----:B------:R3:W-:Y:S04]  /*7ac0*/  STL [R1+0x704], R6 ;  /* 0x0007040601007387 */ /* 0x0007e80000100800 */
[----:B------:R-:W5:Y:S01]  /*7ad0*/  LDL R13, [R1+0x31e4] ;  /* 0x0031e400010d7983 */ /* 0x000f620000100800 */
[----:B------:R-:W-:-:S04]  /*7ae0*/  IMAD.HI.U32 R5, R28, R4, RZ ;  /* 0x000000041c057227 */ /* 0x000fc800078e00ff */
[----:B------:R-:W-:-:S04]  /*7af0*/  IMAD.MOV R5, RZ, RZ, -R5 ;  /* 0x000000ffff057224 */ /* 0x000fc800078e0a05 */
[----:B------:R-:W-:Y:S01]  /*7b00*/  IMAD R4, R29, R5, R4 ;  /* 0x000000051d047224 */ /* 0x000fe200078e0204 */
[----:B0-----:R-:W-:-:S04]  /*7b10*/  IABS R2, R14 ;  /* 0x0000000e00027213 */ /* 0x001fc80000000000 */
[----:B------:R0:W-:Y:S04]  /*7b20*/  STL [R1+0x70c], R4 ;  /* 0x00070c0401007387 */ /* 0x0001e80000100800 */
[----:B------:R-:W5:Y:S01]  /*7b30*/  LDL R14, [R1+0x31e0] ;  /* 0x0031e000010e7983 */ /* 0x000f620000100800 */
[----:B------:R-:W-:-:S04]  /*7b40*/  IMAD.HI.U32 R3, R28, R0, RZ ;  /* 0x000000001c037227 */ /* 0x000fc800078e00ff */
[----:B------:R-:W-:-:S04]  /*7b50*/  IMAD.MOV R3, RZ, RZ, -R3 ;  /* 0x000000ffff037224 */ /* 0x000fc800078e0a03 */
[----:B------:R-:W-:-:S05]  /*7b60*/  IMAD R0, R29, R3, R0 ;  /* 0x000000031d007224 */ /* 0x000fca00078e0200 */
[----:B------:R4:W-:Y:S01]  /*7b70*/  STL [R1+0x710], R0 ;  /* 0x0007100001007387 */ /* 0x0009e20000100800 */
[----:B---3--:R-:W-:-:S03]  /*7b80*/  IABS R6, R15 ;  /* 0x0000000f00067213 */ /* 0x008fc60000000000 */
[----:B------:R-:W3:Y:S01]  /*7b90*/  LDL R15, [R1+0x31dc] ;  /* 0x0031dc00010f7983 */ /* 0x000ee20000100800 */
[----:B------:R-:W-:Y:S01]  /*7ba0*/  IABS R7, R18 ;  /* 0x0000001200077213 */ /* 0x000fe20000000000 */
[C---:B------:R-:W-:Y:S01]  /*7bb0*/  IMAD.HI.U32 R3, R28.reuse, R2, RZ ;  /* 0x000000021c037227 */ /* 0x040fe200078e00ff */
[----:B0-----:R-:W-:Y:S01]  /*7bc0*/  IABS R4, R16 ;  /* 0x0000001000047213 */ /* 0x001fe20000000000 */
[----:B------:R-:W3:Y:S02]  /*7bd0*/  LDL R18, [R1+0x31d8] ;  /* 0x0031d80001127983 */ /* 0x000ee40000100800 */
[----:B------:R-:W-:-:S04]  /*7be0*/  IMAD.HI.U32 R8, R28, R7, RZ ;  /* 0x000000071c087227 */ /* 0x000fc800078e00ff */
[----:B------:R-:W-:Y:S02]  /*7bf0*/  IMAD.MOV R3, RZ, RZ, -R3 ;  /* 0x000000ffff037224 */ /* 0x000fe400078e0a03 */
[----:B------:R-:W-:-:S04]  /*7c00*/  IMAD.HI.U32 R9, R28, R6, RZ ;  /* 0x000000061c097227 */ /* 0x000fc800078e00ff */
[----:B------:R-:W-:-:S04]  /*7c10*/  IMAD.HI.U32 R5, R28, R4, RZ ;  /* 0x000000041c057227 */ /* 0x000fc800078e00ff */
[----:B------:R-:W-:Y:S02]  /*7c20*/  IMAD.MOV R8, RZ, RZ, -R8 ;  /* 0x000000ffff087224 */ /* 0x000fe400078e0a08 */
[C---:B------:R-:W-:Y:S02]  /*7c30*/  IMAD R2, R29.reuse, R3, R2 ;  /* 0x000000031d027224 */ /* 0x040fe400078e0202 */
[----:B------:R-:W-:Y:S02]  /*7c40*/  IMAD.MOV R9, RZ, RZ, -R9 ;  /* 0x000000ffff097224 */ /* 0x000fe400078e0a09 */
[----:B------:R-:W-:Y:S02]  /*7c50*/  IMAD.MOV R5, RZ, RZ, -R5 ;  /* 0x000000ffff057224 */ /* 0x000fe400078e0a05 */
[C---:B------:R-:W-:Y:S01]  /*7c60*/  IMAD R7, R29.reuse, R8, R7 ;  /* 0x000000081d077224 */ /* 0x040fe200078e0207 */
[----:B------:R2:W-:Y:S01]  /*7c70*/  STL [R1+0x708], R2 ;  /* 0x0007080201007387 */ /* 0x0005e20000100800 */
[----:B------:R-:W-:-:S02]  /*7c80*/  IMAD R6, R29, R9, R6 ;  /* 0x000000091d067224 */ /* 0x000fc400078e0206 */
[----:B------:R-:W-:Y:S01]  /*7c90*/  IMAD R4, R29, R5, R4 ;  /* 0x000000051d047224 */ /* 0x000fe200078e0204 */
[----:B----4-:R-:W-:-:S05]  /*7ca0*/  IABS R0, R17 ;  /* 0x0000001100007213 */ /* 0x010fca0000000000 */
[----:B------:R-:W-:Y:S01]  /*7cb0*/  IMAD.HI.U32 R3, R28, R0, RZ ;  /* 0x000000001c037227 */ /* 0x000fe200078e00ff */
[----:B--2---:R-:W-:Y:S02]  /*7cc0*/  IABS R2, R12 ;  /* 0x0000000c00027213 */ /* 0x004fe40000000000 */
[----:B------:R-:W2:Y:S04]  /*7cd0*/  LDL R12, [R1+0x31d4] ;  /* 0x0031d400010c7983 */ /* 0x000ea80000100800 */
[----:B------:R-:W-:Y:S04]  /*7ce0*/  STL [R1+0x700], R7 ;  /* 0x0007000701007387 */ /* 0x000fe80000100800 */
[----:B------:R0:W-:Y:S04]  /*7cf0*/  STL [R1+0x6ec], R6 ;  /* 0x0006ec0601007387 */ /* 0x0001e80000100800 */
[----:B------:R3:W-:Y:S01]  /*7d00*/  STL [R1+0x6f4], R4 ;  /* 0x0006f40401007387 */ /* 0x0007e20000100800 */
[----:B-----5:R-:W-:-:S03]  /*7d10*/  IABS R8, R13 ;  /* 0x0000000d00087213 */ /* 0x020fc60000000000 */
[----:B------:R-:W4:Y:S01]  /*7d20*/  LDL R13, [R1+0x31cc] ;  /* 0x0031cc00010d7983 */ /* 0x000f220000100800 */
[----:B------:R-:W-:-:S04]  /*7d30*/  IMAD.MOV R3, RZ, RZ, -R3 ;  /* 0x000000ffff037224 */ /* 0x000fc800078e0a03 */
[----:B------:R-:W-:-:S05]  /*7d40*/  IMAD R0, R29, R3, R0 ;  /* 0x000000031d007224 */ /* 0x000fca00078e0200 */
[----:B------:R1:W-:Y:S01]  /*7d50*/  STL [R1+0x6f8], R0 ;  /* 0x0006f80001007387 */ /* 0x0003e20000100800 */
[----:B0-----:R-:W-:Y:S02]  /*7d60*/  IABS R6, R14 ;  /* 0x0000000e00067213 */ /* 0x001fe40000000000 */
[----:B---3--:R-:W-:Y:S01]  /*7d70*/  IABS R4, R15 ;  /* 0x0000000f00047213 */ /* 0x008fe20000000000 */
[----:B------:R-:W3:Y:S04]  /*7d80*/  LDL R14, [R1+0x31d0] ;  /* 0x0031d000010e7983 */ /* 0x000ee80000100800 */
[----:B------:R-:W5:Y:S01]  /*7d90*/  LDL R15, [R1+0x31c8] ;  /* 0x0031c800010f7983 */ /* 0x000f620000100800 */
[----:B------:R-:W-:-:S03]  /*7da0*/  IMAD.HI.U32 R3, R28, R2, RZ ;  /* 0x000000021c037227 */ /* 0x000fc600078e00ff */
[----:B------:R-:W5:Y:S01]  /*7db0*/  LDL R17, [R1+0x31c4] ;  /* 0x0031c40001117983 */ /* 0x000f620000100800 */
[----:B-1----:R-:W-:Y:S01]  /*7dc0*/  IABS R0, R18 ;  /* 0x0000001200007213 */ /* 0x002fe20000000000 */
[----:B------:R-:W-:Y:S02]  /*7dd0*/  IMAD.MOV R3, RZ, RZ, -R3 ;  /* 0x000000ffff037224 */ /* 0x000fe400078e0a03 */
[C---:B------:R-:W-:Y:S01]  /*7de0*/  IMAD.HI.U32 R9, R28.reuse, R8, RZ ;  /* 0x000000081c097227 */ /* 0x040fe200078e00ff */
[----:B------:R-:W5:Y:S03]  /*7df0*/  LDL R18, [R1+0x31c0] ;  /* 0x0031c00001127983 */ /* 0x000f660000100800 */
        /* <DEDUP_REMOVED lines=10> */
[----:B------:R-:W-:Y:S01]  /*7ea0*/  STL [R1+0x6f0], R10 ;  /* 0x0006f00a01007387 */ /* 0x000fe20000100800 */
[----:B------:R-:W-:-:S02]  /*7eb0*/  IMAD R4, R29, R5, R4 ;  /* 0x000000051d047224 */ /* 0x000fc400078e0204 */
[----:B------:R-:W-:Y:S01]  /*7ec0*/  IMAD R0, R29, R3, R0 ;  /* 0x000000031d007224 */ /* 0x000fe200078e0200 */
[----:B------:R-:W-:Y:S04]  /*7ed0*/  STL [R1+0x6d4], R8 ;  /* 0x0006d40801007387 */ /* 0x000fe80000100800 */
[----:B------:R3:W-:Y:S01]  /*7ee0*/  STL [R1+0x6dc], R6 ;  /* 0x0006dc0601007387 */ /* 0x0007e20000100800 */
[----:B--2---:R-:W-:-:S03]  /*7ef0*/  IABS R2, R12 ;  /* 0x0000000c00027213 */ /* 0x004fc60000000000 */
[----:B------:R-:W2:Y:S04]  /*7f00*/  LDL R12, [R1+0x31b8] ;  /* 0x0031b800010c7983 */ /* 0x000ea80000100800 */
[----:B------:R5:W-:Y:S04]  /*7f10*/  STL [R1+0x6e4], R4 ;  /* 0x0006e40401007387 */ /* 0x000be80000100800 */
[----:B------:R0:W-:Y:S01]  /*7f20*/  STL [R1+0x6e8], R0 ;  /* 0x0006e80001007387 */ /* 0x0001e20000100800 */
[----:B----4-:R-:W-:-:S03]  /*7f30*/  IABS R7, R13 ;  /* 0x0000000d00077213 */ /* 0x010fc60000000000 */
[----:B------:R-:W4:Y:S01]  /*7f40*/  LDL R13, [R1+0x31bc] ;  /* 0x0031bc00010d7983 */ /* 0x000f220000100800 */
[----:B---3--:R-:W-:-:S03]  /*7f50*/  IABS R6, R14 ;  /* 0x0000000e00067213 */ /* 0x008fc60000000000 */
[----:B------:R-:W3:Y:S01]  /*7f60*/  LDL R14, [R1+0x31b4] ;  /* 0x0031b400010e7983 */ /* 0x000ee20000100800 */
[----:B-----5:R-:W-:-:S03]  /*7f70*/  IABS R4, R15 ;  /* 0x0000000f00047213 */ /* 0x020fc60000000000 */
[----:B------:R-:W5:Y:S01]  /*7f80*/  LDL R15, [R1+0x31b0] ;  /* 0x0031b000010f7983 */ /* 0x000f620000100800 */
[----:B------:R-:W-:-:S04]  /*7f90*/  IMAD.HI.U32 R3, R28, R2, RZ ;  /* 0x000000021c037227 */ /* 0x000fc800078e00ff */
[----:B------:R-:W-:-:S04]  /*7fa0*/  IMAD.HI.U32 R8, R28, R7, RZ ;  /* 0x000000071c087227 */ /* 0x000fc800078e00ff */
[----:B------:R-:W-:-:S04]  /*7fb0*/  IMAD.HI.U32 R9, R28, R6, RZ ;  /* 0x000000061c097227 */ /* 0x000fc800078e00ff */
[----:B------:R-:W-:Y:S02]  /*7fc0*/  IMAD.MOV R3, RZ, RZ, -R3 ;  /* 0x000000ffff037224 */ /* 0x000fe400078e0a03 */
[----:B------:R-:W-:Y:S02]  /*7fd0*/  IMAD.MOV R8, RZ, RZ, -R8 ;  /* 0x000000ffff087224 */ /* 0x000fe400078e0a08 */
[----:B------:R-:W-:Y:S02]  /*7fe0*/  IMAD.MOV R9, RZ, RZ, -R9 ;  /* 0x000000ffff097224 */ /* 0x000fe400078e0a09 */
[C---:B------:R-:W-:Y:S02]  /*7ff0*/  IMAD R2, R29.reuse, R3, R2 ;  /* 0x000000031d027224 */ /* 0x040fe400078e0202 */
[C---:B------:R-:W-:Y:S01]  /*8000*/  IMAD R7, R29.reuse, R8, R7 ;  /* 0x000000081d077224 */ /* 0x040fe200078e0207 */
[----:B0-----:R-:W-:Y:S01]  /*8010*/  IABS R0, R17 ;  /* 0x0000001100007213 */ /* 0x001fe20000000000 */
[----:B------:R-:W-:Y:S01]  /*8020*/  IMAD R6, R29, R9, R6 ;  /* 0x000000091d067224 */ /* 0x000fe200078e0206 */
[----:B------:R-:W5:Y:S01]  /*8030*/  LDL R17, [R1+0x31a8] ;  /* 0x0031a80001117983 */ /* 0x000f620000100800 */
[----:B------:R-:W-:-:S03]  /*8040*/  IMAD.HI.U32 R5, R28, R4, RZ ;  /* 0x000000041c057227 */ /* 0x000fc600078e00ff */
[----:B------:R0:W-:Y:S01]  /*8050*/  STL [R1+0x6e0], R2 ;  /* 0x0006e00201007387 */ /* 0x0001e20000100800 */
[----:B------:R-:W-:-:S03]  /*8060*/  IMAD.HI.U32 R3, R28, R0, RZ ;  /* 0x000000001c037227 */ /* 0x000fc600078e00ff */
[----:B------:R-:W-:Y:S04]  /*8070*/  STL [R1+0x6d8], R7 ;  /* 0x0006d80701007387 */ /* 0x000fe80000100800 */
[----:B------:R4:W-:Y:S01]  /*8080*/  STL [R1+0x6c4], R6 ;  /* 0x0006c40601007387 */ /* 0x0009e20000100800 */
[----:B0-----:R-:W-:-:S03]  /*8090*/  IABS R2, R18 ;  /* 0x0000001200027213 */ /* 0x001fc60000000000 */
[----:B------:R-:W5:Y:S01]  /*80a0*/  LDL R18, [R1+0x31ac] ;  /* 0x0031ac0001127983 */ /* 0x000f620000100800 */
[----:B------:R-:W-:Y:S02]  /*80b0*/  IMAD.MOV R5, RZ, RZ, -R5 ;  /* 0x000000ffff057224 */ /* 0x000fe400078e0a05 */
[----:B------:R-:W-:Y:S02]  /*80c0*/  IMAD.MOV R3, RZ, RZ, -R3 ;  /* 0x000000ffff037224 */ /* 0x000fe400078e0a03 */
[C---:B------:R-:W-:Y:S02]  /*80d0*/  IMAD R4, R29.reuse, R5, R4 ;  /* 0x000000051d047224 */ /* 0x040fe400078e0204 */
[----:B------:R-:W-:Y:S01]  /*80e0*/  IMAD R0, R29, R3, R0 ;  /* 0x000000031d007224 */ /* 0x000fe200078e0200 */
[----:B--2---:R-:W-:Y:S02]  /*80f0*/  IABS R8, R12 ;  /* 0x0000000c00087213 */ /* 0x004fe40000000000 */
[----:B------:R3:W-:Y:S04]  /*8100*/  STL [R1+0x6cc], R4 ;  /* 0x0006cc0401007387 */ /* 0x0007e80000100800 */
[----:B------:R5:W-:Y:S04]  /*8110*/  STL [R1+0x6d0], R0 ;  /* 0x0006d00001007387 */ /* 0x000be80000100800 */
[----:B------:R-:W2:Y:S01]  /*8120*/  LDL R12, [R1+0x31a4] ;  /* 0x0031a400010c7983 */ /* 0x000ea20000100800 */
[----:B----4-:R-:W-:-:S03]  /*8130*/  IABS R6, R13 ;  /* 0x0000000d00067213 */ /* 0x010fc60000000000 */
[----:B------:R-:W4:Y:S01]  /*8140*/  LDL R13, [R1+0x31a0] ;  /* 0x0031a000010d7983 */ /* 0x000f220000100800 */
[----:B---3--:R-:W-:-:S03]  /*8150*/  IABS R4, R14 ;  /* 0x0000000e00047213 */ /* 0x008fc60000000000 */
[----:B------:R-:W3:Y:S01]  /*8160*/  LDL R14, [R1+0x3198] ;  /* 0x00319800010e7983 */ /* 0x000ee20000100800 */
[----:B-----5:R-:W-:-:S03]  /*8170*/  IABS R0, R15 ;  /* 0x0000000f00007213 */ /* 0x020fc60000000000 */
[----:B------:R-:W5:Y:S01]  /*8180*/  LDL R15, [R1+0x319c] ;  /* 0x00319c00010f7983 */ /* 0x000f620000100800 */
[----:B------:R-:W-:-:S04]  /*8190*/  IMAD.HI.U32 R3, R28, R2, RZ ;  /* 0x000000021c037227 */ /* 0x000fc800078e00ff */
[----:B------:R-:W-:Y:S02]  /*81a0*/  IMAD.MOV R3, RZ, RZ, -R3 ;  /* 0x000000ffff037224 */ /* 0x000fe400078e0a03 */
[----:B------:R-:W-:-:S04]  /*81b0*/  IMAD.HI.U32 R9, R28, R8, RZ ;  /* 0x000000081c097227 */ /* 0x000fc800078e00ff */
[----:B------:R-:W-:-:S04]  /*81c0*/  IMAD.HI.U32 R7, R28, R6, RZ ;  /* 0x000000061c077227 */ /* 0x000fc800078e00ff */
[----:B------:R-:W-:Y:S02]  /*81d0*/  IMAD R2, R29, R3, R2 ;  /* 0x000000031d027224 */ /* 0x000fe400078e0202 */
[----:B------:R-:W-:-:S04]  /*81e0*/  IMAD.HI.U32 R5, R28, R4, RZ ;  /* 0x000000041c057227 */ /* 0x000fc800078e00ff */
[----:B------:R-:W-:-:S04]  /*81f0*/  IMAD.HI.U32 R3, R28, R0, RZ ;  /* 0x000000001c037227 */ /* 0x000fc800078e00ff */
[----:B------:R-:W-:Y:S02]  /*8200*/  IMAD.MOV R9, RZ, RZ, -R9 ;  /* 0x000000ffff097224 */ /* 0x000fe400078e0a09 */
[----:B------:R-:W-:Y:S02]  /*8210*/  IMAD.MOV R7, RZ, RZ, -R7 ;  /* 0x000000ffff077224 */ /* 0x000fe400078e0a07 */
[----:B------:R-:W-:Y:S02]  /*8220*/  IMAD.MOV R5, RZ, RZ, -R5 ;  /* 0x000000ffff057224 */ /* 0x000fe400078e0a05 */
[----:B------:R-:W-:Y:S02]  /*8230*/  IMAD.MOV R3, RZ, RZ, -R3 ;  /* 0x000000ffff037224 */ /* 0x000fe400078e0a03 */
[C---:B------:R-:W-:Y:S02]  /*8240*/  IMAD R8, R29.reuse, R9, R8 ;  /* 0x000000091d087224 */ /* 0x040fe400078e0208 */
[C---:B------:R-:W-:Y:S01]  /*8250*/  IMAD R6, R29.reuse, R7, R6 ;  /* 0x000000071d067224 */ /* 0x040fe200078e0206 */
[----:B------:R0:W-:Y:S01]  /*8260*/  STL [R1+0x6c8], R2 ;  /* 0x0006c80201007387 */ /* 0x0001e20000100800 */
[----:B------:R-:W-:-:S02]  /*8270*/  IMAD R4, R29, R5, R4 ;  /* 0x000000051d047224 */ /* 0x000fc400078e0204 */
[----:B------:R-:W-:Y:S01]  /*8280*/  IMAD R0, R29, R3, R0 ;  /* 0x000000031d007224 */ /* 0x000fe200078e0200 */
[----:B------:R-:W-:Y:S01]  /*8290*/  STL [R1+0x6ac], R8 ;  /* 0x0006ac0801007387 */ /* 0x000fe20000100800 */
[----:B------:R-:W-:-:S03]  /*82a0*/  IABS R7, R18 ;  /* 0x0000001200077213 */ /* 0x000fc60000000000 */
[----:B------:R2:W-:Y:S01]  /*82b0*/  STL [R1+0x6b4], R6 ;  /* 0x0006b40601007387 */ /* 0x0005e20000100800 */
[----:B0-----:R-:W-:-:S03]  /*82c0*/  IABS R2, R17 ;  /* 0x0000001100027213 */ /* 0x001fc60000000000 */
[----:B------:R-:W5:Y:S04]  /*82d0*/  LDL R17, [R1+0x3190] ;  /* 0x0031900001117983 */ /* 0x000f680000100800 */
[----:B------:R4:W-:Y:S04]  /*82e0*/  STL [R1+0x6bc], R4 ;  /* 0x0006bc0401007387 */ /* 0x0009e80000100800 */
[----:B------:R3:W-:Y:S04]  /*82f0*/  STL [R1+0x6c0], R0 ;  /* 0x0006c00001007387 */ /* 0x0007e80000100800 */
[----:B------:R-:W5:Y:S01]  /*8300*/  LDL R18, [R1+0x3194] ;  /* 0x0031940001127983 */ /* 0x000f620000100800 */
[----:B--2---:R-:W-:-:S03]  /*8310*/  IABS R6, R12 ;  /* 0x0000000c00067213 */ /* 0x004fc60000000000 */
[----:B------:R-:W2:Y:S01]  /*8320*/  LDL R12, [R1+0x3188] ;  /* 0x00318800010c7983 */ /* 0x000ea20000100800 */
[----:B----4-:R-:W-:-:S03]  /*8330*/  IABS R4, R13 ;  /* 0x0000000d00047213 */ /* 0x010fc60000000000 */
[----:B------:R-:W4:Y:S01]  /*8340*/  LDL R13, [R1+0x318c] ;  /* 0x00318c00010d7983 */ /* 0x000f220000100800 */
        /* <DEDUP_REMOVED lines=9> */
[----:B---3--:R-:W-:-:S02]  /*83e0*/  IABS R0, R14 ;  /* 0x0000000e00007213 */ /* 0x008fc40000000000 */
[----:B------:R-:W3:Y:S04]  /*83f0*/  LDL R14, [R1+0x3180] ;  /* 0x00318000010e7983 */ /* 0x000ee80000100800 */
        /* <DEDUP_REMOVED lines=10> */
[----:B------:R-:W-:-:S03]  /*84a0*/  IMAD R0, R29, R3, R0 ;  /* 0x000000031d007224 */ /* 0x000fc600078e0200 */
[----:B------:R2:W-:Y:S04]  /*84b0*/  STL [R1+0x6a4], R4 ;  /* 0x0006a40401007387 */ /* 0x0005e80000100800 */
[----:B------:R4:W-:Y:S01]  /*84c0*/  STL [R1+0x6a8], R0 ;  /* 0x0006a80001007387 */ /* 0x0009e20000100800 */
[----:B------:R-:W-:-:S03]  /*84d0*/  IABS R8, R17 ;  /* 0x0000001100087213 */ /* 0x000fc60000000000 */
[----:B------:R-:W5:Y:S01]  /*84e0*/  LDL R17, [R1+0x3178] ;  /* 0x0031780001117983 */ /* 0x000f620000100800 */
[----:B0-----:R-:W-:-:S03]  /*84f0*/  IABS R6, R18 ;  /* 0x0000001200067213 */ /* 0x001fc60000000000 */
        /* <DEDUP_REMOVED lines=14> */
[----:B------:R3:W-:Y:S04]  /*85e0*/  STL [R1+0x6a0], R2 ;  /* 0x0006a00201007387 */ /* 0x0007e80000100800 */
[----:B------:R0:W-:Y:S04]  /*85f0*/  STL [R1+0x684], R8 ;  /* 0x0006840801007387 */ /* 0x0001e80000100800 */
[----:B------:R1:W-:Y:S01]  /*8600*/  STL [R1+0x68c], R6 ;  /* 0x00068c0601007387 */ /* 0x0003e20000100800 */
[----:B------:R-:W-:-:S04]  /*8610*/  IMAD.HI.U32 R5, R28, R4, RZ ;  /* 0x000000041c057227 */ /* 0x000fc800078e00ff */
[----:B------:R-:W-:-:S04]  /*8620*/  IMAD.HI.U32 R3, R28, R0, RZ ;  /* 0x000000001c037227 */ /* 0x000fc800078e00ff */
[----:B------:R-:W-:Y:S02]  /*8630*/  IMAD.MOV R5, RZ, RZ, -R5 ;  /* 0x000000ffff057224 */ /* 0x000fe400078e0a05 */
[----:B------:R-:W-:Y:S02]  /*8640*/  IMAD.MOV R3, RZ, RZ, -R3 ;  /* 0x000000ffff037224 */ /* 0x000fe400078e0a03 */
[C---:B------:R-:W-:Y:S02]  /*8650*/  IMAD R4, R29.reuse, R5, R4 ;  /* 0x000000051d047224 */ /* 0x040fe400078e0204 */
[----:B------:R-:W-:Y:S01]  /*8660*/  IMAD R0, R29, R3, R0 ;  /* 0x000000031d007224 */ /* 0x000fe200078e0200 */
[----:B---3--:R-:W-:Y:S02]  /*8670*/  IABS R2, R14 ;  /* 0x0000000e00027213 */ /* 0x008fe40000000000 */
[----:B------:R-:W3:Y:S04]  /*8680*/  LDL R14, [R1+0x3168] ;  /* 0x00316800010e7983 */ /* 0x000ee80000100800 */
[----:B------:R0:W-:Y:S04]  /*8690*/  STL [R1+0x694], R4 ;  /* 0x0006940401007387 */ /* 0x0001e80000100800 */
[----:B------:R2:W-:Y:S01]  /*86a0*/  STL [R1+0x698], R0 ;  /* 0x0006980001007387 */ /* 0x0005e20000100800 */
[----:B-----5:R-:W-:-:S03]  /*86b0*/  IABS R7, R15 ;  /* 0x0000000f00077213 */ /* 0x020fc60000000000 */
[----:B------:R-:W5:Y:S01]  /*86c0*/  LDL R15, [R1+0x316c] ;  /* 0x00316c00010f7983 */ /* 0x000f620000100800 */
[----:B------:R-:W-:-:S04]  /*86d0*/  IMAD.HI.U32 R3, R28, R2, RZ ;  /* 0x000000021c037227 */ /* 0x000fc800078e00ff */
[----:B0-----:R-:W-:-:S04]  /*86e0*/  IMAD.HI.U32 R8, R28, R7, RZ ;  /* 0x000000071c087227 */ /* 0x001fc800078e00ff */
[----:B------:R-:W-:Y:S02]  /*86f0*/  IMAD.MOV R3, RZ, RZ, -R3 ;  /* 0x000000ffff037224 */ /* 0x000fe400078e0a03 */
[----:B------:R-:W-:Y:S02]  /*8700*/  IMAD.MOV R8, RZ, RZ, -R8 ;  /* 0x000000ffff087224 */ /* 0x000fe400078e0a08 */
[C---:B------:R-:W-:Y:S02]  /*8710*/  IMAD R2, R29.reuse, R3, R2 ;  /* 0x000000031d027224 */ /* 0x040fe400078e0202 */
[----:B------:R-:W-:Y:S01]  /*8720*/  IMAD R7, R29, R8, R7 ;  /* 0x000000081d077224 */ /* 0x000fe200078e0207 */
[----:B-1----:R-:W-:Y:S02]  /*8730*/  IABS R6, R17 ;  /* 0x0000001100067213 */ /* 0x002fe40000000000 */
[----:B------:R-:W5:Y:S03]  /*8740*/  LDL R17, [R1+0x3160] ;  /* 0x0031600001117983 */ /* 0x000f660000100800 */
[----:B------:R-:W-:Y:S01]  /*8750*/  IMAD.HI.U32 R9, R28, R6, RZ ;  /* 0x000000061c097227 */ /* 0x000fe200078e00ff */
[----:B------:R-:W-:-:S02]  /*8760*/  IABS R4, R18 ;  /* 0x0000001200047213 */ /* 0x000fc40000000000 */
[----:B------:R-:W5:Y:S01]  /*8770*/  LDL R18, [R1+0x3164] ;  /* 0x0031640001127983 */ /* 0x000f620000100800 */
[----:B------:R-:W-:Y:S01]  /*8780*/  IMAD.MOV R9, RZ, RZ, -R9 ;  /* 0x000000ffff097224 */ /* 0x000fe200078e0a09 */
[----:B--2---:R-:W-:Y:S02]  /*8790*/  IABS R0, R12 ;  /* 0x0000000c00007213 */ /* 0x004fe40000000000 */
[----:B------:R-:W2:Y:S01]  /*87a0*/  LDL R12, [R1+0x3158] ;  /* 0x00315800010c7983 */ /* 0x000ea20000100800 */
[----:B------:R-:W-:-:S03]  /*87b0*/  IMAD R6, R29, R9, R6 ;  /* 0x000000091d067224 */ /* 0x000fc600078e0206 */
[----:B------:R4:W-:Y:S04]  /*87c0*/  STL [R1+0x690], R2 ;  /* 0x0006900201007387 */ /* 0x0009e80000100800 */
[----:B------:R-:W-:Y:S04]  /*87d0*/  STL [R1+0x688], R7 ;  /* 0x0006880701007387 */ /* 0x000fe80000100800 */
[----:B------:R5:W-:Y:S01]  /*87e0*/  STL [R1+0x674], R6 ;  /* 0x0006740601007387 */ /* 0x000be20000100800 */
[----:B----4-:R-:W-:-:S03]  /*87f0*/  IABS R2, R13 ;  /* 0x0000000d00027213 */ /* 0x010fc60000000000 */
[----:B------:R-:W4:Y:S01]  /*8800*/  LDL R13, [R1+0x315c] ;  /* 0x00315c00010d7983 */ /* 0x000f220000100800 */
        /* <DEDUP_REMOVED lines=16> */
[C---:B------:R-:W-:Y:S02]  /*8910*/  IMAD R2, R29.reuse, R3, R2 ;  /* 0x000000031d027224 */ /* 0x040fe400078e0202 */
[----:B------:R-:W-:Y:S02]  /*8920*/  IMAD.MOV R9, RZ, RZ, -R9 ;  /* 0x000000ffff097224 */ /* 0x000fe400078e0a09 */
[----:B------:R-:W-:Y:S02]  /*8930*/  IMAD.MOV R7, RZ, RZ, -R7 ;  /* 0x000000ffff077224 */ /* 0x000fe400078e0a07 */
[C---:B------:R-:W-:Y:S02]  /*8940*/  IMAD R8, R29.reuse, R9, R8 ;  /* 0x000000091d087224 */ /* 0x040fe400078e0208 */
[----:B------:R-:W-:Y:S01]  /*8950*/  IMAD R6, R29, R7, R6 ;  /* 0x000000071d067224 */ /* 0x000fe200078e0206 */
[----:B0-----:R-:W-:Y:S02]  /*8960*/  IABS R4, R17 ;  /* 0x0000001100047213 */ /* 0x001fe40000000000 */
[----:B------:R-:W5:Y:S03]  /*8970*/  LDL R17, [R1+0x3148] ;  /* 0x0031480001117983 */ /* 0x000f660000100800 */
[----:B------:R-:W-:Y:S01]  /*8980*/  IMAD.HI.U32 R5, R28, R4, RZ ;  /* 0x000000041c057227 */ /* 0x000fe200078e00ff */
[----:B-1----:R-:W-:-:S03]  /*8990*/  IABS R0, R18 ;  /* 0x0000001200007213 */ /* 0x002fc60000000000 */
[----:B------:R-:W-:Y:S01]  /*89a0*/  IMAD.MOV R5, RZ, RZ, -R5 ;  /* 0x000000ffff057224 */ /* 0x000fe200078e0a05 */
[----:B------:R-:W5:Y:S01]  /*89b0*/  LDL R18, [R1+0x314c] ;  /* 0x00314c0001127983 */ /* 0x000f620000100800 */
[----:B------:R-:W-:-:S04]  /*89c0*/  IMAD.HI.U32 R3, R28, R0, RZ ;  /* 0x000000001c037227 */ /* 0x000fc800078e00ff */
[----:B------:R-:W-:Y:S01]  /*89d0*/  IMAD.MOV R3, RZ, RZ, -R3 ;  /* 0x000000ffff037224 */ /* 0x000fe200078e0a03 */
[----:B------:R2:W-:Y:S01]  /*89e0*/  STL [R1+0x678], R2 ;  /* 0x0006780201007387 */ /* 0x0005e20000100800 */
[C---:B------:R-:W-:Y:S02]  /*89f0*/  IMAD R4, R29.reuse, R5, R4 ;  /* 0x000000051d047224 */ /* 0x040fe400078e0204 */
[----:B------:R-:W-:Y:S01]  /*8a00*/  IMAD R0, R29, R3, R0 ;  /* 0x000000031d007224 */ /* 0x000fe200078e0200 */
[----:B------:R-:W-:Y:S04]  /*8a10*/  STL [R1+0x65c], R8 ;  /* 0x00065c0801007387 */ /* 0x000fe80000100800 */
[----:B------:R3:W-:Y:S01]  /*8a20*/  STL [R1+0x664], R6 ;  /* 0x0006640601007387 */ /* 0x0007e20000100800 */
[----:B--2---:R-:W-:-:S03]  /*8a30*/  IABS R2, R12 ;  /* 0x0000000c00027213 */ /* 0x004fc60000000000 */
[----:B------:R-:W2:Y:S01]  /*8a40*/  LDL R12, [R1+0x3140] ;  /* 0x00314000010c7983 */ /* 0x000ea20000100800 */
[----:B----4-:R-:W-:-:S03]  /*8a50*/  IABS R7, R13 ;  /* 0x0000000d00077213 */ /* 0x010fc60000000000 */
[----:B------:R5:W-:Y:S04]  /*8a60*/  STL [R1+0x66c], R4 ;  /* 0x00066c0401007387 */ /* 0x000be80000100800 */
[----:B------:R0:W-:Y:S04]  /*8a70*/  STL [R1+0x670], R0 ;  /* 0x0006700001007387 */ /* 0x0001e80000100800 */
        /* <DEDUP_REMOVED lines=11> */
[----:B------:R-:W-:Y:S02]  /*8b30*/  IMAD.MOV R8, RZ, RZ, -R8 ;  /* 0x000000ffff087224 */ /* 0x000fe400078e0a08 */
[----:B------:R-:W-:Y:S02]  /*8b40*/  IMAD.MOV R9, RZ, RZ, -R9 ;  /* 0x000000ffff097224 */ /* 0x000fe400078e0a09 */
[----:B------:R-:W-:Y:S01]  /*8b50*/  IMAD.MOV R5, RZ, RZ, -R5 ;  /* 0x000000ffff057224 */ /* 0x000fe200078e0a05 */
[----:B0-----:R-:W-:Y:S02]  /*8b60*/  IABS R0, R17 ;  /* 0x0000001100007213 */ /* 0x001fe40000000000 */
[----:B------:R-:W5:Y:S03]  /*8b70*/  LDL R17, [R1+0x3130] ;  /* 0x0031300001117983 */ /* 0x000f660000100800 */
[----:B------:R-:W-:-:S04]  /*8b80*/  IMAD.HI.U32 R3, R28, R0, RZ ;  /* 0x000000001c037227 */ /* 0x000fc800078e00ff */
        /* <DEDUP_REMOVED lines=8> */
[----:B0-----:R-:W-:-:S03]  /*8c10*/  IABS R2, R18 ;  /* 0x0000001200027213 */ /* 0x001fc60000000000 */
[----:B------:R-:W5:Y:S04]  /*8c20*/  LDL R18, [R1+0x3134] ;  /* 0x0031340001127983 */ /* 0x000f680000100800 */
[----:B------:R3:W-:Y:S04]  /*8c30*/  STL [R1+0x654], R4 ;  /* 0x0006540401007387 */ /* 0x0007e80000100800 */
[----:B------:R5:W-:Y:S01]  /*8c40*/  STL [R1+0x658], R0 ;  /* 0x0006580001007387 */ /* 0x000be20000100800 */
[----:B--2---:R-:W-:-:S03]  /*8c50*/  IABS R8, R12 ;  /* 0x0000000c00087213 */ /* 0x004fc60000000000 */
        /* <DEDUP_REMOVED lines=52> */
[----:B------:R-:W-:-:S04]  /*8fa0*/  IMAD.MOV R5, RZ, RZ, -R5 ;  /* 0x000000ffff057224 */ /* 0x000fc800078e0a05 */
[----:B------:R-:W-:Y:S02]  /*8fb0*/  IMAD R4, R29, R5, R4 ;  /* 0x000000051d047224 */ /* 0x000fe400078e0204 */
[----:B------:R-:W-:-:S03]  /*8fc0*/  IMAD.HI.U32 R3, R28, R0, RZ ;  /* 0x000000001c037227 */ /* 0x000fc600078e00ff */
[----:B------:R2:W-:Y:S01]  /*8fd0*/  STL [R1+0x62c], R4 ;  /* 0x00062c0401007387 */ /* 0x0005e20000100800 */
[----:B------:R-:W-:-:S04]  /*8fe0*/  IMAD.MOV R3, RZ, RZ, -R3 ;  /* 0x000000ffff037224 */ /* 0x000fc800078e0a03 */
[----:B------:R-:W-:Y:S01]  /*8ff0*/  IMAD R0, R29, R3, R0 ;  /* 0x000000031d007224 */ /* 0x000fe200078e0200 */
[----:B------:R-:W-:Y:S02]  /*9000*/  IABS R8, R17 ;  /* 0x0000001100087213 */ /* 0x000fe40000000000 */
[----:B------:R-:W5:Y:S04]  /*9010*/  LDL R17, [R1+0x3100] ;  /* 0x0031000001117983 */ /* 0x000f680000100800 */
[----:B------:R4:W-:Y:S01]  /*9020*/  STL [R1+0x630], R0 ;  /* 0x0006300001007387 */ /* 0x0009e20000100800 */
[----:B------:R-:W-:-:S04]  /*9030*/  IMAD.HI.U32 R3, R28, R2, RZ ;  /* 0x000000021c037227 */ /* 0x000fc800078e00ff */
[C---:B------:R-:W-:Y:S01]  /*9040*/  IMAD.HI.U32 R9, R28.reuse, R8, RZ ;  /* 0x000000081c097227 */ /* 0x040fe200078e00ff */
[----:B0-----:R-:W-:Y:S02]  /*9050*/  IABS R6, R18 ;  /* 0x0000001200067213 */ /* 0x001fe40000000000 */
[----:B------:R-:W5:Y:S01]  /*9060*/  LDL R18, [R1+0x3104] ;  /* 0x0031040001127983 */ /* 0x000f620000100800 */
[----:B------:R-:W-:Y:S02]  /*9070*/  IMAD.MOV R3, RZ, RZ, -R3 ;  /* 0x000000ffff037224 */ /* 0x000fe400078e0a03 */
[----:B------:R-:W-:Y:S01]  /*9080*/  IMAD.HI.U32 R7, R28, R6, RZ ;  /* 0x000000061c077227 */ /* 0x000fe200078e00ff */
[----:B--2---:R-:W-:Y:S02]  /*9090*/  IABS R4, R12 ;  /* 0x0000000c00047213 */ /* 0x004fe40000000000 */
[----:B------:R-:W2:Y:S01]  /*90a0*/  LDL R12, [R1+0x30f8] ;  /* 0x0030f800010c7983 */ /* 0x000ea20000100800 */
[----:B----4-:R-:W-:-:S03]  /*90b0*/  IABS R0, R13 ;  /* 0x0000000d00007213 */ /* 0x010fc60000000000 */
[----:B------:R-:W4:Y:S01]  /*90c0*/  LDL R13, [R1+0x30fc] ;  /* 0x0030fc00010d7983 */ /* 0x000f220000100800 */
[----:B------:R-:W-:-:S04]  /*90d0*/  IMAD.HI.U32 R5, R28, R4, RZ ;  /* 0x000000041c057227 */ /* 0x000fc800078e00ff */
[----:B------:R-:W-:Y:S02]  /*90e0*/  IMAD.MOV R9, RZ, RZ, -R9 ;  /* 0x000000ffff097224 */ /* 0x000fe400078e0a09 */
[----:B------:R-:W-:Y:S02]  /*90f0*/  IMAD.MOV R7, RZ, RZ, -R7 ;  /* 0x000000ffff077224 */ /* 0x000fe400078e0a07 */
[----:B------:R-:W-:Y:S02]  /*9100*/  IMAD.MOV R5, RZ, RZ, -R5 ;  /* 0x000000ffff057224 */ /* 0x000fe400078e0a05 */
[C---:B------:R-:W-:Y:S02]  /*9110*/  IMAD R2, R29.reuse, R3, R2 ;  /* 0x000000031d027224 */ /* 0x040fe400078e0202 */
[C---:B------:R-:W-:Y:S02]  /*9120*/  IMAD R8, R29.reuse, R9, R8 ;  /* 0x000000091d087224 */ /* 0x040fe400078e0208 */
[----:B------:R-:W-:-:S02]  /*9130*/  IMAD R6, R29, R7, R6 ;  /* 0x000000071d067224 */ /* 0x000fc400078e0206 */
[----:B------:R-:W-:Y:S01]  /*9140*/  IMAD R4, R29, R5, R4 ;  /* 0x000000051d047224 */ /* 0x000fe200078e0204 */
[----:B------:R3:W-:Y:S04]  /*9150*/  STL [R1+0x628], R2 ;  /* 0x0006280201007387 */ /* 0x0007e80000100800 */
[----:B------:R0:W-:Y:S04]  /*9160*/  STL [R1+0x60c], R8 ;  /* 0x00060c0801007387 */ /* 0x0001e80000100800 */
[----:B------:R1:W-:Y:S04]  /*9170*/  STL [R1+0x614], R6 ;  /* 0x0006140601007387 */ /* 0x0003e80000100800 */
[----:B------:R0:W-:Y:S01]  /*9180*/  STL [R1+0x61c], R4 ;  /* 0x00061c0401007387 */ /* 0x0001e20000100800 */
[----:B------:R-:W-:-:S04]  /*9190*/  IMAD.HI.U32 R3, R28, R0, RZ ;  /* 0x000000001c037227 */ /* 0x000fc800078e00ff */
[----:B------:R-:W-:-:S04]  /*91a0*/  IMAD.MOV R3, RZ, RZ, -R3 ;  /* 0x000000ffff037224 */ /* 0x000fc800078e0a03 */
[----:B------:R-:W-:Y:S01]  /*91b0*/  IMAD R0, R29, R3, R0 ;  /* 0x000000031d007224 */ /* 0x000fe200078e0200 */
[----:B---3--:R-:W-:Y:S02]  /*91c0*/  IABS R2, R14 ;  /* 0x0000000e00027213 */ /* 0x008fe40000000000 */
[----:B------:R-:W3:Y:S04]  /*91d0*/  LDL R14, [R1+0x30f0] ;  /* 0x0030f000010e7983 */ /* 0x000ee80000100800 */
[----:B------:R2:W-:Y:S01]  /*91e0*/  STL [R1+0x620], R0 ;  /* 0x0006200001007387 */ /* 0x0005e20000100800 */
[----:B-----5:R-:W-:-:S03]  /*91f0*/  IABS R7, R15 ;  /* 0x0000000f00077213 */ /* 0x020fc60000000000 */
[----:B------:R-:W5:Y:S04]  /*9200*/  LDL R16, [R1+0x30e8] ;  /* 0x0030e80001107983 */ /* 0x000f680000100800 */
        /* <DEDUP_REMOVED lines=9> */
[----:B------:R-:W-:-:S04]  /*92a0*/  IMAD.HI.U32 R9, R28, R6, RZ ;  /* 0x000000061c097227 */ /* 0x000fc800078e00ff */
[----:B------:R-:W-:-:S04]  /*92b0*/  IMAD.MOV R9, RZ, RZ, -R9 ;  /* 0x000000ffff097224 */ /* 0x000fc800078e0a09 */
[----:B------:R-:W-:Y:S01]  /*92c0*/  IMAD R6, R29, R9, R6 ;  /* 0x000000091d067224 */ /* 0x000fe200078e0206 */
[----:B------:R-:W-:Y:S02]  /*92d0*/  IABS R4, R18 ;  /* 0x0000001200047213 */ /* 0x000fe40000000000 */
[----:B------:R-:W5:Y:S04]  /*92e0*/  LDL R18, [R1+0x30e0] ;  /* 0x0030e00001127983 */ /* 0x000f680000100800 */
[----:B------:R4:W-:Y:S04]  /*92f0*/  STL [R1+0x618], R2 ;  /* 0x0006180201007387 */ /* 0x0009e80000100800 */
[----:B------:R-:W-:Y:S04]  /*9300*/  STL [R1+0x610], R7 ;  /* 0x0006100701007387 */ /* 0x000fe80000100800 */
[----:B------:R5:W-:Y:S01]  /*9310*/  STL [R1+0x5fc], R6 ;  /* 0x0005fc0601007387 */ /* 0x000be20000100800 */
[----:B--2---:R-:W-:-:S02]  /*9320*/  IABS R0, R12 ;  /* 0x0000000c00007213 */ /* 0x004fc40000000000 */
[----:B----4-:R-:W-:Y:S02]  /*9330*/  IABS R2, R13 ;  /* 0x0000000d00027213 */ /* 0x010fe40000000000 */
[----:B------:R-:W2:Y:S01]  /*9340*/  LDL R13, [R1+0x30e4] ;  /* 0x0030e400010d7983 */ /* 0x000ea20000100800 */
[----:B------:R-:W-:-:S04]  /*9350*/  IMAD.HI.U32 R5, R28, R4, RZ ;  /* 0x000000041c057227 */ /* 0x000fc800078e00ff */
[----:B------:R-:W-:-:S04]  /*9360*/  IMAD.HI.U32 R3, R28, R0, RZ ;  /* 0x000000001c037227 */ /* 0x000fc800078e00ff */
[----:B------:R-:W-:Y:S02]  /*9370*/  IMAD.MOV R5, RZ, RZ, -R5 ;  /* 0x000000ffff057224 */ /* 0x000fe400078e0a05 */
[----:B------:R-:W-:Y:S02]  /*9380*/  IMAD.MOV R3, RZ, RZ, -R3 ;  /* 0x000000ffff037224 */ /* 0x000fe400078e0a03 */
[C---:B------:R-:W-:Y:S02]  /*9390*/  IMAD R4, R29.reuse, R5, R4 ;  /* 0x000000051d047224 */ /* 0x040fe400078e0204 */
[----:B------:R-:W-:-:S03]  /*93a0*/  IMAD R0, R29, R3, R0 ;  /* 0x000000031d007224 */ /* 0x000fc600078e0200 */
[----:B------:R0:W-:Y:S04]  /*93b0*/  STL [R1+0x604], R4 ;  /* 0x0006040401007387 */ /* 0x0001e80000100800 */
[----:B------:R-:W4:Y:S04]  /*93c0*/  LDL R12, [R1+0x30d8] ;  /* 0x0030d800010c7983 */ /* 0x000f280000100800 */
[----:B------:R1:W-:Y:S01]  /*93d0*/  STL [R1+0x608], R0 ;  /* 0x0006080001007387 */ /* 0x0003e20000100800 */
[----:B---3--:R-:W-:-:S03]  /*93e0*/  IABS R8, R14 ;  /* 0x0000000e00087213 */ /* 0x008fc60000000000 */
[----:B------:R-:W3:Y:S01]  /*93f0*/  LDL R14, [R1+0x30dc] ;  /* 0x0030dc00010e7983 */ /* 0x000ee20000100800 */
[----:B-----5:R-:W-:-:S03]  /*9400*/  IABS R6, R15 ;  /* 0x0000000f00067213 */ /* 0x020fc60000000000 */
[----:B------:R-:W5:Y:S01]  /*9410*/  LDL R15, [R1+0x30d4] ;  /* 0x0030d400010f7983 */ /* 0x000f620000100800 */
[----:B0-----:R-:W-:Y:S01]  /*9420*/  IABS R4, R16 ;  /* 0x0000001000047213 */ /* 0x001fe20000000000 */
[----:B------:R-:W-:-:S04]  /*9430*/  IMAD.HI.U32 R3, R28, R2, RZ ;  /* 0x000000021c037227 */ /* 0x000fc800078e00ff */
[----:B------:R-:W-:-:S04]  /*9440*/  IMAD.HI.U32 R9, R28, R8, RZ ;  /* 0x000000081c097227 */ /* 0x000fc800078e00ff */
        /* <DEDUP_REMOVED lines=9> */
[----:B-1----:R-:W-:Y:S01]  /*94e0*/  IABS R0, R17 ;  /* 0x0000001100007213 */ /* 0x002fe20000000000 */
[----:B------:R-:W-:Y:S01]  /*94f0*/  IMAD R4, R29, R5, R4 ;  /* 0x000000051d047224 */ /* 0x000fe200078e0204 */
[----:B------:R-:W-:Y:S04]  /*9500*/  STL [R1+0x600], R2 ;  /* 0x0006000201007387 */ /* 0x000fe80000100800 */
[----:B------:R-:W5:Y:S04]  /*9510*/  LDL R17, [R1+0x30d0] ;  /* 0x0030d00001117983 */ /* 0x000f680000100800 */
[----:B------:R-:W-:Y:S04]  /*9520*/  STL [R1+0x5e4], R8 ;  /* 0x0005e40801007387 */ /* 0x000fe80000100800 */
[----:B------:R4:W-:Y:S04]  /*9530*/  STL [R1+0x5ec], R6 ;  /* 0x0005ec0601007387 */ /* 0x0009e80000100800 */
[----:B------:R3:W-:Y:S01]  /*9540*/  STL [R1+0x5f4], R4 ;  /* 0x0005f40401007387 */ /* 0x0007e20000100800 */
[----:B------:R-:W-:-:S04]  /*9550*/  IMAD.HI.U32 R3, R28, R0, RZ ;  /* 0x000000001c037227 */ /* 0x000fc800078e00ff */
[----:B------:R-:W-:-:S04]  /*9560*/  IMAD.MOV R3, RZ, RZ, -R3 ;  /* 0x000000ffff037224 */ /* 0x000fc800078e0a03 */
[----:B------:R-:W-:Y:S01]  /*9570*/  IMAD R0, R29, R3, R0 ;  /* 0x000000031d007224 */ /* 0x000fe200078e0200 */
[----:B--2---:R-:W-:Y:S02]  /*9580*/  IABS R7, R13 ;  /* 0x0000000d00077213 */ /* 0x004fe40000000000 */
[----:B------:R-:W2:Y:S04]  /*9590*/  LDL R13, [R1+0x30c8] ;  /* 0x0030c800010d7983 */ /* 0x000ea80000100800 */
[----:B------:R5:W-:Y:S01]  /*95a0*/  STL [R1+0x5f8], R0 ;  /* 0x0005f80001007387 */ /* 0x000be20000100800 */
[----:B----4-:R-:W-:-:S03]  /*95b0*/  IABS R6, R12 ;  /* 0x0000000c00067213 */ /* 0x010fc60000000000 */
[----:B------:R-:W4:Y:S01]  /*95c0*/  LDL R12, [R1+0x30cc] ;  /* 0x0030cc00010c7983 */ /* 0x000f220000100800 */
[----:B------:R-:W-:-:S03]  /*95d0*/  IABS R2, R18 ;  /* 0x0000001200027213 */ /* 0x000fc60000000000 */
        /* <DEDUP_REMOVED lines=19> */
[C---:B------:R-:W-:Y:S01]  /*9710*/  IMAD R4, R29.reuse, R5, R4 ;  /* 0x000000051d047224 */ /* 0x040fe200078e0204 */
[----:B------:R-:W-:Y:S01]  /*9720*/  IABS R2, R17 ;  /* 0x0000001100027213 */ /* 0x000fe20000000000 */
[----:B------:R-:W-:Y:S01]  /*9730*/  IMAD R0, R29, R3, R0 ;  /* 0x000000031d007224 */ /* 0x000fe200078e0200 */
[----:B------:R-:W-:Y:S04]  /*9740*/  STL [R1+0x5e8], R7 ;  /* 0x0005e80701007387 */ /* 0x000fe80000100800 */
[----:B------:R4:W-:Y:S04]  /*9750*/  STL [R1+0x5d4], R6 ;  /* 0x0005d40601007387 */ /* 0x0009e80000100800 */
[----:B------:R-:W5:Y:S04]  /*9760*/  LDL R17, [R1+0x30bc] ;  /* 0x0030bc0001117983 */ /* 0x000f680000100800 */
[----:B------:R-:W-:Y:S04]  /*9770*/  STL [R1+0x5dc], R4 ;  /* 0x0005dc0401007387 */ /* 0x000fe80000100800 */
[----:B------:R0:W-:Y:S01]  /*9780*/  STL [R1+0x5e0], R0 ;  /* 0x0005e00001007387 */ /* 0x0001e20000100800 */
[----:B--2---:R-:W-:-:S03]  /*9790*/  IABS R8, R13 ;  /* 0x0000000d00087213 */ /* 0x004fc60000000000 */
[----:B------:R-:W2:Y:S01]  /*97a0*/  LDL R13, [R1+0x30b4] ;  /* 0x0030b400010d7983 */ /* 0x000ea20000100800 */
[----:B------:R-:W-:-:S04]  /*97b0*/  IMAD.HI.U32 R3, R28, R2, RZ ;  /* 0x000000021c037227 */ /* 0x000fc800078e00ff */
[----:B------:R-:W-:-:S04]  /*97c0*/  IMAD.HI.U32 R9, R28, R8, RZ ;  /* 0x000000081c097227 */ /* 0x000fc800078e00ff */
[----:B------:R-:W-:Y:S01]  /*97d0*/  IMAD.MOV R3, RZ, RZ, -R3 ;  /* 0x000000ffff037224 */ /* 0x000fe200078e0a03 */
[----:B----4-:R-:W-:Y:S02]  /*97e0*/  IABS R6, R12 ;  /* 0x0000000c00067213 */ /* 0x010fe40000000000 */
[----:B------:R-:W4:Y:S03]  /*97f0*/  LDL R12, [R1+0x30b0] ;  /* 0x0030b000010c7983 */ /* 0x000f260000100800 */
[----:B------:R-:W-:-:S04]  /*9800*/  IMAD.HI.U32 R7, R28, R6, RZ ;  /* 0x000000061c077227 */ /* 0x000fc800078e00ff */
[----:B------:R-:W-:Y:S02]  /*9810*/  IMAD.MOV R9, RZ, RZ, -R9 ;  /* 0x000000ffff097224 */ /* 0x000fe400078e0a09 */
[----:B------:R-:W-:Y:S02]  /*9820*/  IMAD.MOV R7, RZ, RZ, -R7 ;  /* 0x000000ffff077224 */ /* 0x000fe400078e0a07 */
[C---:B------:R-:W-:Y:S02]  /*9830*/  IMAD R2, R29.reuse, R3, R2 ;  /* 0x000000031d027224 */ /* 0x040fe400078e0202 */
[C---:B------:R-:W-:Y:S01]  /*9840*/  IMAD R8, R29.reuse, R9, R8 ;  /* 0x000000091d087224 */ /* 0x040fe200078e0208 */
[----:B0-----:R-:W-:Y:S01]  /*9850*/  IABS R0, R18 ;  /* 0x0000001200007213 */ /* 0x001fe20000000000 */
[----:B------:R-:W-:Y:S01]  /*9860*/  IMAD R6, R29, R7, R6 ;  /* 0x000000071d067224 */ /* 0x000fe200078e0206 */
[----:B------:R-:W4:Y:S01]  /*9870*/  LDL R18, [R1+0x30ac] ;  /* 0x0030ac0001127983 */ /* 0x000f220000100800 */
[----:B---3--:R-:W-:-:S03]  /*9880*/  IABS R4, R14 ;  /* 0x0000000e00047213 */ /* 0x008fc60000000000 */
[----:B------:R-:W3:Y:S04]  /*9890*/  LDL R14, [R1+0x30a8] ;  /* 0x0030a800010e7983 */ /* 0x000ee80000100800 */
[----:B------:R5:W-:Y:S04]  /*98a0*/  STL [R1+0x5d8], R2 ;  /* 0x0005d80201007387 */ /* 0x000be80000100800 */
[----:B------:R0:W-:Y:S04]  /*98b0*/  STL [R1+0x5bc], R8 ;  /* 0x0005bc0801007387 */ /* 0x0001e80000100800 */
        /* <DEDUP_REMOVED lines=11> */
[C---:B------:R-:W-:Y:S01]  /*9970*/  IMAD.HI.U32 R3, R28.reuse, R2, RZ ;  /* 0x000000021c037227 */ /* 0x040fe200078e00ff */
[----:B------:R-:W-:Y:S02]  /*9980*/  IABS R7, R17 ;  /* 0x0000001100077213 */ /* 0x000fe40000000000 */
[----:B------:R-:W5:Y:S01]  /*9990*/  LDL R17, [R1+0x30a0] ;  /* 0x0030a00001117983 */ /* 0x000f620000100800 */
[----:B------:R-:W-:Y:S02]  /*99a0*/  IMAD.MOV R3, RZ, RZ, -R3 ;  /* 0x000000ffff037224 */ /* 0x000fe400078e0a03 */
[----:B0-----:R-:W-:Y:S01]  /*99b0*/  IMAD.HI.U32 R8, R28, R7, RZ ;  /* 0x000000071c087227 */ /* 0x001fe200078e00ff */
[----:B--2---:R-:W-:-:S02]  /*99c0*/  IABS R6, R13 ;  /* 0x0000000d00067213 */ /* 0x004fc40000000000 */
[----:B------:R-:W2:Y:S03]  /*99d0*/  LDL R13, [R1+0x3098] ;  /* 0x00309800010d7983 */ /* 0x000ea60000100800 */
[----:B------:R-:W-:-:S04]  /*99e0*/  IMAD.HI.U32 R9, R28, R6, RZ ;  /* 0x000000061c097227 */ /* 0x000fc800078e00ff */
[----:B------:R-:W-:Y:S02]  /*99f0*/  IMAD R2, R29, R3, R2 ;  /* 0x000000031d027224 */ /* 0x000fe400078e0202 */
[----:B------:R-:W-:Y:S02]  /*9a00*/  IMAD.MOV R8, RZ, RZ, -R8 ;  /* 0x000000ffff087224 */ /* 0x000fe400078e0a08 */
[----:B------:R-:W-:Y:S01]  /*9a10*/  IMAD.MOV R9, RZ, RZ, -R9 ;  /* 0x000000ffff097224 */ /* 0x000fe200078e0a09 */
[----:B----4-:R-:W-:Y:S02]  /*9a20*/  IABS R4, R12 ;  /* 0x0000000c00047213 */ /* 0x010fe40000000000 */
[----:B------:R-:W4:Y:S03]  /*9a30*/  LDL R12, [R1+0x309c] ;  /* 0x00309c00010c7983 */ /* 0x000f260000100800 */
[----:B------:R-:W-:-:S04]  /*9a40*/  IMAD.HI.U32 R5, R28, R4, RZ ;  /* 0x000000041c057227 */ /* 0x000fc800078e00ff */
[----:B------:R-:W-:Y:S02]  /*9a50*/  IMAD.MOV R5, RZ, RZ, -R5 ;  /* 0x000000ffff057224 */ /* 0x000fe400078e0a05 */
[C---:B------:R-:W-:Y:S02]  /*9a60*/  IMAD R7, R29.reuse, R8, R7 ;  /* 0x000000081d077224 */ /* 0x040fe400078e0207 */
[C---:B------:R-:W-:Y:S02]  /*9a70*/  IMAD R6, R29.reuse, R9, R6 ;  /* 0x000000091d067224 */ /* 0x040fe400078e0206 */
[C---:B------:R-:W-:Y:S01]  /*9a80*/  IMAD R4, R29.reuse, R5, R4 ;  /* 0x000000051d047224 */ /* 0x040fe200078e0204 */
[----:B---3--:R-:W-:Y:S02]  /*9a90*/  IABS R0, R14 ;  /* 0x0000000e00007213 */ /* 0x008fe40000000000 */
[----:B------:R-:W3:Y:S03]  /*9aa0*/  LDL R14, [R1+0x3090] ;  /* 0x00309000010e7983 */ /* 0x000ee60000100800 */
[----:B------:R-:W-:Y:S01]  /*9ab0*/  IMAD.HI.U32 R3, R28, R0, RZ ;  /* 0x000000001c037227 */ /* 0x000fe200078e00ff */
[----:B------:R0:W-:Y:S03]  /*9ac0*/  STL [R1+0x5c8], R2 ;  /* 0x0005c80201007387 */ /* 0x0001e60000100800 */
[----:B------:R-:W-:Y:S01]  /*9ad0*/  IMAD.MOV R3, RZ, RZ, -R3 ;  /* 0x000000ffff037224 */ /* 0x000fe200078e0a03 */
[----:B------:R-:W-:Y:S03]  /*9ae0*/  STL [R1+0x5c0], R7 ;  /* 0x0005c00701007387 */ /* 0x000fe60000100800 */
[----:B------:R-:W-:Y:S01]  /*9af0*/  IMAD R0, R29, R3, R0 ;  /* 0x000000031d007224 */ /* 0x000fe200078e0200 */
[----:B------:R1:W-:Y:S01]  /*9b00*/  STL [R1+0x5ac], R6 ;  /* 0x0005ac0601007387 */ /* 0x0003e20000100800 */
[----:B0-----:R-:W-:-:S03]  /*9b10*/  IABS R2, R18 ;  /* 0x0000001200027213 */ /* 0x001fc60000000000 */
[----:B------:R-:W3:Y:S01]  /*9b20*/  LDL R18, [R1+0x3094] ;  /* 0x0030940001127983 */ /* 0x000ee20000100800 */
[----:B-----5:R-:W-:-:S03]  /*9b30*/  IABS R8, R15 ;  /* 0x0000000f00087213 */ /* 0x020fc60000000000 */
[----:B------:R2:W-:Y:S04]  /*9b40*/  STL [R1+0x5b4], R4 ;  /* 0x0005b40401007387 */ /* 0x0005e80000100800 */
[----:B------:R4:W-:Y:S04]  /*9b50*/  STL [R1+0x5b8], R0 ;  /* 0x0005b80001007387 */ /* 0x0009e80000100800 */
[----:B------:R-:W5:Y:S01]  /*9b60*/  LDL R15, [R1+0x3088] ;  /* 0x00308800010f7983 */ /* 0x000f620000100800 */
[----:B------:R-:W-:-:S04]  /*9b70*/  IMAD.HI.U32 R3, R28, R2, RZ ;  /* 0x000000021c037227 */ /* 0x000fc800078e00ff */
[----:B------:R-:W-:-:S04]  /*9b80*/  IMAD.HI.U32 R9, R28, R8, RZ ;  /* 0x000000081c097227 */ /* 0x000fc800078e00ff */
[----:B------:R-:W-:Y:S02]  /*9b90*/  IMAD.MOV R3, RZ, RZ, -R3 ;  /* 0x000000ffff037224 */ /* 0x000fe400078e0a03 */
[----:B------:R-:W-:Y:S02]  /*9ba0*/  IMAD.MOV R9, RZ, RZ, -R9 ;  /* 0x000000ffff097224 */ /* 0x000fe400078e0a09 */
[C---:B------:R-:W-:Y:S02]  /*9bb0*/  IMAD R2, R29.reuse, R3, R2 ;  /* 0x000000031d027224 */ /* 0x040fe400078e0202 */
[----:B------:R-:W-:Y:S01]  /*9bc0*/  IMAD R8, R29, R9, R8 ;  /* 0x000000091d087224 */ /* 0x000fe200078e0208 */
[----:B-1----:R-:W-:Y:S02]  /*9bd0*/  IABS R6, R17 ;  /* 0x0000001100067213 */ /* 0x002fe40000000000 */
[----:B------:R-:W5:Y:S03]  /*9be0*/  LDL R17, [R1+0x308c] ;  /* 0x00308c0001117983 */ /* 0x000f660000100800 */
[----:B------:R-:W-:-:S04]  /*9bf0*/  IMAD.HI.U32 R7, R28, R6, RZ ;  /* 0x000000061c077227 */ /* 0x000fc800078e00ff */
[----:B------:R-:W-:Y:S01]  /*9c00*/  IMAD.MOV R7, RZ, RZ, -R7 ;  /* 0x000000ffff077224 */ /* 0x000fe200078e0a07 */
[----:B--2---:R-:W-:Y:S02]  /*9c10*/  IABS R4, R13 ;  /* 0x0000000d00047213 */ /* 0x004fe40000000000 */
[----:B------:R-:W2:Y:S01]  /*9c20*/  LDL R13, [R1+0x3080] ;  /* 0x00308000010d7983 */ /* 0x000ea20000100800 */
[----:B------:R-:W-:Y:S02]  /*9c30*/  IMAD R6, R29, R7, R6 ;  /* 0x000000071d067224 */ /* 0x000fe400078e0206 */
[----:B------:R-:W-:-:S04]  /*9c40*/  IMAD.HI.U32 R5, R28, R4, RZ ;  /* 0x000000041c057227 */ /* 0x000fc800078e00ff */
[----:B------:R-:W-:Y:S01]  /*9c50*/  IMAD.MOV R5, RZ, RZ, -R5 ;  /* 0x000000ffff057224 */ /* 0x000fe200078e0a05 */
[----:B----4-:R-:W-:Y:S02]  /*9c60*/  IABS R0, R12 ;  /* 0x0000000c00007213 */ /* 0x010fe40000000000 */
[----:B------:R-:W4:Y:S04]  /*9c70*/  LDL R12, [R1+0x3084] ;  /* 0x00308400010c7983 */ /* 0x000f280000100800 */
[----:B------:R3:W-:Y:S01]  /*9c80*/  STL [R1+0x5b0], R2 ;  /* 0x0005b00201007387 */ /* 0x0007e20000100800 */
[----:B------:R-:W-:-:S03]  /*9c90*/  IMAD.HI.U32 R3, R28, R0, RZ ;  /* 0x000000001c037227 */ /* 0x000fc600078e00ff */
[----:B------:R-:W-:Y:S04]  /*9ca0*/  STL [R1+0x594], R8 ;  /* 0x0005940801007387 */ /* 0x000fe80000100800 */
[----:B------:R5:W-:Y:S01]  /*9cb0*/  STL [R1+0x59c], R6 ;  /* 0x00059c0601007387 */ /* 0x000be20000100800 */
[----:B------:R-:W-:Y:S02]  /*9cc0*/  IMAD.MOV R3, RZ, RZ, -R3 ;  /* 0x000000ffff037224 */ /* 0x000fe400078e0a03 */
[C---:B------:R-:W-:Y:S02]  /*9cd0*/  IMAD R4, R29.reuse, R5, R4 ;  /* 0x000000051d047224 */ /* 0x040fe400078e0204 */
[----:B------:R-:W-:Y:S01]  /*9ce0*/  IMAD R0, R29, R3, R0 ;  /* 0x000000031d007224 */ /* 0x000fe200078e0200 */
[----:B---3--:R-:W-:-:S02]  /*9cf0*/  IABS R2, R14 ;  /* 0x0000000e00027213 */ /* 0x008fc40000000000 */
[----:B------:R-:W3:Y:S04]  /*9d00*/  LDL R14, [R1+0x3078] ;  /* 0x00307800010e7983 */ /* 0x000ee80000100800 */
[----:B------:R0:W-:Y:S04]  /*9d10*/  STL [R1+0x5a4], R4 ;  /* 0x0005a40401007387 */ /* 0x0001e80000100800 */
[----:B------:R2:W-:Y:S01]  /*9d20*/  STL [R1+0x5a8], R0 ;  /* 0x0005a80001007387 */ /* 0x0005e20000100800 */
[----:B------:R-:W-:-:S03]  /*9d30*/  IABS R7, R18 ;  /* 0x0000001200077213 */ /* 0x000fc60000000000 */
        /* <DEDUP_REMOVED lines=10> */
[----:B------:R-:W-:Y:S01]  /*9de0*/  IMAD R7, R29, R8, R7 ;  /* 0x000000081d077224 */ /* 0x000fe200078e0207 */
[----:B0-----:R-:W-:Y:S02]  /*9df0*/  IABS R4, R17 ;  /* 0x0000001100047213 */ /* 0x001fe40000000000 */
[----:B------:R-:W5:Y:S03]  /*9e00*/  LDL R17, [R1+0x3074] ;  /* 0x0030740001117983 */ /* 0x000f660000100800 */
[----:B------:R-:W-:-:S04]  /*9e10*/  IMAD.HI.U32 R5, R28, R4, RZ ;  /* 0x000000041c057227 */ /* 0x000fc800078e00ff */
[----:B------:R-:W-:Y:S02]  /*9e20*/  IMAD.MOV R5, RZ, RZ, -R5 ;  /* 0x000000ffff057224 */ /* 0x000fe400078e0a05 */
[C---:B------:R-:W-:Y:S02]  /*9e30*/  IMAD R6, R29.reuse, R9, R6 ;  /* 0x000000091d067224 */ /* 0x040fe400078e0206 */
[C---:B------:R-:W-:Y:S01]  /*9e40*/  IMAD R4, R29.reuse, R5, R4 ;  /* 0x000000051d047224 */ /* 0x040fe200078e0204 */
[----:B--2---:R-:W-:Y:S02]  /*9e50*/  IABS R0, R13 ;  /* 0x0000000d00007213 */ /* 0x004fe40000000000 */
[----:B------:R-:W2:Y:S03]  /*9e60*/  LDL R13, [R1+0x3068] ;  /* 0x00306800010d7983 */ /* 0x000ea60000100800 */
[----:B------:R-:W-:Y:S01]  /*9e70*/  IMAD.HI.U32 R3, R28, R0, RZ ;  /* 0x000000001c037227 */ /* 0x000fe200078e00ff */
[----:B------:R4:W-:Y:S03]  /*9e80*/  STL [R1+0x5a0], R2 ;  /* 0x0005a00201007387 */ /* 0x0009e60000100800 */
[----:B------:R-:W-:Y:S01]  /*9e90*/  IMAD.MOV R3, RZ, RZ, -R3 ;  /* 0x000000ffff037224 */ /* 0x000fe200078e0a03 */
[----:B------:R-:W-:Y:S03]  /*9ea0*/  STL [R1+0x598], R7 ;  /* 0x0005980701007387 */ /* 0x000fe60000100800 */
[----:B------:R-:W-:Y:S01]  /*9eb0*/  IMAD R0, R29, R3, R0 ;  /* 0x000000031d007224 */ /* 0x000fe200078e0200 */
[----:B------:R0:W-:Y:S01]  /*9ec0*/  STL [R1+0x584], R6 ;  /* 0x0005840601007387 */ /* 0x0001e20000100800 */
[----:B----4-:R-:W-:-:S03]  /*9ed0*/  IABS R2, R12 ;  /* 0x0000000c00027213 */ /* 0x010fc60000000000 */
[----:B------:R-:W4:Y:S04]  /*9ee0*/  LDL R12, [R1+0x306c] ;  /* 0x00306c00010c7983 */ /* 0x000f280000100800 */
[----:B------:R5:W-:Y:S04]  /*9ef0*/  STL [R1+0x58c], R4 ;  /* 0x00058c0401007387 */ /* 0x000be80000100800 */
[----:B------:R1:W-:Y:S01]  /*9f00*/  STL [R1+0x590], R0 ;  /* 0x0005900001007387 */ /* 0x0003e20000100800 */
[----:B---3--:R-:W-:-:S03]  /*9f10*/  IABS R8, R14 ;  /* 0x0000000e00087213 */ /* 0x008fc60000000000 */
[----:B------:R-:W3:Y:S01]  /*9f20*/  LDL R14, [R1+0x3060] ;  /* 0x00306000010e7983 */ /* 0x000ee20000100800 */
[----:B0-----:R-:W-:-:S03]  /*9f30*/  IABS R6, R18 ;  /* 0x0000001200067213 */ /* 0x001fc60000000000 */
        /* <DEDUP_REMOVED lines=11> */
[----:B------:R-:W-:-:S02]  /*9ff0*/  IMAD R6, R29, R7, R6 ;  /* 0x000000071d067224 */ /* 0x000fc400078e0206 */
[C---:B------:R-:W-:Y:S01]  /*a000*/  IMAD.HI.U32 R5, R28.reuse, R4, RZ ;  /* 0x000000041c057227 */ /* 0x040fe200078e00ff */
[----:B-1----:R-:W-:Y:S02]  /*a010*/  IABS R0, R17 ;  /* 0x0000001100007213 */ /* 0x002fe40000000000 */
[----:B------:R-:W5:Y:S04]  /*a020*/  LDL R17, [R1+0x305c] ;  /* 0x00305c0001117983 */ /* 0x000f680000100800 */
[----:B------:R2:W-:Y:S04]  /*a030*/  STL [R1+0x588], R2 ;  /* 0x0005880201007387 */ /* 0x0005e80000100800 */
[----:B------:R-:W-:Y:S04]  /*a040*/  STL [R1+0x56c], R8 ;  /* 0x00056c0801007387 */ /* 0x000fe80000100800 */
[----:B------:R3:W-:Y:S01]  /*a050*/  STL [R1+0x574], R6 ;  /* 0x0005740601007387 */ /* 0x0007e20000100800 */
[----:B------:R-:W-:-:S04]  /*a060*/  IMAD.HI.U32 R3, R28, R0, RZ ;  /* 0x000000001c037227 */ /* 0x000fc800078e00ff */
[----:B------:R-:W-:Y:S01]  /*a070*/  IMAD.MOV R5, RZ, RZ, -R5 ;  /* 0x000000ffff057224 */ /* 0x000fe200078e0a05 */
[----:B--2---:R-:W-:Y:S02]  /*a080*/  IABS R2, R13 ;  /* 0x0000000d00027213 */ /* 0x004fe40000000000 */
[----:B------:R-:W2:Y:S01]  /*a090*/  LDL R13, [R1+0x3050] ;  /* 0x00305000010d7983 */ /* 0x000ea20000100800 */
[----:B------:R-:W-:Y:S02]  /*a0a0*/  IMAD.MOV R3, RZ, RZ, -R3 ;  /* 0x000000ffff037224 */ /* 0x000fe400078e0a03 */
[C---:B------:R-:W-:Y:S02]  /*a0b0*/  IMAD R4, R29.reuse, R5, R4 ;  /* 0x000000051d047224 */ /* 0x040fe400078e0204 */
[----:B------:R-:W-:-:S03]  /*a0c0*/  IMAD R0, R29, R3, R0 ;  /* 0x000000031d007224 */ /* 0x000fc600078e0200 */
[----:B------:R0:W-:Y:S04]  /*a0d0*/  STL [R1+0x57c], R4 ;  /* 0x00057c0401007387 */ /* 0x0001e80000100800 */
[----:B------:R5:W-:Y:S01]  /*a0e0*/  STL [R1+0x580], R0 ;  /* 0x0005800001007387 */ /* 0x000be20000100800 */
[----:B----4-:R-:W-:-:S03]  /*a0f0*/  IABS R7, R12 ;  /* 0x0000000c00077213 */ /* 0x010fc60000000000 */
[----:B------:R-:W4:Y:S01]  /*a100*/  LDL R12, [R1+0x3054] ;  /* 0x00305400010c7983 */ /* 0x000f220000100800 */
[----:B---3--:R-:W-:-:S03]  /*a110*/  IABS R6, R14 ;  /* 0x0000000e00067213 */ /* 0x008fc60000000000 */
[----:B------:R-:W3:Y:S01]  /*a120*/  LDL R14, [R1+0x3048] ;  /* 0x00304800010e7983 */ /* 0x000ee20000100800 */
[----:B0-----:R-:W-:-:S03]  /*a130*/  IABS R4, R18 ;  /* 0x0000001200047213 */ /* 0x001fc60000000000 */
        /* <DEDUP_REMOVED lines=36> */
[C---:B------:R-:W-:Y:S02]  /*a380*/  IMAD R8, R29.reuse, R9, R8 ;  /* 0x000000091d087224 */ /* 0x040fe400078e0208 */
[----:B------:R-:W-:Y:S01]  /*a390*/  IMAD R6, R29, R7, R6 ;  /* 0x000000071d067224 */ /* 0x000fe200078e0206 */
[----:B---3--:R-:W-:Y:S02]  /*a3a0*/  IABS R4, R14 ;  /* 0x0000000e00047213 */ /* 0x008fe40000000000 */
[----:B------:R-:W3:Y:S01]  /*a3b0*/  LDL R14, [R1+0x3030] ;  /* 0x00303000010e7983 */ /* 0x000ee20000100800 */
[----:B0-----:R-:W-:-:S03]  /*a3c0*/  IABS R0, R18 ;  /* 0x0000001200007213 */ /* 0x001fc60000000000 */
        /* <DEDUP_REMOVED lines=12> */
[----:B------:R4:W-:Y:S01]  /*a490*/  STL [R1+0x554], R4 ;  /* 0x0005540401007387 */ /* 0x0009e20000100800 */
[----:B------:R-:W-:Y:S01]  /*a4a0*/  IMAD.HI.U32 R3, R28, R2, RZ ;  /* 0x000000021c037227 */ /* 0x000fe200078e00ff */
[----:B------:R-:W-:Y:S02]  /*a4b0*/  IABS R7, R17 ;  /* 0x0000001100077213 */ /* 0x000fe40000000000 */
[----:B------:R-:W5:Y:S04]  /*a4c0*/  LDL R17, [R1+0x302c] ;  /* 0x00302c0001117983 */ /* 0x000f680000100800 */
[----:B------:R3:W-:Y:S01]  /*a4d0*/  STL [R1+0x558], R0 ;  /* 0x0005580001007387 */ /* 0x0007e20000100800 */
[----:B--2---:R-:W-:-:S03]  /*a4e0*/  IABS R6, R13 ;  /* 0x0000000d00067213 */ /* 0x004fc60000000000 */
[----:B------:R-:W2:Y:S01]  /*a4f0*/  LDL R13, [R1+0x3020] ;  /* 0x00302000010d7983 */ /* 0x000ea20000100800 */
[----:B------:R-:W-:Y:S02]  /*a500*/  IMAD.MOV R3, RZ, RZ, -R3 ;  /* 0x000000ffff037224 */ /* 0x000fe400078e0a03 */
[----:B------:R-:W-:-:S04]  /*a510*/  IMAD.HI.U32 R8, R28, R7, RZ ;  /* 0x000000071c087227 */ /* 0x000fc800078e00ff */
[----:B------:R-:W-:-:S04]  /*a520*/  IMAD.HI.U32 R9, R28, R6, RZ ;  /* 0x000000061c097227 */ /* 0x000fc800078e00ff */
[----:B------:R-:W-:Y:S01]  /*a530*/  IMAD R2, R29, R3, R2 ;  /* 0x000000031d027224 */ /* 0x000fe200078e0202 */
[----:B----4-:R-:W-:Y:S02]  /*a540*/  IABS R4, R12 ;  /* 0x0000000c00047213 */ /* 0x010fe40000000000 */
[----:B------:R-:W4:Y:S01]  /*a550*/  LDL R12, [R1+0x3024] ;  /* 0x00302400010c7983 */ /* 0x000f220000100800 */
[----:B------:R-:W-:Y:S02]  /*a560*/  IMAD.MOV R8, RZ, RZ, -R8 ;  /* 0x000000ffff087224 */ /* 0x000fe400078e0a08 */
[----:B------:R-:W-:-:S04]  /*a570*/  IMAD.HI.U32 R5, R28, R4, RZ ;  /* 0x000000041c057227 */ /* 0x000fc800078e00ff */
[----:B------:R-:W-:Y:S02]  /*a580*/  IMAD.MOV R9, RZ, RZ, -R9 ;  /* 0x000000ffff097224 */ /* 0x000fe400078e0a09 */
[----:B------:R-:W-:Y:S02]  /*a590*/  IMAD.MOV R5, RZ, RZ, -R5 ;  /* 0x000000ffff057224 */ /* 0x000fe400078e0a05 */
[C---:B------:R-:W-:Y:S02]  /*a5a0*/  IMAD R7, R29.reuse, R8, R7 ;  /* 0x000000081d077224 */ /* 0x040fe400078e0207 */
[C---:B------:R-:W-:Y:S02]  /*a5b0*/  IMAD R6, R29.reuse, R9, R6 ;  /* 0x000000091d067224 */ /* 0x040fe400078e0206 */
[----:B------:R-:W-:Y:S01]  /*a5c0*/  IMAD R4, R29, R5, R4 ;  /* 0x000000051d047224 */ /* 0x000fe200078e0204 */
[----:B---3--:R-:W-:Y:S02]  /*a5d0*/  IABS R0, R14 ;  /* 0x0000000e00007213 */ /* 0x008fe40000000000 */
[----:B------:R-:W3:Y:S03]  /*a5e0*/  LDL R14, [R1+0x3018] ;  /* 0x00301800010e7983 */ /* 0x000ee60000100800 */
[----:B------:R-:W-:-:S04]  /*a5f0*/  IMAD.HI.U32 R3, R28, R0, RZ ;  /* 0x000000001c037227 */ /* 0x000fc800078e00ff */
[----:B------:R-:W-:Y:S01]  /*a600*/  IMAD.MOV R3, RZ, RZ, -R3 ;  /* 0x000000ffff037224 */ /* 0x000fe200078e0a03 */
[----:B------:R0:W-:Y:S03]  /*a610*/  STL [R1+0x550], R2 ;  /* 0x0005500201007387 */ /* 0x0001e60000100800 */
[----:B------:R-:W-:Y:S01]  /*a620*/  IMAD R0, R29, R3, R0 ;  /* 0x000000031d007224 */ /* 0x000fe200078e0200 */
[----:B------:R-:W-:Y:S04]  /*a630*/  STL [R1+0x548], R7 ;  /* 0x0005480701007387 */ /* 0x000fe80000100800 */
[----:B------:R1:W-:Y:S01]  /*a640*/  STL [R1+0x534], R6 ;  /* 0x0005340601007387 */ /* 0x0003e20000100800 */
[----:B0-----:R-:W-:-:S03]  /*a650*/  IABS R2, R18 ;  /* 0x0000001200027213 */ /* 0x001fc60000000000 */
[----:B------:R2:W-:Y:S04]  /*a660*/  STL [R1+0x53c], R4 ;  /* 0x00053c0401007387 */ /* 0x0005e80000100800 */
[----:B------:R-:W3:Y:S04]  /*a670*/  LDL R18, [R1+0x301c] ;  /* 0x00301c0001127983 */ /* 0x000ee80000100800 */
[----:B------:R4:W-:Y:S01]  /*a680*/  STL [R1+0x540], R0 ;  /* 0x0005400001007387 */ /* 0x0009e20000100800 */
[----:B-----5:R-:W-:-:S03]  /*a690*/  IABS R8, R15 ;  /* 0x0000000f00087213 */ /* 0x020fc60000000000 */
[----:B------:R-:W5:Y:S01]  /*a6a0*/  LDL R15, [R1+0x3010] ;  /* 0x00301000010f7983 */ /* 0x000f620000100800 */
[----:B------:R-:W-:-:S03]  /*a6b0*/  IMAD.HI.U32 R3, R28, R2, RZ ;  /* 0x000000021c037227 */ /* 0x000fc600078e00ff */
[----:B------:R-:W5:Y:S01]  /*a6c0*/  LDL R16, [R1+0x3014] ;  /* 0x0030140001107983 */ /* 0x000f620000100800 */
        /* <DEDUP_REMOVED lines=10> */
[----:B------:R-:W2:Y:S03]  /*a770*/  LDL R13, [R1+0x3008] ;  /* 0x00300800010d7983 */ /* 0x000ea60000100800 */
[----:B------:R-:W-:Y:S01]  /*a780*/  IMAD.HI.U32 R5, R28, R4, RZ ;  /* 0x000000041c057227 */ /* 0x000fe200078e00ff */
[----:B------:R3:W-:Y:S03]  /*a790*/  STL [R1+0x538], R2 ;  /* 0x0005380201007387 */ /* 0x0007e60000100800 */
[----:B------:R-:W-:-:S02]  /*a7a0*/  IMAD.MOV R5, RZ, RZ, -R5 ;  /* 0x000000ffff057224 */ /* 0x000fc400078e0a05 */
[C---:B------:R-:W-:Y:S01]  /*a7b0*/  IMAD R6, R29.reuse, R7, R6 ;  /* 0x000000071d067224 */ /* 0x040fe200078e0206 */
[----:B------:R-:W-:Y:S01]  /*a7c0*/  STL [R1+0x51c], R8 ;  /* 0x00051c0801007387 */ /* 0x000fe20000100800 */
[----:B------:R-:W-:-:S03]  /*a7d0*/  IMAD R4, R29, R5, R4 ;  /* 0x000000051d047224 */ /* 0x000fc600078e0204 */
[----:B------:R5:W-:Y:S01]  /*a7e0*/  STL [R1+0x524], R6 ;  /* 0x0005240601007387 */ /* 0x000be20000100800 */
[----:B----4-:R-:W-:-:S03]  /*a7f0*/  IABS R0, R12 ;  /* 0x0000000c00007213 */ /* 0x010fc60000000000 */
[----:B------:R-:W4:Y:S04]  /*a800*/  LDL R12, [R1+0x3000] ;  /* 0x00300000010c7983 */ /* 0x000f280000100800 */
        /* <DEDUP_REMOVED lines=8> */
[----:B------:R-:W5:Y:S01]  /*a890*/  LDL R15, [R1+0x2ffc] ;  /* 0x002ffc00010f7983 */ /* 0x000f620000100800 */
[----:B------:R-:W-:-:S03]  /*a8a0*/  IABS R7, R18 ;  /* 0x0000001200077213 */ /* 0x000fc60000000000 */
[----:B------:R-:W5:Y:S01]  /*a8b0*/  LDL R18, [R1+0x2ff8] ;  /* 0x002ff80001127983 */ /* 0x000f620000100800 */
[----:B------:R-:W-:Y:S01]  /*a8c0*/  IMAD.HI.U32 R3, R28, R2, RZ ;  /* 0x000000021c037227 */ /* 0x000fe200078e00ff */
[----:B0-----:R-:W-:-:S03]  /*a8d0*/  IABS R4, R16 ;  /* 0x0000001000047213 */ /* 0x001fc60000000000 */
        /* <DEDUP_REMOVED lines=8> */
[C---:B------:R-:W-:Y:S02]  /*a960*/  IMAD R7, R29.reuse, R8, R7 ;  /* 0x000000081d077224 */ /* 0x040fe400078e0207 */
[----:B------:R-:W-:-:S02]  /*a970*/  IMAD R6, R29, R9, R6 ;  /* 0x000000091d067224 */ /* 0x000fc400078e0206 */
        /* <DEDUP_REMOVED lines=8> */
[----:B------:R3:W-:Y:S04]  /*aa00*/  STL [R1+0x50c], R6 ;  /* 0x00050c0601007387 */ /* 0x0007e80000100800 */
[----:B------:R-:W-:Y:S01]  /*aa10*/  STL [R1+0x514], R4 ;  /* 0x0005140401007387 */ /* 0x000fe20000100800 */
[----:B----4-:R-:W-:-:S03]  /*aa20*/  IABS R8, R12 ;  /* 0x0000000c00087213 */ /* 0x010fc60000000000 */
[----:B------:R-:W4:Y:S04]  /*aa30*/  LDL R12, [R1+0x2ff4] ;  /* 0x002ff400010c7983 */ /* 0x000f280000100800 */
[----:B------:R5:W-:Y:S01]  /*aa40*/  STL [R1+0x518], R0 ;  /* 0x0005180001007387 */ /* 0x000be20000100800 */
[----:B0-----:R-:W-:-:S03]  /*aa50*/  IABS R2, R17 ;  /* 0x0000001100027213 */ /* 0x001fc60000000000 */
[----:B------:R-:W4:Y:S01]  /*aa60*/  LDL R17, [R1+0x2fec] ;  /* 0x002fec0001117983 */ /* 0x000f220000100800 */
[----:B---3--:R-:W-:-:S03]  /*aa70*/  IABS R6, R14 ;  /* 0x0000000e00067213 */ /* 0x008fc60000000000 */
[----:B------:R-:W3:Y:S01]  /*aa80*/  LDL R14, [R1+0x2fe8] ;  /* 0x002fe800010e7983 */ /* 0x000ee20000100800 */
[----:B-----5:R-:W-:-:S03]  /*aa90*/  IABS R0, R15 ;  /* 0x0000000f00007213 */ /* 0x020fc60000000000 */
[----:B------:R-:W5:Y:S01]  /*aaa0*/  LDL R15, [R1+0x2fe0] ;  /* 0x002fe000010f7983 */ /* 0x000f620000100800 */
[----:B------:R-:W-:Y:S01]  /*aab0*/  IMAD.HI.U32 R3, R28, R2, RZ ;  /* 0x000000021c037227 */ /* 0x000fe200078e00ff */
[----:B------:R-:W-:-:S03]  /*aac0*/  IABS R4, R18 ;  /* 0x0000001200047213 */ /* 0x000fc60000000000 */
        /* <DEDUP_REMOVED lines=10> */
[----:B------:R2:W-:Y:S01]  /*ab70*/  STL [R1+0x510], R2 ;  /* 0x0005100201007387 */ /* 0x0005e20000100800 */
[----:B------:R-:W-:-:S03]  /*ab80*/  IMAD R27, R29, R5, R4 ;  /* 0x000000051d1b7224 */ /* 0x000fc600078e0204 */
[----:B------:R-:W5:Y:S04]  /*ab90*/  LDL R18, [R1+0x2fe4] ;  /* 0x002fe40001127983 */ /* 0x000f680000100800 */
[----:B------:R-:W-:Y:S04]  /*aba0*/  STL [R1+0x4f4], R8 ;  /* 0x0004f40801007387 */ /* 0x000fe80000100800 */
[----:B------:R3:W-:Y:S04]  /*abb0*/  STL [R1+0x4fc], R6 ;  /* 0x0004fc0601007387 */ /* 0x0007e80000100800 */
[----:B------:R-:W-:Y:S01]  /*abc0*/  STL [R1+0x359c], R27 ;  /* 0x00359c1b01007387 */ /* 0x000fe20000100800 */
[----:B------:R-:W-:-:S04]  /*abd0*/  IMAD.HI.U32 R3, R28, R0, RZ ;  /* 0x000000001c037227 */ /* 0x000fc800078e00ff */
[----:B------:R-:W-:Y:S01]  /*abe0*/  IMAD.MOV R3, RZ, RZ, -R3 ;  /* 0x000000ffff037224 */ /* 0x000fe200078e0a03 */
[----:B--2---:R-:W-:Y:S02]  /*abf0*/  IABS R2, R13 ;  /* 0x0000000d00027213 */ /* 0x004fe40000000000 */
[----:B------:R-:W2:Y:S01]  /*ac00*/  LDL R13, [R1+0x2fd8] ;  /* 0x002fd800010d7983 */ /* 0x000ea20000100800 */
[----:B------:R-:W-:-:S05]  /*ac10*/  IMAD R0, R29, R3, R0 ;  /* 0x000000031d007224 */ /* 0x000fca00078e0200 */
        /* <DEDUP_REMOVED lines=61> */
[----:B------:R-:W-:Y:S01]  /*aff0*/  IMAD.HI.U32 R3, R28, R2, RZ ;  /* 0x000000021c037227 */ /* 0x000fe200078e00ff */
[----:B------:R-:W-:Y:S02]  /*b000*/  IABS R7, R18 ;  /* 0x0000001200077213 */ /* 0x000fe40000000000 */
[----:B------:R-:W5:Y:S01]  /*b010*/  LDL R18, [R1+0x2fb0] ;  /* 0x002fb00001127983 */ /* 0x000f620000100800 */
        /* <DEDUP_REMOVED lines=24> */
[----:B------:R-:W3:Y:S04]  /*b1a0*/  LDL R17, [R1+0x2fac] ;  /* 0x002fac0001117983 */ /* 0x000ee80000100800 */
        /* <DEDUP_REMOVED lines=12> */
[----:B------:R-:W-:Y:S01]  /*b270*/  IMAD.HI.U32 R7, R28, R6, RZ ;  /* 0x000000061c077227 */ /* 0x000fe200078e00ff */
[----:B--2---:R-:W-:-:S02]  /*b280*/  IABS R4, R13 ;  /* 0x0000000d00047213 */ /* 0x004fc40000000000 */
[----:B------:R-:W2:Y:S01]  /*b290*/  LDL R13, [R1+0x2f98] ;  /* 0x002f9800010d7983 */ /* 0x000ea20000100800 */
[----:B------:R-:W-:-:S04]  /*b2a0*/  IMAD.MOV R7, RZ, RZ, -R7 ;  /* 0x000000ffff077224 */ /* 0x000fc800078e0a07 */
[----:B------:R-:W-:Y:S02]  /*b2b0*/  IMAD R6, R29, R7, R6 ;  /* 0x000000071d067224 */ /* 0x000fe400078e0206 */
[C---:B------:R-:W-:Y:S01]  /*b2c0*/  IMAD.HI.U32 R5, R28.reuse, R4, RZ ;  /* 0x000000041c057227 */ /* 0x040fe200078e00ff */
[----:B----4-:R-:W-:Y:S02]  /*b2d0*/  IABS R0, R12 ;  /* 0x0000000c00007213 */ /* 0x010fe40000000000 */
[----:B------:R-:W4:Y:S04]  /*b2e0*/  LDL R12, [R1+0x2f9c] ;  /* 0x002f9c00010c7983 */ /* 0x000f280000100800 */
[----:B------:R3:W-:Y:S04]  /*b2f0*/  STL [R1+0x4c0], R2 ;  /* 0x0004c00201007387 */ /* 0x0007e80000100800 */
[----:B------:R-:W-:Y:S04]  /*b300*/  STL [R1+0x4a4], R8 ;  /* 0x0004a40801007387 */ /* 0x000fe80000100800 */
[----:B------:R5:W-:Y:S01]  /*b310*/  STL [R1+0x4ac], R6 ;  /* 0x0004ac0601007387 */ /* 0x000be20000100800 */
[----:B------:R-:W-:-:S04]  /*b320*/  IMAD.HI.U32 R3, R28, R0, RZ ;  /* 0x000000001c037227 */ /* 0x000fc800078e00ff */
[----:B------:R-:W-:Y:S02]  /*b330*/  IMAD.MOV R5, RZ, RZ, -R5 ;  /* 0x000000ffff057224 */ /* 0x000fe400078e0a05 */
[----:B------:R-:W-:Y:S02]  /*b340*/  IMAD.MOV R3, RZ, RZ, -R3 ;  /* 0x000000ffff037224 */ /* 0x000fe400078e0a03 */
[C---:B------:R-:W-:Y:S02]  /*b350*/  IMAD R4, R29.reuse, R5, R4 ;  /* 0x000000051d047224 */ /* 0x040fe400078e0204 */
[----:B------:R-:W-:Y:S01]  /*b360*/  IMAD R0, R29, R3, R0 ;  /* 0x000000031d007224 */ /* 0x000fe200078e0200 */
[----:B---3--:R-:W-:Y:S02]  /*b370*/  IABS R2, R14 ;  /* 0x0000000e00027213 */ /* 0x008fe40000000000 */
[----:B------:R-:W3:Y:S04]  /*b380*/  LDL R14, [R1+0x2f90] ;  /* 0x002f9000010e7983 */ /* 0x000ee80000100800 */
[----:B------:R0:W-:Y:S01]  /*b390*/  STL [R1+0x4b4], R4 ;  /* 0x0004b40401007387 */ /* 0x0001e20000100800 */
[----:B------:R-:W-:-:S03]  /*b3a0*/  IABS R7, R17 ;  /* 0x0000001100077213 */ /* 0x000fc60000000000 */
[----:B------:R-:W3:Y:S04]  /*b3b0*/  LDL R17, [R1+0x2f94] ;  /* 0x002f940001117983 */ /* 0x000ee80000100800 */
[----:B------:R2:W-:Y:S01]  /*b3c0*/  STL [R1+0x4b8], R0 ;  /* 0x0004b80001007387 */ /* 0x0005e20000100800 */
        /* <DEDUP_REMOVED lines=14> */
[----:B--2---:R-:W-:-:S02]  /*b4b0*/  IABS R0, R13 ;  /* 0x0000000d00007213 */ /* 0x004fc40000000000 */
[----:B------:R-:W2:Y:S01]  /*b4c0*/  LDL R13, [R1+0x2f80] ;  /* 0x002f8000010d7983 */ /* 0x000ea20000100800 */
[----:B------:R-:W-:Y:S02]  /*b4d0*/  IMAD.MOV R5, RZ, RZ, -R5 ;  /* 0x000000ffff057224 */ /* 0x000fe400078e0a05 */
[----:B------:R-:W-:-:S04]  /*b4e0*/  IMAD.HI.U32 R3, R28, R0, RZ ;  /* 0x000000001c037227 */ /* 0x000fc800078e00ff */
[----:B------:R-:W-:Y:S02]  /*b4f0*/  IMAD.MOV R3, RZ, RZ, -R3 ;  /* 0x000000ffff037224 */ /* 0x000fe400078e0a03 */
[C---:B------:R-:W-:Y:S01]  /*b500*/  IMAD R4, R29.reuse, R5, R4 ;  /* 0x000000051d047224 */ /* 0x040fe200078e0204 */
[----:B------:R4:W-:Y:S01]  /*b510*/  STL [R1+0x4b0], R2 ;  /* 0x0004b00201007387 */ /* 0x0009e20000100800 */
[----:B------:R-:W-:-:S03]  /*b520*/  IMAD R0, R29, R3, R0 ;  /* 0x000000031d007224 */ /* 0x000fc600078e0200 */
[----:B------:R-:W-:Y:S04]  /*b530*/  STL [R1+0x4a8], R7 ;  /* 0x0004a80701007387 */ /* 0x000fe80000100800 */
[----:B------:R-:W-:Y:S01]  /*b540*/  STL [R1+0x494], R6 ;  /* 0x0004940601007387 */ /* 0x000fe20000100800 */
[----:B----4-:R-:W-:-:S03]  /*b550*/  IABS R2, R12 ;  /* 0x0000000c00027213 */ /* 0x010fc60000000000 */
[----:B------:R5:W-:Y:S04]  /*b560*/  STL [R1+0x49c], R4 ;  /* 0x00049c0401007387 */ /* 0x000be80000100800 */
[----:B------:R-:W4:Y:S04]  /*b570*/  LDL R12, [R1+0x2f84] ;  /* 0x002f8400010c7983 */ /* 0x000f280000100800 */
[----:B------:R0:W-:Y:S01]  /*b580*/  STL [R1+0x4a0], R0 ;  /* 0x0004a00001007387 */ /* 0x0001e20000100800 */
[----:B---3--:R-:W-:-:S03]  /*b590*/  IABS R8, R14 ;  /* 0x0000000e00087213 */ /* 0x008fc60000000000 */
[----:B------:R-:W3:Y:S04]  /*b5a0*/  LDL R16, [R1+0x2f7c] ;  /* 0x002f7c0001107983 */ /* 0x000ee80000100800 */
[----:B------:R-:W3:Y:S01]  /*b5b0*/  LDL R14, [R1+0x2f78] ;  /* 0x002f7800010e7983 */ /* 0x000ee20000100800 */
[----:B-----5:R-:W-:-:S03]  /*b5c0*/  IABS R4, R15 ;  /* 0x0000000f00047213 */ /* 0x020fc60000000000 */
[----:B------:R-:W5:Y:S01]  /*b5d0*/  LDL R15, [R1+0x2f70] ;  /* 0x002f7000010f7983 */ /* 0x000f620000100800 */
[----:B------:R-:W-:Y:S01]  /*b5e0*/  IABS R6, R17 ;  /* 0x0000001100067213 */ /* 0x000fe20000000000 */
[C---:B------:R-:W-:Y:S02]  /*b5f0*/  IMAD.HI.U32 R3, R28.reuse, R2, RZ ;  /* 0x000000021c037227 */ /* 0x040fe400078e00ff */
[----:B------:R-:W5:Y:S02]  /*b600*/  LDL R17, [R1+0x2f74] ;  /* 0x002f740001117983 */ /* 0x000f640000100800 */
        /* <DEDUP_REMOVED lines=9> */
[----:B------:R-:W-:Y:S04]  /*b6a0*/  STL [R1+0x47c], R8 ;  /* 0x00047c0801007387 */ /* 0x000fe80000100800 */
[----:B------:R3:W-:Y:S01]  /*b6b0*/  STL [R1+0x484], R6 ;  /* 0x0004840601007387 */ /* 0x0007e20000100800 */
[----:B------:R-:W-:-:S04]  /*b6c0*/  IMAD.HI.U32 R5, R28, R4, RZ ;  /* 0x000000041c057227 */ /* 0x000fc800078e00ff */
[----:B------:R-:W-:Y:S01]  /*b6d0*/  IMAD.MOV R5, RZ, RZ, -R5 ;  /* 0x000000ffff057224 */ /* 0x000fe200078e0a05 */
[----:B0-----:R-:W-:-:S03]  /*b6e0*/  IABS R0, R18 ;  /* 0x0000001200007213 */ /* 0x001fc60000000000 */
[----:B------:R-:W-:Y:S02]  /*b6f0*/  IMAD R4, R29, R5, R4 ;  /* 0x000000051d047224 */ /* 0x000fe400078e0204 */
[----:B------:R-:W-:Y:S01]  /*b700*/  IMAD.HI.U32 R3, R28, R0, RZ ;  /* 0x000000001c037227 */ /* 0x000fe200078e00ff */
[----:B--2---:R-:W-:Y:S02]  /*b710*/  IABS R2, R13 ;  /* 0x0000000d00027213 */ /* 0x004fe40000000000 */
[----:B------:R-:W2:Y:S01]  /*b720*/  LDL R13, [R1+0x2f68] ;  /* 0x002f6800010d7983 */ /* 0x000ea20000100800 */
[----:B------:R-:W-:-:S03]  /*b730*/  IMAD.MOV R3, RZ, RZ, -R3 ;  /* 0x000000ffff037224 */ /* 0x000fc600078e0a03 */
[----:B------:R-:W-:Y:S01]  /*b740*/  STL [R1+0x48c], R4 ;  /* 0x00048c0401007387 */ /* 0x000fe20000100800 */
[----:B------:R-:W-:-:S03]  /*b750*/  IMAD R0, R29, R3, R0 ;  /* 0x000000031d007224 */ /* 0x000fc600078e0200 */
[----:B------:R-:W2:Y:S04]  /*b760*/  LDL R18, [R1+0x2f6c] ;  /* 0x002f6c0001127983 */ /* 0x000ea80000100800 */
[----:B------:R5:W-:Y:S01]  /*b770*/  STL [R1+0x490], R0 ;  /* 0x0004900001007387 */ /* 0x000be20000100800 */
[----:B----4-:R-:W-:-:S03]  /*b780*/  IABS R7, R12 ;  /* 0x0000000c00077213 */ /* 0x010fc60000000000 */
[----:B------:R-:W4:Y:S01]  /*b790*/  LDL R12, [R1+0x2f64] ;  /* 0x002f6400010c7983 */ /* 0x000f220000100800 */
[----:B---3--:R-:W-:-:S03]  /*b7a0*/  IABS R6, R14 ;  /* 0x0000000e00067213 */ /* 0x008fc60000000000 */
[----:B------:R-:W3:Y:S01]  /*b7b0*/  LDL R14, [R1+0x2f60] ;  /* 0x002f6000010e7983 */ /* 0x000ee20000100800 */
[----:B-----5:R-:W-:-:S03]  /*b7c0*/  IABS R0, R15 ;  /* 0x0000000f00007213 */ /* 0x020fc60000000000 */
[----:B------:R-:W5:Y:S01]  /*b7d0*/  LDL R15, [R1+0x2f58] ;  /* 0x002f5800010f7983 */ /* 0x000f620000100800 */
[----:B------:R-:W-:Y:S01]  /*b7e0*/  IABS R4, R16 ;  /* 0x0000001000047213 */ /* 0x000fe20000000000 */
[----:B------:R-:W-:-:S04]  /*b7f0*/  IMAD.HI.U32 R3, R28, R2, RZ ;  /* 0x000000021c037227 */ /* 0x000fc800078e00ff */
[----:B------:R-:W-:-:S04]  /*b800*/  IMAD.HI.U32 R8, R28, R7, RZ ;  /* 0x000000071c087227 */ /* 0x000fc800078e00ff */
[----:B------:R-:W-:-:S04]  /*b810*/  IMAD.HI.U32 R9, R28, R6, RZ ;  /* 0x000000061c097227 */ /* 0x000fc800078e00ff */
[----:B------:R-:W-:-:S04]  /*b820*/  IMAD.HI.U32 R5, R28, R4, RZ ;  /* 0x000000041c057227 */ /* 0x000fc800078e00ff */
[----:B------:R-:W-:Y:S02]  /*b830*/  IMAD.MOV R3, RZ, RZ, -R3 ;  /* 0x000000ffff037224 */ /* 0x000fe400078e0a03 */
[----:B------:R-:W-:Y:S02]  /*b840*/  IMAD.MOV R8, RZ, RZ, -R8 ;  /* 0x000000ffff087224 */ /* 0x000fe400078e0a08 */
[----:B------:R-:W-:Y:S02]  /*b850*/  IMAD.MOV R9, RZ, RZ, -R9 ;  /* 0x000000ffff097224 */ /* 0x000fe400078e0a09 */
[----:B------:R-:W-:Y:S02]  /*b860*/  IMAD.MOV R5, RZ, RZ, -R5 ;  /* 0x000000ffff057224 */ /* 0x000fe400078e0a05 */
[C---:B------:R-:W-:Y:S02]  /*b870*/  IMAD R2, R29.reuse, R3, R2 ;  /* 0x000000031d027224 */ /* 0x040fe400078e0202 */
[----:B------:R-:W-:-:S02]  /*b880*/  IMAD R7, R29, R8, R7 ;  /* 0x000000081d077224 */ /* 0x000fc400078e0207 */
[C---:B------:R-:W-:Y:S02]  /*b890*/  IMAD R6, R29.reuse, R9, R6 ;  /* 0x000000091d067224 */ /* 0x040fe400078e0206 */
[----:B------:R-:W-:Y:S01]  /*b8a0*/  IMAD R4, R29, R5, R4 ;  /* 0x000000051d047224 */ /* 0x000fe200078e0204 */
[----:B------:R0:W-:Y:S04]  /*b8b0*/  STL [R1+0x488], R2 ;  /* 0x0004880201007387 */ /* 0x0001e80000100800 */
[----:B------:R-:W-:Y:S04]  /*b8c0*/  STL [R1+0x480], R7 ;  /* 0x0004800701007387 */ /* 0x000fe80000100800 */
[----:B------:R1:W-:Y:S04]  /*b8d0*/  STL [R1+0x46c], R6 ;  /* 0x00046c0601007387 */ /* 0x0003e80000100800 */
[----:B------:R-:W-:Y:S01]  /*b8e0*/  STL [R1+0x474], R4 ;  /* 0x0004740401007387 */ /* 0x000fe20000100800 */
[----:B------:R-:W-:-:S04]  /*b8f0*/  IMAD.HI.U32 R3, R28, R0, RZ ;  /* 0x000000001c037227 */ /* 0x000fc800078e00ff */
[----:B------:R-:W-:Y:S01]  /*b900*/  IMAD.MOV R3, RZ, RZ, -R3 ;  /* 0x000000ffff037224 */ /* 0x000fe200078e0a03 */
[----:B--2---:R-:W-:Y:S02]  /*b910*/  IABS R8, R13 ;  /* 0x0000000d00087213 */ /* 0x004fe40000000000 */
[----:B------:R-:W2:Y:S01]  /*b920*/  LDL R13, [R1+0x2f5c] ;  /* 0x002f5c00010d7983 */ /* 0x000ea20000100800 */
[----:B------:R-:W-:Y:S01]  /*b930*/  IMAD R0, R29, R3, R0 ;  /* 0x000000031d007224 */ /* 0x000fe200078e0200 */
[----:B0-----:R-:W-:-:S04]  /*b940*/  IABS R2, R17 ;  /* 0x0000001100027213 */ /* 0x001fc80000000000 */
[----:B------:R4:W-:Y:S01]  /*b950*/  STL [R1+0x478], R0 ;  /* 0x0004780001007387 */ /* 0x0009e20000100800 */
[----:B-1----:R-:W-:-:S03]  /*b960*/  IABS R6, R18 ;  /* 0x0000001200067213 */ /* 0x002fc60000000000 */
[----:B------:R-:W2:Y:S01]  /*b970*/  LDL R18, [R1+0x2f50] ;  /* 0x002f500001127983 */ /* 0x000ea20000100800 */
[----:B------:R-:W-:-:S04]  /*b980*/  IMAD.HI.U32 R3, R28, R2, RZ ;  /* 0x000000021c037227 */ /* 0x000fc800078e00ff */
[----:B------:R-:W-:-:S04]  /*b990*/  IMAD.MOV R3, RZ, RZ, -R3 ;  /* 0x000000ffff037224 */ /* 0x000fc800078e0a03 */
[----:B------:R-:W-:Y:S01]  /*b9a0*/  IMAD R2, R29, R3, R2 ;  /* 0x000000031d027224 */ /* 0x000fe200078e0202 */
[----:B----4-:R-:W-:Y:S02]  /*b9b0*/  IABS R0, R12 ;  /* 0x0000000c00007213 */ /* 0x010fe40000000000 */
[----:B------:R-:W4:Y:S01]  /*b9c0*/  LDL R12, [R1+0x2f48] ;  /* 0x002f4800010c7983 */ /* 0x000f220000100800 */
[----:B---3--:R-:W-:-:S03]  /*b9d0*/  IABS R4, R14 ;  /* 0x0000000e00047213 */ /* 0x008fc60000000000 */
[----:B------:R-:W3:Y:S04]  /*b9e0*/  LDL R14, [R1+0x2f54] ;  /* 0x002f5400010e7983 */ /* 0x000ee80000100800 */
[----:B------:R5:W-:Y:S02]  /*b9f0*/  STL [R1+0x470], R2 ;  /* 0x0004700201007387 */ /* 0x000be40000100800 */
[----:B-----5:R-:W-:Y:S02]  /*ba00*/  IABS R2, R15 ;  /* 0x0000000f00027213 */ /* 0x020fe40000000000 */
[----:B------:R-:W5:Y:S01]  /*ba10*/  LDL R15, [R1+0x2f4c] ;  /* 0x002f4c00010f7983 */ /* 0x000f620000100800 */
        /* <DEDUP_REMOVED lines=11> */
[----:B------:R-:W-:Y:S01]  /*bad0*/  STL [R1+0x3594], R26 ;  /* 0x0035941a01007387 */ /* 0x000fe20000100800 */
[----:B------:R-:W-:-:S03]  /*bae0*/  IMAD R0, R29, R3, R0 ;  /* 0x000000031d007224 */ /* 0x000fc600078e0200 */
[----:B------:R0:W-:Y:S04]  /*baf0*/  STL [R1+0x45c], R6 ;  /* 0x00045c0601007387 */ /* 0x0001e80000100800 */
[----:B------:R-:W5:Y:S04]  /*bb00*/  LDL R17, [R1+0x2f40] ;  /* 0x002f400001117983 */ /* 0x000f680000100800 */
[----:B------:R-:W-:Y:S04]  /*bb10*/  STL [R1+0x464], R4 ;  /* 0x0004640401007387 */ /* 0x000fe80000100800 */
[----:B------:R4:W-:Y:S01]  /*bb20*/  STL [R1+0x468], R0 ;  /* 0x0004680001007387 */ /* 0x0009e20000100800 */
[----:B--2---:R-:W-:-:S03]  /*bb30*/  IABS R7, R13 ;  /* 0x0000000d00077213 */ /* 0x004fc60000000000 */
[----:B------:R-:W2:Y:S01]  /*bb40*/  LDL R13, [R1+0x2f44] ;  /* 0x002f4400010d7983 */ /* 0x000ea20000100800 */
[C---:B------:R-:W-:Y:S01]  /*bb50*/  IMAD.HI.U32 R3, R28.reuse, R2, RZ ;  /* 0x000000021c037227 */ /* 0x040fe200078e00ff */
[----:B0-----:R-:W-:Y:S02]  /*bb60*/  IABS R6, R18 ;  /* 0x0000001200067213 */ /* 0x001fe40000000000 */
[----:B------:R-:W2:Y:S01]  /*bb70*/  LDL R18, [R1+0x2f38] ;  /* 0x002f380001127983 */ /* 0x000ea20000100800 */
[----:B------:R-:W-:-:S04]  /*bb80*/  IMAD.HI.U32 R8, R28, R7, RZ ;  /* 0x000000071c087227 */ /* 0x000fc800078e00ff */
[----:B------:R-:W-:-:S04]  /*bb90*/  IMAD.HI.U32 R9, R28, R6, RZ ;  /* 0x000000061c097227 */ /* 0x000fc800078e00ff */
[----:B------:R-:W-:Y:S02]  /*bba0*/  IMAD.MOV R3, RZ, RZ, -R3 ;  /* 0x000000ffff037224 */ /* 0x000fe400078e0a03 */
[----:B------:R-:W-:Y:S02]  /*bbb0*/  IMAD.MOV R8, RZ, RZ, -R8 ;  /* 0x000000ffff087224 */ /* 0x000fe400078e0a08 */
[----:B------:R-:W-:Y:S02]  /*bbc0*/  IMAD.MOV R9, RZ, RZ, -R9 ;  /* 0x000000ffff097224 */ /* 0x000fe400078e0a09 */
[C---:B------:R-:W-:Y:S02]  /*bbd0*/  IMAD R2, R29.reuse, R3, R2 ;  /* 0x000000031d027224 */ /* 0x040fe400078e0202 */
[C---:B------:R-:W-:Y:S01]  /*bbe0*/  IMAD R7, R29.reuse, R8, R7 ;  /* 0x000000081d077224 */ /* 0x040fe200078e0207 */
[----:B----4-:R-:W-:Y:S01]  /*bbf0*/  IABS R0, R12 ;  /* 0x0000000c00007213 */ /* 0x010fe20000000000 */
        /* <DEDUP_REMOVED lines=16> */
[----:B------:R-:W-:-:S03]  /*bd00*/  IABS R8, R17 ;  /* 0x0000001100087213 */ /* 0x000fc60000000000 */
[----:B------:R-:W5:Y:S04]  /*bd10*/  LDL R17, [R1+0x2f28] ;  /* 0x002f280001117983 */ /* 0x000f680000100800 */
[----:B------:R3:W-:Y:S01]  /*bd20*/  STL [R1+0x450], R0 ;  /* 0x0004500001007387 */ /* 0x0007e20000100800 */
[C---:B------:R-:W-:Y:S01]  /*bd30*/  IMAD.HI.U32 R3, R28.reuse, R2, RZ ;  /* 0x000000021c037227 */ /* 0x040fe200078e00ff */
[----:B--2---:R-:W-:Y:S02]  /*bd40*/  IABS R6, R13 ;  /* 0x0000000d00067213 */ /* 0x004fe40000000000 */
[----:B------:R-:W2:Y:S01]  /*bd50*/  LDL R13, [R1+0x2f2c] ;  /* 0x002f2c00010d7983 */ /* 0x000ea20000100800 */
[----:B------:R-:W-:Y:S02]  /*bd60*/  IMAD.MOV R3, RZ, RZ, -R3 ;  /* 0x000000ffff037224 */ /* 0x000fe400078e0a03 */
[----:B------:R-:W-:Y:S01]  /*bd70*/  IMAD.HI.U32 R9, R28, R8, RZ ;  /* 0x000000081c097227 */ /* 0x000fe200078e00ff */
[----:B0-----:R-:W-:-:S02]  /*bd80*/  IABS R4, R18 ;  /* 0x0000001200047213 */ /* 0x001fc40000000000 */
[----:B------:R-:W2:Y:S01]  /*bd90*/  LDL R18, [R1+0x2f20] ;  /* 0x002f200001127983 */ /* 0x000ea20000100800 */
[----:B------:R-:W-:-:S04]  /*bda0*/  IMAD.HI.U32 R7, R28, R6, RZ ;  /* 0x000000061c077227 */ /* 0x000fc800078e00ff */
[----:B------:R-:W-:-:S04]  /*bdb0*/  IMAD.HI.U32 R5, R28, R4, RZ ;  /* 0x000000041c057227 */ /* 0x000fc800078e00ff */
[C---:B------:R-:W-:Y:S02]  /*bdc0*/  IMAD R2, R29.reuse, R3, R2 ;  /* 0x000000031d027224 */ /* 0x040fe400078e0202 */
[----:B------:R-:W-:Y:S02]  /*bdd0*/  IMAD.MOV R9, RZ, RZ, -R9 ;  /* 0x000000ffff097224 */ /* 0x000fe400078e0a09 */
[----:B------:R-:W-:Y:S02]  /*bde0*/  IMAD.MOV R7, RZ, RZ, -R7 ;  /* 0x000000ffff077224 */ /* 0x000fe400078e0a07 */
[----:B------:R-:W-:Y:S02]  /*bdf0*/  IMAD.MOV R5, RZ, RZ, -R5 ;  /* 0x000000ffff057224 */ /* 0x000fe400078e0a05 */
[C---:B------:R-:W-:Y:S02]  /*be00*/  IMAD R8, R29.reuse, R9, R8 ;  /* 0x000000091d087224 */ /* 0x040fe400078e0208 */
[----:B------:R-:W-:-:S02]  /*be10*/  IMAD R6, R29, R7, R6 ;  /* 0x000000071d067224 */ /* 0x000fc400078e0206 */
[----:B------:R-:W-:Y:S01]  /*be20*/  IMAD R4, R29, R5, R4 ;  /* 0x000000051d047224 */ /* 0x000fe200078e0204 */
[----:B---3--:R-:W-:Y:S02]  /*be30*/  IABS R0, R14 ;  /* 0x0000000e00007213 */ /* 0x008fe40000000000 */
[----:B------:R-:W3:Y:S03]  /*be40*/  LDL R14, [R1+0x2f24] ;  /* 0x002f2400010e7983 */ /* 0x000ee60000100800 */
[----:B------:R-:W-:-:S04]  /*be50*/  IMAD.HI.U32 R3, R28, R0, RZ ;  /* 0x000000001c037227 */ /* 0x000fc800078e00ff */
[----:B------:R-:W-:Y:S01]  /*be60*/  IMAD.MOV R3, RZ, RZ, -R3 ;  /* 0x000000ffff037224 */ /* 0x000fe200078e0a03 */
[----:B------:R4:W-:Y:S03]  /*be70*/  STL [R1+0x448], R2 ;  /* 0x0004480201007387 */ /* 0x0009e60000100800 */
[----:B------:R-:W-:Y:S01]  /*be80*/  IMAD R0, R29, R3, R0 ;  /* 0x000000031d007224 */ /* 0x000fe200078e0200 */
[----:B------:R0:W-:Y:S04]  /*be90*/  STL [R1+0x42c], R8 ;  /* 0x00042c0801007387 */ /* 0x0001e80000100800 */
[----:B------:R1:W-:Y:S01]  /*bea0*/  STL [R1+0x434], R6 ;  /* 0x0004340601007387 */ /* 0x0003e20000100800 */
[----:B----4-:R-:W-:-:S03]  /*beb0*/  IABS R2, R12 ;  /* 0x0000000c00027213 */ /* 0x010fc60000000000 */
[----:B------:R2:W-:Y:S04]  /*bec0*/  STL [R1+0x43c], R4 ;  /* 0x00043c0401007387 */ /* 0x0005e80000100800 */
[----:B------:R-:W4:Y:S01]  /*bed0*/  LDL R12, [R1+0x2f18] ;  /* 0x002f1800010c7983 */ /* 0x000f220000100800 */
[----:B-----5:R-:W-:-:S03]  /*bee0*/  IABS R7, R15 ;  /* 0x0000000f00077213 */ /* 0x020fc60000000000 */
[----:B------:R5:W-:Y:S04]  /*bef0*/  STL [R1+0x440], R0 ;  /* 0x0004400001007387 */ /* 0x000be80000100800 */
[----:B------:R-:W4:Y:S01]  /*bf00*/  LDL R15, [R1+0x2f1c] ;  /* 0x002f1c00010f7983 */ /* 0x000f220000100800 */
[----:B------:R-:W-:-:S03]  /*bf10*/  IMAD.HI.U32 R3, R28, R2, RZ ;  /* 0x000000021c037227 */ /* 0x000fc600078e00ff */
[----:B------:R-:W4:Y:S01]  /*bf20*/  LDL R16, [R1+0x2f10] ;  /* 0x002f100001107983 */ /* 0x000f220000100800 */
[----:B0-----:R-:W-:-:S04]  /*bf30*/  IMAD.HI.U32 R8, R28, R7, RZ ;  /* 0x000000071c087227 */ /* 0x001fc800078e00ff */
[----:B------:R-:W-:Y:S02]  /*bf40*/  IMAD.MOV R3, RZ, RZ, -R3 ;  /* 0x000000ffff037224 */ /* 0x000fe400078e0a03 */
[----:B------:R-:W-:Y:S02]  /*bf50*/  IMAD.MOV R8, RZ, RZ, -R8 ;  /* 0x000000ffff087224 */ /* 0x000fe400078e0a08 */
[C---:B------:R-:W-:Y:S02]  /*bf60*/  IMAD R2, R29.reuse, R3, R2 ;  /* 0x000000031d027224 */ /* 0x040fe400078e0202 */
[----:B------:R-:W-:Y:S01]  /*bf70*/  IMAD R7, R29, R8, R7 ;  /* 0x000000081d077224 */ /* 0x000fe200078e0207 */
[----:B-1----:R-:W-:Y:S02]  /*bf80*/  IABS R6, R17 ;  /* 0x0000001100067213 */ /* 0x002fe40000000000 */
        /* <DEDUP_REMOVED lines=21> */
[----:B----4-:R-:W-:-:S03]  /*c0e0*/  IABS R6, R15 ;  /* 0x0000000f00067213 */ /* 0x010fc60000000000 */
[----:B------:R-:W4:Y:S01]  /*c0f0*/  LDL R15, [R1+0x2ef8] ;  /* 0x002ef800010f7983 */ /* 0x000f220000100800 */
[C---:B------:R-:W-:Y:S01]  /*c100*/  IMAD.HI.U32 R3, R28.reuse, R2, RZ ;  /* 0x000000021c037227 */ /* 0x040fe200078e00ff */
[----:B------:R-:W-:Y:S02]  /*c110*/  IABS R8, R12 ;  /* 0x0000000c00087213 */ /* 0x000fe40000000000 */
[----:B0-----:R-:W-:Y:S01]  /*c120*/  IABS R4, R16 ;  /* 0x0000001000047213 */ /* 0x001fe20000000000 */
[----:B------:R-:W4:Y:S01]  /*c130*/  LDL R12, [R1+0x2f04] ;  /* 0x002f0400010c7983 */ /* 0x000f220000100800 */
[----:B------:R-:W-:Y:S02]  /*c140*/  IMAD.MOV R3, RZ, RZ, -R3 ;  /* 0x000000ffff037224 */ /* 0x000fe400078e0a03 */
[----:B------:R-:W-:-:S04]  /*c150*/  IMAD.HI.U32 R9, R28, R8, RZ ;  /* 0x000000081c097227 */ /* 0x000fc800078e00ff */
[----:B------:R-:W-:-:S04]  /*c160*/  IMAD.HI.U32 R7, R28, R6, RZ ;  /* 0x000000061c077227 */ /* 0x000fc800078e00ff */
[----:B------:R-:W-:Y:S02]  /*c170*/  IMAD R2, R29, R3, R2 ;  /* 0x000000031d027224 */ /* 0x000fe400078e0202 */
[----:B------:R-:W-:-:S04]  /*c180*/  IMAD.HI.U32 R5, R28, R4, RZ ;  /* 0x000000041c057227 */ /* 0x000fc800078e00ff */
[----:B------:R-:W-:Y:S02]  /*c190*/  IMAD.MOV R9, RZ, RZ, -R9 ;  /* 0x000000ffff097224 */ /* 0x000fe400078e0a09 */
[----:B------:R-:W-:Y:S02]  /*c1a0*/  IMAD.MOV R7, RZ, RZ, -R7 ;  /* 0x000000ffff077224 */ /* 0x000fe400078e0a07 */
[----:B------:R-:W-:Y:S02]  /*c1b0*/  IMAD.MOV R5, RZ, RZ, -R5 ;  /* 0x000000ffff057224 */ /* 0x000fe400078e0a05 */
[C---:B------:R-:W-:Y:S02]  /*c1c0*/  IMAD R8, R29.reuse, R9, R8 ;  /* 0x000000091d087224 */ /* 0x040fe400078e0208 */
[C---:B------:R-:W-:Y:S02]  /*c1d0*/  IMAD R6, R29.reuse, R7, R6 ;  /* 0x000000071d067224 */ /* 0x040fe400078e0206 */
[----:B------:R-:W-:Y:S01]  /*c1e0*/  IMAD R4, R29, R5, R4 ;  /* 0x000000051d047224 */ /* 0x000fe200078e0204 */
[----:B--2---:R-:W-:-:S02]  /*c1f0*/  IABS R0, R13 ;  /* 0x0000000d00007213 */ /* 0x004fc40000000000 */
[----:B------:R-:W2:Y:S03]  /*c200*/  LDL R13, [R1+0x2efc] ;  /* 0x002efc00010d7983 */ /* 0x000ea60000100800 */
[----:B------:R-:W-:-:S04]  /*c210*/  IMAD.HI.U32 R3, R28, R0, RZ ;  /* 0x000000001c037227 */ /* 0x000fc800078e00ff */
[----:B------:R-:W-:Y:S01]  /*c220*/  IMAD.MOV R3, RZ, RZ, -R3 ;  /* 0x000000ffff037224 */ /* 0x000fe200078e0a03 */
[----:B------:R0:W-:Y:S03]  /*c230*/  STL [R1+0x420], R2 ;  /* 0x0004200201007387 */ /* 0x0001e60000100800 */
[----:B------:R-:W-:Y:S01]  /*c240*/  IMAD R0, R29, R3, R0 ;  /* 0x000000031d007224 */ /* 0x000fe200078e0200 */
[----:B------:R-:W-:Y:S01]  /*c250*/  STL [R1+0x404], R8 ;  /* 0x0004040801007387 */ /* 0x000fe20000100800 */
[----:B-----5:R-:W-:-:S03]  /*c260*/  IABS R7, R18 ;  /* 0x0000001200077213 */ /* 0x020fc60000000000 */
[----:B------:R3:W-:Y:S04]  /*c270*/  STL [R1+0x40c], R6 ;  /* 0x00040c0601007387 */ /* 0x0007e80000100800 */
[----:B------:R-:W-:Y:S04]  /*c280*/  STL [R1+0x414], R4 ;  /* 0x0004140401007387 */ /* 0x000fe80000100800 */
[----:B------:R4:W-:Y:S04]  /*c290*/  STL [R1+0x418], R0 ;  /* 0x0004180001007387 */ /* 0x0009e80000100800 */
[----:B------:R-:W5:Y:S01]  /*c2a0*/  LDL R18, [R1+0x2ef0] ;  /* 0x002ef00001127983 */ /* 0x000f620000100800 */
[----:B0-----:R-:W-:-:S03]  /*c2b0*/  IABS R2, R17 ;  /* 0x0000001100027213 */ /* 0x001fc60000000000 */
[----:B------:R-:W5:Y:S04]  /*c2c0*/  LDL R16, [R1+0x2ee8] ;  /* 0x002ee80001107983 */ /* 0x000f680000100800 */
[----:B------:R-:W5:Y:S01]  /*c2d0*/  LDL R17, [R1+0x2eec] ;  /* 0x002eec0001117983 */ /* 0x000f620000100800 */
[----:B---3--:R-:W-:-:S03]  /*c2e0*/  IABS R6, R14 ;  /* 0x0000000e00067213 */ /* 0x008fc60000000000 */
[----:B------:R-:W3:Y:S01]  /*c2f0*/  LDL R14, [R1+0x2ef4] ;  /* 0x002ef400010e7983 */ /* 0x000ee20000100800 */
[----:B----4-:R-:W-:-:S03]  /*c300*/  IABS R0, R15 ;  /* 0x0000000f00007213 */ /* 0x010fc60000000000 */
[----:B------:R-:W4:Y:S01]  /*c310*/  LDL R15, [R1+0x2ee0] ;  /* 0x002ee000010f7983 */ /* 0x000f220000100800 */
[----:B------:R-:W-:-:S04]  /*c320*/  IMAD.HI.U32 R3, R28, R2, RZ ;  /* 0x000000021c037227 */ /* 0x000fc800078e00ff */
[----:B------:R-:W-:-:S04]  /*c330*/  IMAD.HI.U32 R8, R28, R7, RZ ;  /* 0x000000071c087227 */ /* 0x000fc800078e00ff */
[----:B------:R-:W-:Y:S02]  /*c340*/  IMAD.MOV R3, RZ, RZ, -R3 ;  /* 0x000000ffff037224 */ /* 0x000fe400078e0a03 */
[----:B------:R-:W-:Y:S02]  /*c350*/  IMAD.MOV R8, RZ, RZ, -R8 ;  /* 0x000000ffff087224 */ /* 0x000fe400078e0a08 */
[C---:B------:R-:W-:Y:S01]  /*c360*/  IMAD R2, R29.reuse, R3, R2 ;  /* 0x000000031d027224 */ /* 0x040fe200078e0202 */
[----:B------:R-:W-:Y:S01]  /*c370*/  IABS R4, R12 ;  /* 0x0000000c00047213 */ /* 0x000fe20000000000 */
[----:B------:R-:W-:Y:S02]  /*c380*/  IMAD R7, R29, R8, R7 ;  /* 0x000000081d077224 */ /* 0x000fe400078e0207 */
[C---:B------:R-:W-:Y:S01]  /*c390*/  IMAD.HI.U32 R9, R28.reuse, R6, RZ ;  /* 0x000000061c097227 */ /* 0x040fe200078e00ff */
[----:B------:R2:W-:Y:S03]  /*c3a0*/  STL [R1+0x410], R2 ;  /* 0x0004100201007387 */ /* 0x0005e60000100800 */
[C---:B------:R-:W-:Y:S01]  /*c3b0*/  IMAD.HI.U32 R5, R28.reuse, R4, RZ ;  /* 0x000000041c057227 */ /* 0x040fe200078e00ff */
[----:B------:R-:W4:Y:S03]  /*c3c0*/  LDL R12, [R1+0x2ee4] ;  /* 0x002ee400010c7983 */ /* 0x000f260000100800 */
[----:B------:R-:W-:Y:S01]  /*c3d0*/  IMAD.HI.U32 R3, R28, R0, RZ ;  /* 0x000000001c037227 */ /* 0x000fe200078e00ff */
[----:B------:R-:W-:Y:S03]  /*c3e0*/  STL [R1+0x408], R7 ;  /* 0x0004080701007387 */ /* 0x000fe60000100800 */
[----:B------:R-:W-:-:S02]  /*c3f0*/  IMAD.MOV R9, RZ, RZ, -R9 ;  /* 0x000000ffff097224 */ /* 0x000fc400078e0a09 */
[----:B------:R-:W-:Y:S02]  /*c400*/  IMAD.MOV R5, RZ, RZ, -R5 ;  /* 0x000000ffff057224 */ /* 0x000fe400078e0a05 */
[----:B------:R-:W-:Y:S02]  /*c410*/  IMAD.MOV R3, RZ, RZ, -R3 ;  /* 0x000000ffff037224 */ /* 0x000fe400078e0a03 */
[C---:B------:R-:W-:Y:S02]  /*c420*/  IMAD R6, R29.reuse, R9, R6 ;  /* 0x000000091d067224 */ /* 0x040fe400078e0206 */
[C---:B------:R-:W-:Y:S02]  /*c430*/  IMAD R25, R29.reuse, R5, R4 ;  /* 0x000000051d197224 */ /* 0x040fe400078e0204 */
[----:B------:R-:W-:Y:S01]  /*c440*/  IMAD R0, R29, R3, R0 ;  /* 0x000000031d007224 */ /* 0x000fe200078e0200 */
[----:B--2---:R-:W-:Y:S02]  /*c450*/  IABS R2, R13 ;  /* 0x0000000d00027213 */ /* 0x004fe40000000000 */
[----:B------:R-:W2:Y:S04]  /*c460*/  LDL R13, [R1+0x2ed8] ;  /* 0x002ed800010d7983 */ /* 0x000ea80000100800 */
[----:B------:R3:W-:Y:S04]  /*c470*/  STL [R1+0x3f4], R6 ;  /* 0x0003f40601007387 */ /* 0x0007e80000100800 */
[----:B------:R-:W-:Y:S04]  /*c480*/  STL [R1+0x3590], R25 ;  /* 0x0035901901007387 */ /* 0x000fe80000100800 */
[----:B------:R-:W-:Y:S01]  /*c490*/  STL [R1+0x400], R0 ;  /* 0x0004000001007387 */ /* 0x000fe20000100800 */
[----:B------:R-:W-:Y:S01]  /*c4a0*/  IMAD.HI.U32 R3, R28, R2, RZ ;  /* 0x000000021c037227 */ /* 0x000fe200078e00ff */
[----:B-----5:R-:W-:-:S02]  /*c4b0*/  IABS R8, R18 ;  /* 0x0000001200087213 */ /* 0x020fc40000000000 */
[----:B------:R-:W5:Y:S01]  /*c4c0*/  LDL R18, [R1+0x2edc] ;  /* 0x002edc0001127983 */ /* 0x000f620000100800 */
[----:B------:R-:W-:-:S04]  /*c4d0*/  IMAD.MOV R3, RZ, RZ, -R3 ;  /* 0x000000ffff037224 */ /* 0x000fc800078e0a03 */
[----:B------:R-:W-:Y:S01]  /*c4e0*/  IMAD R2, R29, R3, R2 ;  /* 0x000000031d027224 */ /* 0x000fe200078e0202 */
[----:B---3--:R-:W-:Y:S02]  /*c4f0*/  IABS R6, R14 ;  /* 0x0000000e00067213 */ /* 0x008fe40000000000 */
[----:B------:R-:W3:Y:S04]  /*c500*/  LDL R14, [R1+0x2ed4] ;  /* 0x002ed400010e7983 */ /* 0x000ee80000100800 */
[----:B------:R4:W-:Y:S02]  /*c510*/  STL [R1+0x3f8], R2 ;  /* 0x0003f80201007387 */ /* 0x0009e40000100800 */
[----:B----4-:R-:W-:Y:S02]  /*c520*/  IABS R2, R15 ;  /* 0x0000000f00027213 */ /* 0x010fe40000000000 */
[----:B------:R-:W4:Y:S01]  /*c530*/  LDL R15, [R1+0x2ed0] ;  /* 0x002ed000010f7983 */ /* 0x000f220000100800 */
[----:B------:R-:W-:-:S02]  /*c540*/  IABS R4, R16 ;  /* 0x0000001000047213 */ /* 0x000fc40000000000 */
        /* <DEDUP_REMOVED lines=13> */
[----:B------:R-:W-:Y:S01]  /*c620*/  STL [R1+0x3dc], R8 ;  /* 0x0003dc0801007387 */ /* 0x000fe20000100800 */
[----:B------:R-:W-:-:S03]  /*c630*/  IABS R7, R12 ;  /* 0x0000000c00077213 */ /* 0x000fc60000000000 */
[----:B------:R2:W-:Y:S04]  /*c640*/  STL [R1+0x3e4], R6 ;  /* 0x0003e40601007387 */ /* 0x0005e80000100800 */
[----:B------:R5:W-:Y:S04]  /*c650*/  STL [R1+0x3ec], R4 ;  /* 0x0003ec0401007387 */ /* 0x000be80000100800 */
[----:B------:R3:W-:Y:S04]  /*c660*/  STL [R1+0x3f0], R0 ;  /* 0x0003f00001007387 */ /* 0x0007e80000100800 */
[----:B------:R-:W4:Y:S01]  /*c670*/  LDL R12, [R1+0x2ec8] ;  /* 0x002ec800010c7983 */ /* 0x000f220000100800 */
[----:B------:R-:W-:-:S03]  /*c680*/  IMAD.HI.U32 R3, R28, R2, RZ ;  /* 0x000000021c037227 */ /* 0x000fc600078e00ff */
[----:B------:R-:W4:Y:S01]  /*c690*/  LDL R17, [R1+0x2eb8] ;  /* 0x002eb80001117983 */ /* 0x000f220000100800 */
[----:B--2---:R-:W-:-:S03]  /*c6a0*/  IABS R6, R13 ;  /* 0x0000000d00067213 */ /* 0x004fc60000000000 */
[----:B------:R-:W2:Y:S01]  /*c6b0*/  LDL R13, [R1+0x2ecc] ;  /* 0x002ecc00010d7983 */ /* 0x000ea20000100800 */
[----:B------:R-:W-:-:S04]  /*c6c0*/  IMAD.HI.U32 R8, R28, R7, RZ ;  /* 0x000000071c087227 */ /* 0x000fc800078e00ff */
[----:B------:R-:W-:-:S04]  /*c6d0*/  IMAD.HI.U32 R9, R28, R6, RZ ;  /* 0x000000061c097227 */ /* 0x000fc800078e00ff */
[----:B------:R-:W-:Y:S02]  /*c6e0*/  IMAD.MOV R3, RZ, RZ, -R3 ;  /* 0x000000ffff037224 */ /* 0x000fe400078e0a03 */
[----:B------:R-:W-:Y:S02]  /*c6f0*/  IMAD.MOV R8, RZ, RZ, -R8 ;  /* 0x000000ffff087224 */ /* 0x000fe400078e0a08 */
[----:B------:R-:W-:Y:S01]  /*c700*/  IMAD.MOV R9, RZ, RZ, -R9 ;  /* 0x000000ffff097224 */ /* 0x000fe200078e0a09 */
[----:B-----5:R-:W-:Y:S02]  /*c710*/  IABS R4, R18 ;  /* 0x0000001200047213 */ /* 0x020fe40000000000 */
[----:B------:R-:W5:Y:S01]  /*c720*/  LDL R18, [R1+0x2ec4] ;  /* 0x002ec40001127983 */ /* 0x000f620000100800 */
[C---:B------:R-:W-:Y:S02]  /*c730*/  IMAD R25, R29.reuse, R3, R2 ;  /* 0x000000031d197224 */ /* 0x040fe400078e0202 */
[----:B------:R-:W-:-:S02]  /*c740*/  IMAD R7, R29, R8, R7 ;  /* 0x000000081d077224 */ /* 0x000fc400078e0207 */
[----:B------:R-:W-:Y:S01]  /*c750*/  IMAD R6, R29, R9, R6 ;  /* 0x000000091d067224 */ /* 0x000fe200078e0206 */
[----:B---3--:R-:W-:Y:S02]  /*c760*/  IABS R0, R14 ;  /* 0x0000000e00007213 */ /* 0x008fe40000000000 */
[----:B------:R-:W3:Y:S04]  /*c770*/  LDL R14, [R1+0x2ec0] ;  /* 0x002ec000010e7983 */ /* 0x000ee80000100800 */
[----:B------:R-:W-:Y:S04]  /*c780*/  STL [R1+0x3e8], R25 ;  /* 0x0003e81901007387 */ /* 0x000fe80000100800 */
[----:B------:R-:W-:Y:S04]  /*c790*/  STL [R1+0x35a0], R25 ;  /* 0x0035a01901007387 */ /* 0x000fe80000100800 */
        /* <DEDUP_REMOVED lines=12> */
[----:B------:R-:W-:-:S04]  /*c860*/  IMAD.HI.U32 R3, R28, R2, RZ ;  /* 0x000000021c037227 */ /* 0x000fc800078e00ff */
[----:B------:R-:W-:Y:S01]  /*c870*/  IMAD.MOV R3, RZ, RZ, -R3 ;  /* 0x000000ffff037224 */ /* 0x000fe200078e0a03 */
[----:B------:R-:W-:Y:S02]  /*c880*/  IABS R8, R12 ;  /* 0x0000000c00087213 */ /* 0x000fe40000000000 */
[----:B------:R-:W4:Y:S01]  /*c890*/  LDL R12, [R1+0x2eb4] ;  /* 0x002eb400010c7983 */ /* 0x000f220000100800 */
[----:B--2---:R-:W-:-:S03]  /*c8a0*/  IABS R6, R13 ;  /* 0x0000000d00067213 */ /* 0x004fc60000000000 */
[----:B------:R-:W2:Y:S01]  /*c8b0*/  LDL R13, [R1+0x2eb0] ;  /* 0x002eb000010d7983 */ /* 0x000ea20000100800 */
[----:B------:R-:W-:-:S04]  /*c8c0*/  IMAD.HI.U32 R9, R28, R8, RZ ;  /* 0x000000081c097227 */ /* 0x000fc800078e00ff */
[----:B------:R-:W-:-:S04]  /*c8d0*/  IMAD.HI.U32 R7, R28, R6, RZ ;  /* 0x000000061c077227 */ /* 0x000fc800078e00ff */
[----:B------:R-:W-:Y:S02]  /*c8e0*/  IMAD R2, R29, R3, R2 ;  /* 0x000000031d027224 */ /* 0x000fe400078e0202 */
[----:B------:R-:W-:Y:S02]  /*c8f0*/  IMAD.MOV R9, RZ, RZ, -R9 ;  /* 0x000000ffff097224 */ /* 0x000fe400078e0a09 */
[----:B------:R-:W-:Y:S01]  /*c900*/  IMAD.MOV R7, RZ, RZ, -R7 ;  /* 0x000000ffff077224 */ /* 0x000fe200078e0a07 */
[----:B-----5:R-:W-:Y:S02]  /*c910*/  IABS R4, R18 ;  /* 0x0000001200047213 */ /* 0x020fe40000000000 */
[----:B------:R-:W5:Y:S03]  /*c920*/  LDL R18, [R1+0x2ea8] ;  /* 0x002ea80001127983 */ /* 0x000f660000100800 */
[----:B------:R-:W-:-:S04]  /*c930*/  IMAD.HI.U32 R5, R28, R4, RZ ;  /* 0x000000041c057227 */ /* 0x000fc800078e00ff */
        /* <DEDUP_REMOVED lines=12> */
[----:B0-----:R-:W-:-:S03]  /*ca00*/  IABS R2, R17 ;  /* 0x0000001100027213 */ /* 0x001fc60000000000 */
[----:B------:R-:W3:Y:S04]  /*ca10*/  LDL R17, [R1+0x2ea4] ;  /* 0x002ea40001117983 */ /* 0x000ee80000100800 */
[----:B------:R2:W-:Y:S04]  /*ca20*/  STL [R1+0x3c4], R4 ;  /* 0x0003c40401007387 */ /* 0x0005e80000100800 */
[----:B------:R5:W-:Y:S01]  /*ca30*/  STL [R1+0x3c8], R0 ;  /* 0x0003c80001007387 */ /* 0x000be20000100800 */
[----:B----4-:R-:W-:-:S03]  /*ca40*/  IABS R7, R15 ;  /* 0x0000000f00077213 */ /* 0x010fc60000000000 */
[----:B------:R-:W4:Y:S01]  /*ca50*/  LDL R15, [R1+0x2ea0] ;  /* 0x002ea000010f7983 */ /* 0x000f220000100800 */
[----:B------:R-:W-:-:S04]  /*ca60*/  IMAD.HI.U32 R3, R28, R2, RZ ;  /* 0x000000021c037227 */ /* 0x000fc800078e00ff */
[----:B-1----:R-:W-:-:S04]  /*ca70*/  IMAD.HI.U32 R8, R28, R7, RZ ;  /* 0x000000071c087227 */ /* 0x002fc800078e00ff */
[----:B------:R-:W-:Y:S02]  /*ca80*/  IMAD.MOV R3, RZ, RZ, -R3 ;  /* 0x000000ffff037224 */ /* 0x000fe400078e0a03 */
[----:B------:R-:W-:Y:S02]  /*ca90*/  IMAD.MOV R8, RZ, RZ, -R8 ;  /* 0x000000ffff087224 */ /* 0x000fe400078e0a08 */
[C---:B------:R-:W-:Y:S02]  /*caa0*/  IMAD R2, R29.reuse, R3, R2 ;  /* 0x000000031d027224 */ /* 0x040fe400078e0202 */
[----:B------:R-:W-:Y:S01]  /*cab0*/  IMAD R7, R29, R8, R7 ;  /* 0x000000081d077224 */ /* 0x000fe200078e0207 */
[----:B------:R-:W-:Y:S02]  /*cac0*/  IABS R6, R12 ;  /* 0x0000000c00067213 */ /* 0x000fe40000000000 */
[----:B------:R-:W4:Y:S03]  /*cad0*/  LDL R12, [R1+0x2e98] ;  /* 0x002e9800010c7983 */ /* 0x000f260000100800 */
[----:B------:R-:W-:Y:S01]  /*cae0*/  IMAD.HI.U32 R9, R28, R6, RZ ;  /* 0x000000061c097227 */ /* 0x000fe200078e00ff */
[----:B--2---:R-:W-:-:S02]  /*caf0*/  IABS R4, R13 ;  /* 0x0000000d00047213 */ /* 0x004fc40000000000 */
[----:B------:R-:W2:Y:S01]  /*cb00*/  LDL R13, [R1+0x2e9c] ;  /* 0x002e9c00010d7983 */ /* 0x000ea20000100800 */
[----:B------:R-:W-:-:S04]  /*cb10*/  IMAD.MOV R9, RZ, RZ, -R9 ;  /* 0x000000ffff097224 */ /* 0x000fc800078e0a09 */
[----:B------:R-:W-:Y:S02]  /*cb20*/  IMAD R6, R29, R9, R6 ;  /* 0x000000091d067224 */ /* 0x000fe400078e0206 */
[----:B------:R-:W-:-:S04]  /*cb30*/  IMAD.HI.U32 R5, R28, R4, RZ ;  /* 0x000000041c057227 */ /* 0x000fc800078e00ff */
[----:B------:R-:W-:Y:S01]  /*cb40*/  IMAD.MOV R5, RZ, RZ, -R5 ;  /* 0x000000ffff057224 */ /* 0x000fe200078e0a05 */
[----:B-----5:R-:W-:Y:S02]  /*cb50*/  IABS R0, R18 ;  /* 0x0000001200007213 */ /* 0x020fe40000000000 */
[----:B------:R-:W5:Y:S04]  /*cb60*/  LDL R18, [R1+0x2e90] ;  /* 0x002e900001127983 */ /* 0x000f680000100800 */
[----:B------:R3:W-:Y:S04]  /*cb70*/  STL [R1+0x3c0], R2 ;  /* 0x0003c00201007387 */ /* 0x0007e80000100800 */
[----:B------:R-:W-:Y:S04]  /*cb80*/  STL [R1+0x3b8], R7 ;  /* 0x0003b80701007387 */ /* 0x000fe80000100800 */
[----:B------:R4:W-:Y:S01]  /*cb90*/  STL [R1+0x3a4], R6 ;  /* 0x0003a40601007387 */ /* 0x0009e20000100800 */
[----:B------:R-:W-:-:S04]  /*cba0*/  IMAD.HI.U32 R3, R28, R0, RZ ;  /* 0x000000001c037227 */ /* 0x000fc800078e00ff */
        /* <DEDUP_REMOVED lines=9> */
[----:B----4-:R-:W-:-:S03]  /*cc40*/  IABS R6, R15 ;  /* 0x0000000f00067213 */ /* 0x010fc60000000000 */
[----:B------:R-:W4:Y:S01]  /*cc50*/  LDL R15, [R1+0x2e8c] ;  /* 0x002e8c00010f7983 */ /* 0x000f220000100800 */
        /* <DEDUP_REMOVED lines=10> */
[----:B------:R-:W4:Y:S03]  /*cd00*/  LDL R12, [R1+0x2e80] ;  /* 0x002e8000010c7983 */ /* 0x000f260000100800 */
[----:B------:R-:W-:Y:S01]  /*cd10*/  IMAD.HI.U32 R5, R28, R4, RZ ;  /* 0x000000041c057227 */ /* 0x000fe200078e00ff */
[----:B--2---:R-:W-:-:S03]  /*cd20*/  IABS R0, R13 ;  /* 0x0000000d00007213 */ /* 0x004fc60000000000 */
[----:B------:R-:W-:Y:S01]  /*cd30*/  IMAD.MOV R5, RZ, RZ, -R5 ;  /* 0x000000ffff057224 */ /* 0x000fe200078e0a05 */
[----:B------:R-:W2:Y:S01]  /*cd40*/  LDL R13, [R1+0x2e84] ;  /* 0x002e8400010d7983 */ /* 0x000ea20000100800 */
[----:B------:R-:W-:-:S04]  /*cd50*/  IMAD.HI.U32 R3, R28, R0, RZ ;  /* 0x000000001c037227 */ /* 0x000fc800078e00ff */
[----:B------:R-:W-:Y:S02]  /*cd60*/  IMAD.MOV R3, RZ, RZ, -R3 ;  /* 0x000000ffff037224 */ /* 0x000fe400078e0a03 */
[C---:B------:R-:W-:Y:S01]  /*cd70*/  IMAD R4, R29.reuse, R5, R4 ;  /* 0x000000051d047224 */ /* 0x040fe200078e0204 */
[----:B------:R5:W-:Y:S01]  /*cd80*/  STL [R1+0x3a8], R2 ;  /* 0x0003a80201007387 */ /* 0x000be20000100800 */
[----:B------:R-:W-:-:S03]  /*cd90*/  IMAD R0, R29, R3, R0 ;  /* 0x000000031d007224 */ /* 0x000fc600078e0200 */
[----:B------:R-:W-:Y:S04]  /*cda0*/  STL [R1+0x38c], R8 ;  /* 0x00038c0801007387 */ /* 0x000fe80000100800 */
[----:B------:R-:W-:Y:S04]  /*cdb0*/  STL [R1+0x394], R6 ;  /* 0x0003940601007387 */ /* 0x000fe80000100800 */
[----:B------:R4:W-:Y:S01]  /*cdc0*/  STL [R1+0x39c], R4 ;  /* 0x00039c0401007387 */ /* 0x0009e20000100800 */
[----:B-----5:R-:W-:-:S03]  /*cdd0*/  IABS R2, R18 ;  /* 0x0000001200027213 */ /* 0x020fc60000000000 */
[----:B------:R-:W5:Y:S04]  /*cde0*/  LDL R18, [R1+0x2e78] ;  /* 0x002e780001127983 */ /* 0x000f680000100800 */
[----:B------:R0:W-:Y:S01]  /*cdf0*/  STL [R1+0x3a0], R0 ;  /* 0x0003a00001007387 */ /* 0x0001e20000100800 */
[----:B---3--:R-:W-:-:S03]  /*ce00*/  IABS R7, R14 ;  /* 0x0000000e00077213 */ /* 0x008fc60000000000 */
[----:B------:R-:W3:Y:S04]  /*ce10*/  LDL R16, [R1+0x2e70] ;  /* 0x002e700001107983 */ /* 0x000ee80000100800 */
[----:B------:R-:W3:Y:S01]  /*ce20*/  LDL R14, [R1+0x2e7c] ;  /* 0x002e7c00010e7983 */ /* 0x000ee20000100800 */
[----:B----4-:R-:W-:-:S03]  /*ce30*/  IABS R4, R15 ;  /* 0x0000000f00047213 */ /* 0x010fc60000000000 */
[----:B------:R-:W4:Y:S01]  /*ce40*/  LDL R15, [R1+0x2e74] ;  /* 0x002e7400010f7983 */ /* 0x000f220000100800 */
[----:B------:R-:W-:Y:S01]  /*ce50*/  IABS R6, R17 ;  /* 0x0000001100067213 */ /* 0x000fe20000000000 */
[C---:B------:R-:W-:Y:S02]  /*ce60*/  IMAD.HI.U32 R3, R28.reuse, R2, RZ ;  /* 0x000000021c037227 */ /* 0x040fe400078e00ff */
[----:B------:R-:W4:Y:S02]  /*ce70*/  LDL R17, [R1+0x2e68] ;  /* 0x002e680001117983 */ /* 0x000f240000100800 */
        /* <DEDUP_REMOVED lines=9> */
[----:B------:R-:W-:Y:S01]  /*cf10*/  STL [R1+0x390], R7 ;  /* 0x0003900701007387 */ /* 0x000fe20000100800 */
[----:B------:R-:W-:-:S03]  /*cf20*/  IMAD.HI.U32 R5, R28, R4, RZ ;  /* 0x000000041c057227 */ /* 0x000fc600078e00ff */
[----:B------:R3:W-:Y:S01]  /*cf30*/  STL [R1+0x37c], R6 ;  /* 0x00037c0601007387 */ /* 0x0007e20000100800 */
[----:B------:R-:W-:-:S04]  /*cf40*/  IMAD.MOV R5, RZ, RZ, -R5 ;  /* 0x000000ffff057224 */ /* 0x000fc800078e0a05 */
[----:B------:R-:W-:Y:S01]  /*cf50*/  IMAD R4, R29, R5, R4 ;  /* 0x000000051d047224 */ /* 0x000fe200078e0204 */
[----:B0-----:R-:W-:Y:S02]  /*cf60*/  IABS R0, R12 ;  /* 0x0000000c00007213 */ /* 0x001fe40000000000 */
[----:B------:R-:W4:Y:S03]  /*cf70*/  LDL R12, [R1+0x2e6c] ;  /* 0x002e6c00010c7983 */ /* 0x000f260000100800 */
[----:B------:R-:W-:-:S04]  /*cf80*/  IMAD.HI.U32 R3, R28, R0, RZ ;  /* 0x000000001c037227 */ /* 0x000fc800078e00ff */
[----:B------:R-:W-:Y:S01]  /*cf90*/  IMAD.MOV R3, RZ, RZ, -R3 ;  /* 0x000000ffff037224 */ /* 0x000fe200078e0a03 */
[----:B--2---:R-:W-:-:S03]  /*cfa0*/  IABS R2, R13 ;  /* 0x0000000d00027213 */ /* 0x004fc60000000000 */
[----:B------:R-:W-:Y:S01]  /*cfb0*/  IMAD R0, R29, R3, R0 ;  /* 0x000000031d007224 */ /* 0x000fe200078e0200 */
[----:B------:R-:W-:Y:S04]  /*cfc0*/  STL [R1+0x384], R4 ;  /* 0x0003840401007387 */ /* 0x000fe80000100800 */
[----:B------:R-:W2:Y:S04]  /*cfd0*/  LDL R13, [R1+0x2e60] ;  /* 0x002e6000010d7983 */ /* 0x000ea80000100800 */
[----:B------:R4:W-:Y:S01]  /*cfe0*/  STL [R1+0x388], R0 ;  /* 0x0003880001007387 */ /* 0x0009e20000100800 */
[----:B-----5:R-:W-:-:S03]  /*cff0*/  IABS R8, R18 ;  /* 0x0000001200087213 */ /* 0x020fc60000000000 */
[----:B------:R-:W5:Y:S01]  /*d000*/  LDL R18, [R1+0x2e58] ;  /* 0x002e580001127983 */ /* 0x000f620000100800 */
[----:B---3--:R-:W-:-:S03]  /*d010*/  IABS R6, R14 ;  /* 0x0000000e00067213 */ /* 0x008fc60000000000 */
[----:B------:R-:W3:Y:S01]  /*d020*/  LDL R14, [R1+0x2e64] ;  /* 0x002e6400010e7983 */ /* 0x000ee20000100800 */
[----:B----4-:R-:W-:-:S03]  /*d030*/  IABS R0, R15 ;  /* 0x0000000f00007213 */ /* 0x010fc60000000000 */
[----:B------:R-:W4:Y:S01]  /*d040*/  LDL R15, [R1+0x2e5c] ;  /* 0x002e5c00010f7983 */ /* 0x000f220000100800 */
        /* <DEDUP_REMOVED lines=15> */
[----:B------:R2:W-:Y:S01]  /*d140*/  STL [R1+0x36c], R6 ;  /* 0x00036c0601007387 */ /* 0x0005e20000100800 */
[----:B------:R-:W-:-:S03]  /*d150*/  IMAD.HI.U32 R3, R28, R0, RZ ;  /* 0x000000001c037227 */ /* 0x000fc600078e00ff */
[----:B------:R-:W-:Y:S01]  /*d160*/  STL [R1+0x374], R4 ;  /* 0x0003740401007387 */ /* 0x000fe20000100800 */
[----:B------:R-:W-:-:S03]  /*d170*/  IABS R7, R12 ;  /* 0x0000000c00077213 */ /* 0x000fc60000000000 */
[----:B------:R-:W4:Y:S01]  /*d180*/  LDL R12, [R1+0x2e50] ;  /* 0x002e5000010c7983 */ /* 0x000f220000100800 */
[----:B------:R-:W-:-:S04]  /*d190*/  IMAD.MOV R3, RZ, RZ, -R3 ;  /* 0x000000ffff037224 */ /* 0x000fc800078e0a03 */
[----:B------:R-:W-:Y:S01]  /*d1a0*/  IMAD R0, R29, R3, R0 ;  /* 0x000000031d007224 */ /* 0x000fe200078e0200 */
[----:B0-----:R-:W-:-:S04]  /*d1b0*/  IABS R2, R17 ;  /* 0x0000001100027213 */ /* 0x001fc80000000000 */
[----:B------:R5:W-:Y:S01]  /*d1c0*/  STL [R1+0x378], R0 ;  /* 0x0003780001007387 */ /* 0x000be20000100800 */
[----:B--2---:R-:W-:-:S03]  /*d1d0*/  IABS R6, R13 ;  /* 0x0000000d00067213 */ /* 0x004fc60000000000 */
[----:B------:R-:W2:Y:S01]  /*d1e0*/  LDL R13, [R1+0x2e54] ;  /* 0x002e5400010d7983 */ /* 0x000ea20000100800 */
[----:B------:R-:W-:-:S04]  /*d1f0*/  IMAD.HI.U32 R3, R28, R2, RZ ;  /* 0x000000021c037227 */ /* 0x000fc800078e00ff */
[----:B------:R-:W-:-:S04]  /*d200*/  IMAD.MOV R3, RZ, RZ, -R3 ;  /* 0x000000ffff037224 */ /* 0x000fc800078e0a03 */
[----:B------:R-:W-:Y:S01]  /*d210*/  IMAD R2, R29, R3, R2 ;  /* 0x000000031d027224 */ /* 0x000fe200078e0202 */
[----:B-----5:R-:W-:Y:S02]  /*d220*/  IABS R0, R18 ;  /* 0x0000001200007213 */ /* 0x020fe40000000000 */
[----:B------:R-:W5:Y:S01]  /*d230*/  LDL R18, [R1+0x2e4c] ;  /* 0x002e4c0001127983 */ /* 0x000f620000100800 */
[----:B---3--:R-:W-:-:S03]  /*d240*/  IABS R4, R14 ;  /* 0x0000000e00047213 */ /* 0x008fc60000000000 */
[----:B------:R-:W3:Y:S04]  /*d250*/  LDL R14, [R1+0x2e48] ;  /* 0x002e4800010e7983 */ /* 0x000ee80000100800 */
[----:B------:R4:W-:Y:S02]  /*d260*/  STL [R1+0x370], R2 ;  /* 0x0003700201007387 */ /* 0x0009e40000100800 */
[----:B----4-:R-:W-:Y:S02]  /*d270*/  IABS R2, R15 ;  /* 0x0000000f00027213 */ /* 0x010fe40000000000 */
[----:B------:R-:W4:Y:S01]  /*d280*/  LDL R15, [R1+0x2e40] ;  /* 0x002e4000010f7983 */ /* 0x000f220000100800 */
        /* <DEDUP_REMOVED lines=14> */
[----:B------:R-:W4:Y:S04]  /*d370*/  LDL R17, [R1+0x2e44] ;  /* 0x002e440001117983 */ /* 0x000f280000100800 */
[----:B------:R-:W-:Y:S04]  /*d380*/  STL [R1+0x35c], R4 ;  /* 0x00035c0401007387 */ /* 0x000fe80000100800 */
[----:B------:R5:W-:Y:S01]  /*d390*/  STL [R1+0x360], R0 ;  /* 0x0003600001007387 */ /* 0x000be20000100800 */
[----:B------:R-:W-:-:S03]  /*d3a0*/  IABS R8, R12 ;  /* 0x0000000c00087213 */ /* 0x000fc60000000000 */
[----:B------:R-:W4:Y:S01]  /*d3b0*/  LDL R12, [R1+0x2e38] ;  /* 0x002e3800010c7983 */ /* 0x000f220000100800 */
[----:B------:R-:W-:-:S04]  /*d3c0*/  IMAD.HI.U32 R3, R28, R2, RZ ;  /* 0x000000021c037227 */ /* 0x000fc800078e00ff */
[C---:B------:R-:W-:Y:S01]  /*d3d0*/  IMAD.HI.U32 R9, R28.reuse, R8, RZ ;  /* 0x000000081c097227 */ /* 0x040fe200078e00ff */
[----:B--2---:R-:W-:Y:S02]  /*d3e0*/  IABS R6, R13 ;  /* 0x0000000d00067213 */ /* 0x004fe40000000000 */
[----:B------:R-:W2:Y:S01]  /*d3f0*/  LDL R13, [R1+0x2e3c] ;  /* 0x002e3c00010d7983 */ /* 0x000ea20000100800 */
[----:B------:R-:W-:Y:S02]  /*d400*/  IMAD.MOV R3, RZ, RZ, -R3 ;  /* 0x000000ffff037224 */ /* 0x000fe400078e0a03 */
[----:B------:R-:W-:-:S04]  /*d410*/  IMAD.HI.U32 R7, R28, R6, RZ ;  /* 0x000000061c077227 */ /* 0x000fc800078e00ff */
[----:B------:R-:W-:Y:S02]  /*d420*/  IMAD.MOV R9, RZ, RZ, -R9 ;  /* 0x000000ffff097224 */ /* 0x000fe400078e0a09 */
[----:B------:R-:W-:Y:S02]  /*d430*/  IMAD.MOV R7, RZ, RZ, -R7 ;  /* 0x000000ffff077224 */ /* 0x000fe400078e0a07 */
[C---:B------:R-:W-:Y:S02]  /*d440*/  IMAD R2, R29.reuse, R3, R2 ;  /* 0x000000031d027224 */ /* 0x040fe400078e0202 */
[C---:B------:R-:W-:Y:S02]  /*d450*/  IMAD R8, R29.reuse, R9, R8 ;  /* 0x000000091d087224 */ /* 0x040fe400078e0208 */
[----:B------:R-:W-:Y:S01]  /*d460*/  IMAD R6, R29, R7, R6 ;  /* 0x000000071d067224 */ /* 0x000fe200078e0206 */
[----:B-----5:R-:W-:Y:S02]  /*d470*/  IABS R0, R18 ;  /* 0x0000001200007213 */ /* 0x020fe40000000000 */
[----:B------:R-:W5:Y:S01]  /*d480*/  LDL R18, [R1+0x2e34] ;  /* 0x002e340001127983 */ /* 0x000f620000100800 */
[----:B---3--:R-:W-:-:S03]  /*d490*/  IABS R4, R14 ;  /* 0x0000000e00047213 */ /* 0x008fc60000000000 */
[----:B------:R-:W3:Y:S04]  /*d4a0*/  LDL R14, [R1+0x2e30] ;  /* 0x002e3000010e7983 */ /* 0x000ee80000100800 */
        /* <DEDUP_REMOVED lines=14> */
[----:B------:R-:W4:Y:S04]  /*d590*/  LDL R17, [R1+0x2e2c] ;  /* 0x002e2c0001117983 */ /* 0x000f280000100800 */
[----:B------:R3:W-:Y:S01]  /*d5a0*/  STL [R1+0x350], R0 ;  /* 0x0003500001007387 */ /* 0x0007e20000100800 */
[----:B0-----:R-:W-:-:S03]  /*d5b0*/  IABS R6, R12 ;  /* 0x0000000c00067213 */ /* 0x001fc60000000000 */
[----:B------:R-:W4:Y:S01]  /*d5c0*/  LDL R12, [R1+0x2e20] ;  /* 0x002e2000010c7983 */ /* 0x000f220000100800 */
[----:B------:R-:W-:Y:S02]  /*d5d0*/  IMAD.MOV R3, RZ, RZ, -R3 ;  /* 0x000000ffff037224 */ /* 0x000fe400078e0a03 */
[----:B------:R-:W-:-:S04]  /*d5e0*/  IMAD.HI.U32 R8, R28, R7, RZ ;  /* 0x000000071c087227 */ /* 0x000fc800078e00ff */
[C---:B------:R-:W-:Y:S01]  /*d5f0*/  IMAD.HI.U32 R9, R28.reuse, R6, RZ ;  /* 0x000000061c097227 */ /* 0x040fe200078e00ff */
[----:B--2---:R-:W-:Y:S02]  /*d600*/  IABS R4, R13 ;  /* 0x0000000d00047213 */ /* 0x004fe40000000000 */
[----:B------:R-:W2:Y:S01]  /*d610*/  LDL R13, [R1+0x2e24] ;  /* 0x002e2400010d7983 */ /* 0x000ea20000100800 */
        /* <DEDUP_REMOVED lines=9> */
[----:B------:R-:W3:Y:S03]  /*d6b0*/  LDL R14, [R1+0x2e18] ;  /* 0x002e1800010e7983 */ /* 0x000ee60000100800 */
[----:B------:R-:W-:-:S04]  /*d6c0*/  IMAD.HI.U32 R3, R28, R0, RZ ;  /* 0x000000001c037227 */ /* 0x000fc800078e00ff */
[----:B------:R-:W-:Y:S01]  /*d6d0*/  IMAD.MOV R3, RZ, RZ, -R3 ;  /* 0x000000ffff037224 */ /* 0x000fe200078e0a03 */
[----:B------:R5:W-:Y:S03]  /*d6e0*/  STL [R1+0x348], R2 ;  /* 0x0003480201007387 */ /* 0x000be60000100800 */
[----:B------:R-:W-:Y:S01]  /*d6f0*/  IMAD R0, R29, R3, R0 ;  /* 0x000000031d007224 */ /* 0x000fe200078e0200 */
[----:B------:R-:W-:Y:S04]  /*d700*/  STL [R1+0x340], R7 ;  /* 0x0003400701007387 */ /* 0x000fe80000100800 */
[----:B------:R0:W-:Y:S01]  /*d710*/  STL [R1+0x32c], R6 ;  /* 0x00032c0601007387 */ /* 0x0001e20000100800 */
[----:B-----5:R-:W-:-:S03]  /*d720*/  IABS R2, R18 ;  /* 0x0000001200027213 */ /* 0x020fc60000000000 */
[----:B------:R1:W-:Y:S04]  /*d730*/  STL [R1+0x334], R4 ;  /* 0x0003340401007387 */ /* 0x0003e80000100800 */
[----:B------:R-:W5:Y:S01]  /*d740*/  LDL R18, [R1+0x2e1c] ;  /* 0x002e1c0001127983 */ /* 0x000f620000100800 */
[----:B----4-:R-:W-:-:S03]  /*d750*/  IABS R8, R15 ;  /* 0x0000000f00087213 */ /* 0x010fc60000000000 */
[----:B------:R2:W-:Y:S04]  /*d760*/  STL [R1+0x338], R0 ;  /* 0x0003380001007387 */ /* 0x0005e80000100800 */
[----:B------:R-:W4:Y:S01]  /*d770*/  LDL R15, [R1+0x2e10] ;  /* 0x002e1000010f7983 */ /* 0x000f220000100800 */
[----:B------:R-:W-:-:S03]  /*d780*/  IMAD.HI.U32 R3, R28, R2, RZ ;  /* 0x000000021c037227 */ /* 0x000fc600078e00ff */
[----:B------:R-:W5:Y:S01]  /*d790*/  LDL R16, [R1+0x2e14] ;  /* 0x002e140001107983 */ /* 0x000f620000100800 */
[----:B------:R-:W-:-:S04]  /*d7a0*/  IMAD.HI.U32 R9, R28, R8, RZ ;  /* 0x000000081c097227 */ /* 0x000fc800078e00ff */
[----:B------:R-:W-:Y:S02]  /*d7b0*/  IMAD.MOV R3, RZ, RZ, -R3 ;  /* 0x000000ffff037224 */ /* 0x000fe400078e0a03 */
[----:B------:R-:W-:Y:S02]  /*d7c0*/  IMAD.MOV R9, RZ, RZ, -R9 ;  /* 0x000000ffff097224 */ /* 0x000fe400078e0a09 */
[C---:B------:R-:W-:Y:S02]  /*d7d0*/  IMAD R2, R29.reuse, R3, R2 ;  /* 0x000000031d027224 */ /* 0x040fe400078e0202 */
[----:B------:R-:W-:Y:S01]  /*d7e0*/  IMAD R8, R29, R9, R8 ;  /* 0x000000091d087224 */ /* 0x000fe200078e0208 */
[----:B0-----:R-:W-:Y:S02]  /*d7f0*/  IABS R6, R17 ;  /* 0x0000001100067213 */ /* 0x001fe40000000000 */
[----:B------:R-:W5:Y:S03]  /*d800*/  LDL R17, [R1+0x2e0c] ;  /* 0x002e0c0001117983 */ /* 0x000f660000100800 */
[----:B------:R-:W-:Y:S01]  /*d810*/  IMAD.HI.U32 R7, R28, R6, RZ ;  /* 0x000000061c077227 */ /* 0x000fe200078e00ff */
[----:B-1----:R-:W-:-:S02]  /*d820*/  IABS R4, R12 ;  /* 0x0000000c00047213 */ /* 0x002fc40000000000 */
[----:B------:R-:W5:Y:S01]  /*d830*/  LDL R12, [R1+0x2e08] ;  /* 0x002e0800010c7983 */ /* 0x000f620000100800 */
[----:B------:R-:W-:Y:S02]  /*d840*/  IMAD.MOV R7, RZ, RZ, -R7 ;  /* 0x000000ffff077224 */ /* 0x000fe400078e0a07 */
[----:B------:R-:W-:-:S04]  /*d850*/  IMAD.HI.U32 R5, R28, R4, RZ ;  /* 0x000000041c057227 */ /* 0x000fc800078e00ff */
[----:B------:R-:W-:Y:S02]  /*d860*/  IMAD.MOV R5, RZ, RZ, -R5 ;  /* 0x000000ffff057224 */ /* 0x000fe400078e0a05 */
[C---:B------:R-:W-:Y:S01]  /*d870*/  IMAD R6, R29.reuse, R7, R6 ;  /* 0x000000071d067224 */ /* 0x040fe200078e0206 */
[----:B------:R3:W-:Y:S01]  /*d880*/  STL [R1+0x330], R2 ;  /* 0x0003300201007387 */ /* 0x0007e20000100800 */
[----:B------:R-:W-:-:S03]  /*d890*/  IMAD R4, R29, R5, R4 ;  /* 0x000000051d047224 */ /* 0x000fc600078e0204 */
[----:B------:R-:W-:Y:S01]  /*d8a0*/  STL [R1+0x314], R8 ;  /* 0x0003140801007387 */ /* 0x000fe20000100800 */
[----:B--2---:R-:W-:-:S03]  /*d8b0*/  IABS R0, R13 ;  /* 0x0000000d00007213 */ /* 0x004fc60000000000 */
[----:B------:R4:W-:Y:S04]  /*d8c0*/  STL [R1+0x31c], R6 ;  /* 0x00031c0601007387 */ /* 0x0009e80000100800 */
[----:B------:R-:W2:Y:S04]  /*d8d0*/  LDL R13, [R1+0x2e00] ;  /* 0x002e0000010d7983 */ /* 0x000ea80000100800 */
[----:B------:R0:W-:Y:S01]  /*d8e0*/  STL [R1+0x324], R4 ;  /* 0x0003240401007387 */ /* 0x0001e20000100800 */
[----:B------:R-:W-:-:S04]  /*d8f0*/  IMAD.HI.U32 R3, R28, R0, RZ ;  /* 0x000000001c037227 */ /* 0x000fc800078e00ff */
[----:B------:R-:W-:-:S04]  /*d900*/  IMAD.MOV R3, RZ, RZ, -R3 ;  /* 0x000000ffff037224 */ /* 0x000fc800078e0a03 */
[----:B------:R-:W-:Y:S01]  /*d910*/  IMAD R0, R29, R3, R0 ;  /* 0x000000031d007224 */ /* 0x000fe200078e0200 */
[----:B---3--:R-:W-:Y:S02]  /*d920*/  IABS R2, R14 ;  /* 0x0000000e00027213 */ /* 0x008fe40000000000 */
[----:B------:R-:W3:Y:S04]  /*d930*/  LDL R14, [R1+0x2e04] ;  /* 0x002e0400010e7983 */ /* 0x000ee80000100800 */
[----:B------:R1:W-:Y:S01]  /*d940*/  STL [R1+0x328], R0 ;  /* 0x0003280001007387 */ /* 0x0003e20000100800 */
[----:B----4-:R-:W-:-:S03]  /*d950*/  IABS R6, R15 ;  /* 0x0000000f00067213 */ /* 0x010fc60000000000 */
[----:B------:R-:W4:Y:S01]  /*d960*/  LDL R15, [R1+0x2dfc] ;  /* 0x002dfc00010f7983 */ /* 0x000f220000100800 */
[----:B-----5:R-:W-:-:S03]  /*d970*/  IABS R7, R18 ;  /* 0x0000001200077213 */ /* 0x020fc60000000000 */
[----:B------:R-:W5:Y:S01]  /*d980*/  LDL R18, [R1+0x2df8] ;  /* 0x002df80001127983 */ /* 0x000f620000100800 */
[----:B------:R-:W-:Y:S01]  /*d990*/  IMAD.HI.U32 R3, R28, R2, RZ ;  /* 0x000000021c037227 */ /* 0x000fe200078e00ff */
[----:B0-----:R-:W-:-:S03]  /*d9a0*/  IABS R4, R16 ;  /* 0x0000001000047213 */ /* 0x001fc60000000000 */
[----:B------:R-:W-:Y:S02]  /*d9b0*/  IMAD.MOV R3, RZ, RZ, -R3 ;  /* 0x000000ffff037224 */ /* 0x000fe400078e0a03 */
[----:B------:R-:W-:-:S04]  /*d9c0*/  IMAD.HI.U32 R8, R28, R7, RZ ;  /* 0x000000071c087227 */ /* 0x000fc800078e00ff */
        /* <DEDUP_REMOVED lines=9> */
[----:B-1----:R-:W-:Y:S02]  /*da60*/  IABS R0, R12 ;  /* 0x0000000c00007213 */ /* 0x002fe40000000000 */
[----:B------:R-:W5:Y:S03]  /*da70*/  LDL R12, [R1+0x2df0] ;  /* 0x002df000010c7983 */ /* 0x000f660000100800 */
[----:B------:R-:W-:-:S04]  /*da80*/  IMAD.HI.U32 R3, R28, R0, RZ ;  /* 0x000000001c037227 */ /* 0x000fc800078e00ff */
[----:B------:R-:W-:Y:S01]  /*da90*/  IMAD.MOV R3, RZ, RZ, -R3 ;  /* 0x000000ffff037224 */ /* 0x000fe200078e0a03 */
[----:B------:R0:W-:Y:S03]  /*daa0*/  STL [R1+0x320], R2 ;  /* 0x0003200201007387 */ /* 0x0001e60000100800 */
[----:B------:R-:W-:Y:S01]  /*dab0*/  IMAD R0, R29, R3, R0 ;  /* 0x000000031d007224 */ /* 0x000fe200078e0200 */
[----:B------:R-:W-:Y:S04]  /*dac0*/  STL [R1+0x318], R7 ;  /* 0x0003180701007387 */ /* 0x000fe80000100800 */
[----:B------:R3:W-:Y:S01]  /*dad0*/  STL [R1+0x304], R6 ;  /* 0x0003040601007387 */ /* 0x0007e20000100800 */
[----:B--2---:R-:W-:-:S03]  /*dae0*/  IABS R8, R13 ;  /* 0x0000000d00087213 */ /* 0x004fc60000000000 */
[----:B------:R-:W-:Y:S04]  /*daf0*/  STL [R1+0x30c], R4 ;  /* 0x00030c0401007387 */ /* 0x000fe80000100800 */
[----:B------:R-:W2:Y:S04]  /*db00*/  LDL R13, [R1+0x2df4] ;  /* 0x002df400010d7983 */ /* 0x000ea80000100800 */
[----:B------:R4:W-:Y:S01]  /*db10*/  STL [R1+0x310], R0 ;  /* 0x0003100001007387 */ /* 0x0009e20000100800 */
[----:B0-----:R-:W-:-:S03]  /*db20*/  IABS R2, R17 ;  /* 0x0000001100027213 */ /* 0x001fc60000000000 */
[----:B------:R-:W2:Y:S02]  /*db30*/  LDL R17, [R1+0x2dec] ;  /* 0x002dec0001117983 */ /* 0x000ea40000100800 */
[----:B------:R-:W-:-:S04]  /*db40*/  IMAD.HI.U32 R3, R28, R2, RZ ;  /* 0x000000021c037227 */ /* 0x000fc800078e00ff */
[----:B------:R-:W-:-:S04]  /*db50*/  IMAD.MOV R3, RZ, RZ, -R3 ;  /* 0x000000ffff037224 */ /* 0x000fc800078e0a03 */
[----:B------:R-:W-:Y:S01]  /*db60*/  IMAD R2, R29, R3, R2 ;  /* 0x000000031d027224 */ /* 0x000fe200078e0202 */
[----:B---3--:R-:W-:Y:S02]  /*db70*/  IABS R6, R14 ;  /* 0x0000000e00067213 */ /* 0x008fe40000000000 */
[----:B------:R-:W3:Y:S01]  /*db80*/  LDL R14, [R1+0x2de8] ;  /* 0x002de800010e7983 */ /* 0x000ee20000100800 */
[----:B----4-:R-:W-:-:S03]  /*db90*/  IABS R0, R15 ;  /* 0x0000000f00007213 */ /* 0x010fc60000000000 */
[----:B------:R-:W4:Y:S01]  /*dba0*/  LDL R15, [R1+0x2de0] ;  /* 0x002de000010f7983 */ /* 0x000f220000100800 */
[----:B-----5:R-:W-:-:S03]  /*dbb0*/  IABS R4, R18 ;  /* 0x0000001200047213 */ /* 0x020fc60000000000 */
[----:B------:R0:W-:Y:S04]  /*dbc0*/  STL [R1+0x308], R2 ;  /* 0x0003080201007387 */ /* 0x0001e80000100800 */
[----:B------:R-:W5:Y:S01]  /*dbd0*/  LDL R18, [R1+0x2de4] ;  /* 0x002de40001127983 */ /* 0x000f620000100800 */
[----:B------:R-:W-:-:S04]  /*dbe0*/  IMAD.HI.U32 R9, R28, R8, RZ ;  /* 0x000000081c097227 */ /* 0x000fc800078e00ff */
[----:B------:R-:W-:-:S04]  /*dbf0*/  IMAD.HI.U32 R7, R28, R6, RZ ;  /* 0x000000061c077227 */ /* 0x000fc800078e00ff */
[----:B------:R-:W-:-:S04]  /*dc00*/  IMAD.HI.U32 R5, R28, R4, RZ ;  /* 0x000000041c057227 */ /* 0x000fc800078e00ff */
[----:B------:R-:W-:Y:S02]  /*dc10*/  IMAD.MOV R9, RZ, RZ, -R9 ;  /* 0x000000ffff097224 */ /* 0x000fe400078e0a09 */
[----:B------:R-:W-:Y:S02]  /*dc20*/  IMAD.MOV R7, RZ, RZ, -R7 ;  /* 0x000000ffff077224 */ /* 0x000fe400078e0a07 */
[----:B------:R-:W-:-:S04]  /*dc30*/  IMAD.HI.U32 R3, R28, R0, RZ ;  /* 0x000000001c037227 */ /* 0x000fc800078e00ff */
[----:B------:R-:W-:Y:S02]  /*dc40*/  IMAD.MOV R5, RZ, RZ, -R5 ;  /* 0x000000ffff057224 */ /* 0x000fe400078e0a05 */
[C---:B------:R-:W-:Y:S02]  /*dc50*/  IMAD R8, R29.reuse, R9, R8 ;  /* 0x000000091d087224 */ /* 0x040fe400078e0208 */
[C---:B------:R-:W-:Y:S02]  /*dc60*/  IMAD R6, R29.reuse, R7, R6 ;  /* 0x000000071d067224 */ /* 0x040fe400078e0206 */
[----:B------:R-:W-:Y:S02]  /*dc70*/  IMAD.MOV R3, RZ, RZ, -R3 ;  /* 0x000000ffff037224 */ /* 0x000fe400078e0a03 */
[C---:B------:R-:W-:Y:S01]  /*dc80*/  IMAD R23, R29.reuse, R5, R4 ;  /* 0x000000051d177224 */ /* 0x040fe200078e0204 */
[----:B------:R1:W-:Y:S01]  /*dc90*/  STL [R1+0x2ec], R8 ;  /* 0x0002ec0801007387 */ /* 0x0003e20000100800 */
[----:B------:R-:W-:-:S03]  /*dca0*/  IMAD R0, R29, R3, R0 ;  /* 0x000000031d007224 */ /* 0x000fc600078e0200 */
[----:B------:R3:W-:Y:S01]  /*dcb0*/  STL [R1+0x2f4], R6 ;  /* 0x0002f40601007387 */ /* 0x0007e20000100800 */
[----:B0-----:R-:W-:-:S03]  /*dcc0*/  IABS R2, R12 ;  /* 0x0000000c00027213 */ /* 0x001fc60000000000 */
[----:B------:R-:W-:Y:S04]  /*dcd0*/  STL [R1+0x35a4], R23 ;  /* 0x0035a41701007387 */ /* 0x000fe80000100800 */
[----:B------:R-:W5:Y:S04]  /*dce0*/  LDL R12, [R1+0x2dd8] ;  /* 0x002dd800010c7983 */ /* 0x000f680000100800 */
[----:B------:R4:W-:Y:S01]  /*dcf0*/  STL [R1+0x300], R0 ;  /* 0x0003000001007387 */ /* 0x0009e20000100800 */
[----:B--2---:R-:W-:-:S03]  /*dd00*/  IABS R7, R13 ;  /* 0x0000000d00077213 */ /* 0x004fc60000000000 */
[----:B------:R-:W2:Y:S01]  /*dd10*/  LDL R13, [R1+0x2ddc] ;  /* 0x002ddc00010d7983 */ /* 0x000ea20000100800 */
[----:B------:R-:W-:-:S03]  /*dd20*/  IABS R4, R17 ;  /* 0x0000001100047213 */ /* 0x000fc60000000000 */
[----:B------:R-:W2:Y:S01]  /*dd30*/  LDL R17, [R1+0x2dd0] ;  /* 0x002dd00001117983 */ /* 0x000ea20000100800 */
[----:B------:R-:W-:-:S04]  /*dd40*/  IMAD.HI.U32 R3, R28, R2, RZ ;  /* 0x000000021c037227 */ /* 0x000fc800078e00ff */
[----:B-1----:R-:W-:-:S04]  /*dd50*/  IMAD.HI.U32 R8, R28, R7, RZ ;  /* 0x000000071c087227 */ /* 0x002fc800078e00ff */
[----:B------:R-:W-:Y:S02]  /*dd60*/  IMAD.MOV R3, RZ, RZ, -R3 ;  /* 0x000000ffff037224 */ /* 0x000fe400078e0a03 */
[----:B------:R-:W-:Y:S02]  /*dd70*/  IMAD.MOV R8, RZ, RZ, -R8 ;  /* 0x000000ffff087224 */ /* 0x000fe400078e0a08 */
[C---:B------:R-:W-:Y:S02]  /*dd80*/  IMAD R2, R29.reuse, R3, R2 ;  /* 0x000000031d027224 */ /* 0x040fe400078e0202 */
[----:B------:R-:W-:Y:S01]  /*dd90*/  IMAD R7, R29, R8, R7 ;  /* 0x000000081d077224 */ /* 0x000fe200078e0207 */
[----:B---3--:R-:W-:Y:S02]  /*dda0*/  IABS R6, R14 ;  /* 0x0000000e00067213 */ /* 0x008fe40000000000 */
[----:B------:R-:W3:Y:S03]  /*ddb0*/  LDL R14, [R1+0x2dd4] ;  /* 0x002dd400010e7983 */ /* 0x000ee60000100800 */
[----:B------:R-:W-:-:S04]  /*ddc0*/  IMAD.HI.U32 R9, R28, R6, RZ ;  /* 0x000000061c097227 */ /* 0x000fc800078e00ff */
[----:B------:R-:W-:-:S04]  /*ddd0*/  IMAD.MOV R9, RZ, RZ, -R9 ;  /* 0x000000ffff097224 */ /* 0x000fc800078e0a09 */
[----:B------:R-:W-:Y:S01]  /*dde0*/  IMAD R6, R29, R9, R6 ;  /* 0x000000091d067224 */ /* 0x000fe200078e0206 */
[----:B----4-:R-:W-:Y:S02]  /*ddf0*/  IABS R0, R15 ;  /* 0x0000000f00007213 */ /* 0x010fe40000000000 */
[----:B------:R-:W4:Y:S04]  /*de00*/  LDL R15, [R1+0x2dc8] ;  /* 0x002dc800010f7983 */ /* 0x000f280000100800 */
        /* <DEDUP_REMOVED lines=11> */
[----:B------:R-:W-:Y:S04]  /*dec0*/  STL [R1+0x2e4], R4 ;  /* 0x0002e40401007387 */ /* 0x000fe80000100800 */
[----:B------:R0:W-:Y:S01]  /*ded0*/  STL [R1+0x2e8], R0 ;  /* 0x0002e80001007387 */ /* 0x0001e20000100800 */
[C---:B------:R-:W-:Y:S01]  /*dee0*/  IMAD.HI.U32 R3, R28.reuse, R2, RZ ;  /* 0x000000021c037227 */ /* 0x040fe200078e00ff */
[----:B------:R-:W-:Y:S02]  /*def0*/  IABS R8, R12 ;  /* 0x0000000c00087213 */ /* 0x000fe40000000000 */
[----:B------:R-:W5:Y:S03]  /*df00*/  LDL R12, [R1+0x2dc4] ;  /* 0x002dc400010c7983 */ /* 0x000f660000100800 */
[----:B------:R-:W-:-:S04]  /*df10*/  IMAD.HI.U32 R9, R28, R8, RZ ;  /* 0x000000081c097227 */ /* 0x000fc800078e00ff */
[----:B------:R-:W-:Y:S02]  /*df20*/  IMAD.MOV R3, RZ, RZ, -R3 ;  /* 0x000000ffff037224 */ /* 0x000fe400078e0a03 */
[----:B------:R-:W-:Y:S01]  /*df30*/  IMAD.MOV R9, RZ, RZ, -R9 ;  /* 0x000000ffff097224 */ /* 0x000fe200078e0a09 */
[----:B--2---:R-:W-:Y:S02]  /*df40*/  IABS R6, R13 ;  /* 0x0000000d00067213 */ /* 0x004fe40000000000 */
[----:B------:R-:W2:Y:S03]  /*df50*/  LDL R13, [R1+0x2dc0] ;  /* 0x002dc000010d7983 */ /* 0x000ea60000100800 */
[----:B------:R-:W-:-:S04]  /*df60*/  IMAD.HI.U32 R7, R28, R6, RZ ;  /* 0x000000061c077227 */ /* 0x000fc800078e00ff */
[----:B------:R-:W-:Y:S02]  /*df70*/  IMAD.MOV R7, RZ, RZ, -R7 ;  /* 0x000000ffff077224 */ /* 0x000fe400078e0a07 */
[C---:B------:R-:W-:Y:S02]  /*df80*/  IMAD R2, R29.reuse, R3, R2 ;  /* 0x000000031d027224 */ /* 0x040fe400078e0202 */
[C---:B------:R-:W-:Y:S01]  /*df90*/  IMAD R8, R29.reuse, R9, R8 ;  /* 0x000000091d087224 */ /* 0x040fe200078e0208 */
[----:B0-----:R-:W-:Y:S01]  /*dfa0*/  IABS R0, R17 ;  /* 0x0000001100007213 */ /* 0x001fe20000000000 */
[----:B------:R-:W-:Y:S01]  /*dfb0*/  IMAD R6, R29, R7, R6 ;  /* 0x000000071d067224 */ /* 0x000fe200078e0206 */
[----:B------:R-:W2:Y:S03]  /*dfc0*/  LDL R17, [R1+0x2dbc] ;  /* 0x002dbc0001117983 */ /* 0x000ea60000100800 */
[----:B------:R-:W-:-:S04]  /*dfd0*/  IMAD.HI.U32 R3, R28, R0, RZ ;  /* 0x000000001c037227 */ /* 0x000fc800078e00ff */
[----:B------:R-:W-:-:S04]  /*dfe0*/  IMAD.MOV R3, RZ, RZ, -R3 ;  /* 0x000000ffff037224 */ /* 0x000fc800078e0a03 */
[----:B------:R-:W-:Y:S01]  /*dff0*/  IMAD R0, R29, R3, R0 ;  /* 0x000000031d007224 */ /* 0x000fe200078e0200 */
[----:B---3--:R-:W-:Y:S02]  /*e000*/  IABS R4, R14 ;  /* 0x0000000e00047213 */ /* 0x008fe40000000000 */
[----:B------:R-:W3:Y:S04]  /*e010*/  LDL R14, [R1+0x2db8] ;  /* 0x002db800010e7983 */ /* 0x000ee80000100800 */
[----:B------:R4:W-:Y:S04]  /*e020*/  STL [R1+0x2e0], R2 ;  /* 0x0002e00201007387 */ /* 0x0009e80000100800 */
[----:B------:R0:W-:Y:S04]  /*e030*/  STL [R1+0x2c4], R8 ;  /* 0x0002c40801007387 */ /* 0x0001e80000100800 */
[----:B------:R1:W-:Y:S01]  /*e040*/  STL [R1+0x2cc], R6 ;  /* 0x0002cc0601007387 */ /* 0x0003e20000100800 */
[----:B------:R-:W-:-:S04]  /*e050*/  IMAD.HI.U32 R5, R28, R4, RZ ;  /* 0x000000041c057227 */ /* 0x000fc800078e00ff */
[----:B------:R-:W-:Y:S01]  /*e060*/  IMAD.MOV R5, RZ, RZ, -R5 ;  /* 0x000000ffff057224 */ /* 0x000fe200078e0a05 */
[----:B----4-:R-:W-:Y:S02]  /*e070*/  IABS R2, R15 ;  /* 0x0000000f00027213 */ /* 0x010fe40000000000 */
[----:B------:R-:W4:Y:S01]  /*e080*/  LDL R15, [R1+0x2db4] ;  /* 0x002db400010f7983 */ /* 0x000f220000100800 */
[----:B------:R-:W-:-:S05]  /*e090*/  IMAD R4, R29, R5, R4 ;  /* 0x000000051d047224 */ /* 0x000fca00078e0204 */
[----:B------:R2:W-:Y:S04]  /*e0a0*/  STL [R1+0x2d4], R4 ;  /* 0x0002d40401007387 */ /* 0x0005e80000100800 */
[----:B------:R3:W-:Y:S01]  /*e0b0*/  STL [R1+0x2d8], R0 ;  /* 0x0002d80001007387 */ /* 0x0007e20000100800 */
[----:B-----5:R-:W-:-:S03]  /*e0c0*/  IABS R7, R18 ;  /* 0x0000001200077213 */ /* 0x020fc60000000000 */
[----:B------:R-:W5:Y:S01]  /*e0d0*/  LDL R18, [R1+0x2db0] ;  /* 0x002db00001127983 */ /* 0x000f620000100800 */
[----:B------:R-:W-:-:S04]  /*e0e0*/  IMAD.HI.U32 R3, R28, R2, RZ ;  /* 0x000000021c037227 */ /* 0x000fc800078e00ff */
[----:B------:R-:W-:Y:S02]  /*e0f0*/  IMAD.MOV R3, RZ, RZ, -R3 ;  /* 0x000000ffff037224 */ /* 0x000fe400078e0a03 */
[----:B0-----:R-:W-:-:S04]  /*e100*/  IMAD.HI.U32 R8, R28, R7, RZ ;  /* 0x000000071c087227 */ /* 0x001fc800078e00ff */
[----:B------:R-:W-:Y:S02]  /*e110*/  IMAD R2, R29, R3, R2 ;  /* 0x000000031d027224 */ /* 0x000fe400078e0202 */
[----:B------:R-:W-:-:S04]  /*e120*/  IMAD.MOV R8, RZ, RZ, -R8 ;  /* 0x000000ffff087224 */ /* 0x000fc800078e0a08 */
[----:B------:R-:W-:Y:S01]  /*e130*/  IMAD R7, R29, R8, R7 ;  /* 0x000000081d077224 */ /* 0x000fe200078e0207 */
[----:B-1----:R-:W-:Y:S02]  /*e140*/  IABS R6, R12 ;  /* 0x0000000c00067213 */ /* 0x002fe40000000000 */
[----:B------:R-:W5:Y:S03]  /*e150*/  LDL R12, [R1+0x2da8] ;  /* 0x002da800010c7983 */ /* 0x000f660000100800 */
[----:B------:R-:W-:-:S04]  /*e160*/  IMAD.HI.U32 R9, R28, R6, RZ ;  /* 0x000000061c097227 */ /* 0x000fc800078e00ff */
[----:B------:R-:W-:Y:S01]  /*e170*/  IMAD.MOV R9, RZ, RZ, -R9 ;  /* 0x000000ffff097224 */ /* 0x000fe200078e0a09 */
[----:B--2---:R-:W-:Y:S02]  /*e180*/  IABS R4, R13 ;  /* 0x0000000d00047213 */ /* 0x004fe40000000000 */
[----:B------:R-:W2:Y:S03]  /*e190*/  LDL R13, [R1+0x2dac] ;  /* 0x002dac00010d7983 */ /* 0x000ea60000100800 */
[----:B------:R-:W-:-:S04]  /*e1a0*/  IMAD.HI.U32 R5, R28, R4, RZ ;  /* 0x000000041c057227 */ /* 0x000fc800078e00ff */
[----:B------:R-:W-:Y:S02]  /*e1b0*/  IMAD.MOV R5, RZ, RZ, -R5 ;  /* 0x000000ffff057224 */ /* 0x000fe400078e0a05 */
        /* <DEDUP_REMOVED lines=14> */
[----:B----4-:R-:W-:-:S03]  /*e2a0*/  IABS R8, R15 ;  /* 0x0000000f00087213 */ /* 0x010fc60000000000 */
[----:B------:R-:W4:Y:S01]  /*e2b0*/  LDL R15, [R1+0x2d98] ;  /* 0x002d9800010f7983 */ /* 0x000f220000100800 */
[----:B-----5:R-:W-:-:S03]  /*e2c0*/  IABS R6, R18 ;  /* 0x0000001200067213 */ /* 0x020fc60000000000 */
[----:B------:R-:W5:Y:S01]  /*e2d0*/  LDL R18, [R1+0x2d9c] ;  /* 0x002d9c0001127983 */ /* 0x000f620000100800 */
[----:B------:R-:W-:-:S04]  /*e2e0*/  IMAD.HI.U32 R3, R28, R2, RZ ;  /* 0x000000021c037227 */ /* 0x000fc800078e00ff */
[----:B------:R-:W-:Y:S02]  /*e2f0*/  IMAD.MOV R3, RZ, RZ, -R3 ;  /* 0x000000ffff037224 */ /* 0x000fe400078e0a03 */
[----:B------:R-:W-:-:S04]  /*e300*/  IMAD.HI.U32 R9, R28, R8, RZ ;  /* 0x000000081c097227 */ /* 0x000fc800078e00ff */
[----:B------:R-:W-:-:S04]  /*e310*/  IMAD.HI.U32 R7, R28, R6, RZ ;  /* 0x000000061c077227 */ /* 0x000fc800078e00ff */
[----:B------:R-:W-:Y:S02]  /*e320*/  IMAD R2, R29, R3, R2 ;  /* 0x000000031d027224 */ /* 0x000fe400078e0202 */
[----:B------:R-:W-:Y:S02]  /*e330*/  IMAD.MOV R9, RZ, RZ, -R9 ;  /* 0x000000ffff097224 */ /* 0x000fe400078e0a09 */
[----:B------:R-:W-:Y:S01]  /*e340*/  IMAD.MOV R7, RZ, RZ, -R7 ;  /* 0x000000ffff077224 */ /* 0x000fe200078e0a07 */
[----:B0-----:R-:W-:Y:S02]  /*e350*/  IABS R4, R12 ;  /* 0x0000000c00047213 */ /* 0x001fe40000000000 */
[----:B------:R-:W5:Y:S03]  /*e360*/  LDL R12, [R1+0x2d90] ;  /* 0x002d9000010c7983 */ /* 0x000f660000100800 */
[----:B------:R-:W-:-:S04]  /*e370*/  IMAD.HI.U32 R5, R28, R4, RZ ;  /* 0x000000041c057227 */ /* 0x000fc800078e00ff */
[----:B------:R-:W-:Y:S02]  /*e380*/  IMAD.MOV R5, RZ, RZ, -R5 ;  /* 0x000000ffff057224 */ /* 0x000fe400078e0a05 */
[C---:B------:R-:W-:Y:S02]  /*e390*/  IMAD R8, R29.reuse, R9, R8 ;  /* 0x000000091d087224 */ /* 0x040fe400078e0208 */
[----:B------:R-:W-:Y:S01]  /*e3a0*/  IMAD R6, R29, R7, R6 ;  /* 0x000000071d067224 */ /* 0x000fe200078e0206 */
        /* <DEDUP_REMOVED lines=9> */
[----:B---3--:R-:W-:-:S03]  /*e440*/  IABS R2, R14 ;  /* 0x0000000e00027213 */ /* 0x008fc60000000000 */
[----:B------:R-:W3:Y:S04]  /*e450*/  LDL R14, [R1+0x2d88] ;  /* 0x002d8800010e7983 */ /* 0x000ee80000100800 */
[----:B------:R5:W-:Y:S01]  /*e460*/  STL [R1+0x2ac], R4 ;  /* 0x0002ac0401007387 */ /* 0x000be20000100800 */
[----:B------:R-:W-:-:S03]  /*e470*/  IABS R7, R17 ;  /* 0x0000001100077213 */ /* 0x000fc60000000000 */
[----:B------:R-:W3:Y:S04]  /*e480*/  LDL R17, [R1+0x2d8c] ;  /* 0x002d8c0001117983 */ /* 0x000ee80000100800 */
[----:B------:R0:W-:Y:S01]  /*e490*/  STL [R1+0x2b0], R0 ;  /* 0x0002b00001007387 */ /* 0x0001e20000100800 */
[----:B----4-:R-:W-:-:S03]  /*e4a0*/  IABS R6, R15 ;  /* 0x0000000f00067213 */ /* 0x010fc60000000000 */
[----:B------:R-:W4:Y:S01]  /*e4b0*/  LDL R15, [R1+0x2d80] ;  /* 0x002d8000010f7983 */ /* 0x000f220000100800 */
[----:B-----5:R-:W-:-:S03]  /*e4c0*/  IABS R4, R18 ;  /* 0x0000001200047213 */ /* 0x020fc60000000000 */
        /* <DEDUP_REMOVED lines=13> */
[----:B0-----:R-:W-:Y:S02]  /*e5a0*/  IABS R0, R12 ;  /* 0x0000000c00007213 */ /* 0x001fe40000000000 */
[----:B------:R-:W5:Y:S04]  /*e5b0*/  LDL R12, [R1+0x2d78] ;  /* 0x002d7800010c7983 */ /* 0x000f680000100800 */
[----:B------:R2:W-:Y:S01]  /*e5c0*/  STL [R1+0x2a8], R2 ;  /* 0x0002a80201007387 */ /* 0x0005e20000100800 */
[----:B------:R-:W-:-:S03]  /*e5d0*/  IMAD.HI.U32 R3, R28, R0, RZ ;  /* 0x000000001c037227 */ /* 0x000fc600078e00ff */
[----:B------:R-:W-:Y:S04]  /*e5e0*/  STL [R1+0x2a0], R7 ;  /* 0x0002a00701007387 */ /* 0x000fe80000100800 */
[----:B------:R0:W-:Y:S04]  /*e5f0*/  STL [R1+0x28c], R6 ;  /* 0x00028c0601007387 */ /* 0x0001e80000100800 */
[----:B------:R4:W-:Y:S01]  /*e600*/  STL [R1+0x294], R4 ;  /* 0x0002940401007387 */ /* 0x0009e20000100800 */
[----:B--2---:R-:W-:-:S03]  /*e610*/  IABS R2, R13 ;  /* 0x0000000d00027213 */ /* 0x004fc60000000000 */
[----:B------:R-:W2:Y:S01]  /*e620*/  LDL R13, [R1+0x2d7c] ;  /* 0x002d7c00010d7983 */ /* 0x000ea20000100800 */
[----:B------:R-:W-:-:S04]  /*e630*/  IMAD.MOV R3, RZ, RZ, -R3 ;  /* 0x000000ffff037224 */ /* 0x000fc800078e0a03 */
[----:B------:R-:W-:-:S05]  /*e640*/  IMAD R0, R29, R3, R0 ;  /* 0x000000031d007224 */ /* 0x000fca00078e0200 */
[----:B------:R5:W-:Y:S01]  /*e650*/  STL [R1+0x298], R0 ;  /* 0x0002980001007387 */ /* 0x000be20000100800 */
[----:B------:R-:W-:-:S03]  /*e660*/  IMAD.HI.U32 R3, R28, R2, RZ ;  /* 0x000000021c037227 */ /* 0x000fc600078e00ff */
[----:B------:R-:W2:Y:S01]  /*e670*/  LDL R16, [R1+0x2d74] ;  /* 0x002d740001107983 */ /* 0x000ea20000100800 */
[----:B------:R-:W-:-:S04]  /*e680*/  IMAD.MOV R3, RZ, RZ, -R3 ;  /* 0x000000ffff037224 */ /* 0x000fc800078e0a03 */
[----:B------:R-:W-:Y:S01]  /*e690*/  IMAD R2, R29, R3, R2 ;  /* 0x000000031d027224 */ /* 0x000fe200078e0202 */
[----:B---3--:R-:W-:Y:S02]  /*e6a0*/  IABS R8, R14 ;  /* 0x0000000e00087213 */ /* 0x008fe40000000000 */
[----:B------:R-:W3:Y:S03]  /*e6b0*/  LDL R14, [R1+0x2d70] ;  /* 0x002d7000010e7983 */ /* 0x000ee60000100800 */
[----:B------:R-:W-:-:S04]  /*e6c0*/  IMAD.HI.U32 R9, R28, R8, RZ ;  /* 0x000000081c097227 */ /* 0x000fc800078e00ff */
[----:B------:R-:W-:Y:S01]  /*e6d0*/  IMAD.MOV R9, RZ, RZ, -R9 ;  /* 0x000000ffff097224 */ /* 0x000fe200078e0a09 */
[----:B0-----:R-:W-:Y:S02]  /*e6e0*/  IABS R6, R17 ;  /* 0x0000001100067213 */ /* 0x001fe40000000000 */
[----:B----4-:R-:W-:Y:S01]  /*e6f0*/  IABS R4, R15 ;  /* 0x0000000f00047213 */ /* 0x010fe20000000000 */
[----:B------:R-:W-:Y:S01]  /*e700*/  IMAD R8, R29, R9, R8 ;  /* 0x000000091d087224 */ /* 0x000fe200078e0208 */
[----:B------:R-:W4:Y:S01]  /*e710*/  LDL R15, [R1+0x2d68] ;  /* 0x002d6800010f7983 */ /* 0x000f220000100800 */
[----:B------:R-:W-:-:S03]  /*e720*/  IMAD.HI.U32 R7, R28, R6, RZ ;  /* 0x000000061c077227 */ /* 0x000fc600078e00ff */
[----:B------:R-:W4:Y:S01]  /*e730*/  LDL R17, [R1+0x2d6c] ;  /* 0x002d6c0001117983 */ /* 0x000f220000100800 */
[----:B------:R-:W-:-:S04]  /*e740*/  IMAD.MOV R7, RZ, RZ, -R7 ;  /* 0x000000ffff077224 */ /* 0x000fc800078e0a07 */
[----:B------:R-:W-:Y:S01]  /*e750*/  IMAD R6, R29, R7, R6 ;  /* 0x000000071d067224 */ /* 0x000fe200078e0206 */
[----:B------:R0:W-:Y:S04]  /*e760*/  STL [R1+0x290], R2 ;  /* 0x0002900201007387 */ /* 0x0001e80000100800 */
[----:B------:R1:W-:Y:S01]  /*e770*/  STL [R1+0x274], R8 ;  /* 0x0002740801007387 */ /* 0x0003e20000100800 */
[----:B-----5:R-:W-:-:S03]  /*e780*/  IABS R0, R18 ;  /* 0x0000001200007213 */ /* 0x020fc60000000000 */
[----:B------:R-:W-:Y:S04]  /*e790*/  STL [R1+0x27c], R6 ;  /* 0x00027c0601007387 */ /* 0x000fe80000100800 */
        /* <DEDUP_REMOVED lines=8> */
[----:B0-----:R-:W-:-:S03]  /*e820*/  IABS R2, R12 ;  /* 0x0000000c00027213 */ /* 0x001fc60000000000 */
[----:B------:R-:W5:Y:S04]  /*e830*/  LDL R12, [R1+0x2d64] ;  /* 0x002d6400010c7983 */ /* 0x000f680000100800 */
[----:B------:R4:W-:Y:S01]  /*e840*/  STL [R1+0x288], R0 ;  /* 0x0002880001007387 */ /* 0x0009e20000100800 */
[----:B--2---:R-:W-:-:S03]  /*e850*/  IABS R7, R13 ;  /* 0x0000000d00077213 */ /* 0x004fc60000000000 */
[----:B------:R-:W2:Y:S01]  /*e860*/  LDL R13, [R1+0x2d58] ;  /* 0x002d5800010d7983 */ /* 0x000ea20000100800 */
[----:B------:R-:W-:-:S04]  /*e870*/  IMAD.HI.U32 R3, R28, R2, RZ ;  /* 0x000000021c037227 */ /* 0x000fc800078e00ff */
[----:B-1----:R-:W-:Y:S01]  /*e880*/  IMAD.HI.U32 R8, R28, R7, RZ ;  /* 0x000000071c087227 */ /* 0x002fe200078e00ff */
[----:B------:R-:W-:-:S03]  /*e890*/  IABS R4, R16 ;  /* 0x0000001000047213 */ /* 0x000fc60000000000 */
[----:B------:R-:W-:Y:S02]  /*e8a0*/  IMAD.MOV R3, RZ, RZ, -R3 ;  /* 0x000000ffff037224 */ /* 0x000fe400078e0a03 */
[----:B------:R-:W-:Y:S02]  /*e8b0*/  IMAD.MOV R8, RZ, RZ, -R8 ;  /* 0x000000ffff087224 */ /* 0x000fe400078e0a08 */
        /* <DEDUP_REMOVED lines=14> */
[----:B------:R1:W-:Y:S04]  /*e9a0*/  STL [R1+0x264], R6 ;  /* 0x0002640601007387 */ /* 0x0003e80000100800 */
[----:B------:R2:W-:Y:S01]  /*e9b0*/  STL [R1+0x26c], R4 ;  /* 0x00026c0401007387 */ /* 0x0005e20000100800 */
[----:B-----5:R-:W-:-:S03]  /*e9c0*/  IABS R8, R18 ;  /* 0x0000001200087213 */ /* 0x020fc60000000000 */
[----:B------:R-:W5:Y:S01]  /*e9d0*/  LDL R18, [R1+0x2d54] ;  /* 0x002d540001127983 */ /* 0x000f620000100800 */
[----:B------:R-:W-:-:S04]  /*e9e0*/  IMAD.HI.U32 R3, R28, R0, RZ ;  /* 0x000000001c037227 */ /* 0x000fc800078e00ff */
[----:B------:R-:W-:-:S04]  /*e9f0*/  IMAD.MOV R3, RZ, RZ, -R3 ;  /* 0x000000ffff037224 */ /* 0x000fc800078e0a03 */
[----:B------:R-:W-:Y:S01]  /*ea00*/  IMAD R0, R29, R3, R0 ;  /* 0x000000031d007224 */ /* 0x000fe200078e0200 */
[----:B0-----:R-:W-:-:S04]  /*ea10*/  IABS R2, R17 ;  /* 0x0000001100027213 */ /* 0x001fc80000000000 */
[----:B------:R3:W-:Y:S01]  /*ea20*/  STL [R1+0x270], R0 ;  /* 0x0002700001007387 */ /* 0x0007e20000100800 */
[----:B------:R-:W-:Y:S01]  /*ea30*/  IMAD.HI.U32 R3, R28, R2, RZ ;  /* 0x000000021c037227 */ /* 0x000fe200078e00ff */
[----:B-1----:R-:W-:Y:S02]  /*ea40*/  IABS R6, R12 ;  /* 0x0000000c00067213 */ /* 0x002fe40000000000 */
[----:B------:R-:W5:Y:S01]  /*ea50*/  LDL R12, [R1+0x2d48] ;  /* 0x002d4800010c7983 */ /* 0x000f620000100800 */
[----:B------:R-:W-:-:S04]  /*ea60*/  IMAD.MOV R3, RZ, RZ, -R3 ;  /* 0x000000ffff037224 */ /* 0x000fc800078e0a03 */
[----:B------:R-:W-:Y:S01]  /*ea70*/  IMAD R2, R29, R3, R2 ;  /* 0x000000031d027224 */ /* 0x000fe200078e0202 */
[----:B--2---:R-:W-:Y:S02]  /*ea80*/  IABS R4, R13 ;  /* 0x0000000d00047213 */ /* 0x004fe40000000000 */
[----:B------:R-:W2:Y:S01]  /*ea90*/  LDL R13, [R1+0x2d4c] ;  /* 0x002d4c00010d7983 */ /* 0x000ea20000100800 */
        /* <DEDUP_REMOVED lines=11> */
[----:B------:R4:W-:Y:S01]  /*eb50*/  STL [R1+0x268], R2 ;  /* 0x0002680201007387 */ /* 0x0009e20000100800 */
[----:B------:R-:W-:-:S04]  /*eb60*/  IMAD.HI.U32 R3, R28, R0, RZ ;  /* 0x000000001c037227 */ /* 0x000fc800078e00ff */
[----:B------:R-:W-:-:S04]  /*eb70*/  IMAD.MOV R3, RZ, RZ, -R3 ;  /* 0x000000ffff037224 */ /* 0x000fc800078e0a03 */
[----:B------:R-:W-:Y:S01]  /*eb80*/  IMAD R0, R29, R3, R0 ;  /* 0x000000031d007224 */ /* 0x000fe200078e0200 */
[----:B----4-:R-:W-:Y:S02]  /*eb90*/  IABS R2, R15 ;  /* 0x0000000f00027213 */ /* 0x010fe40000000000 */
[----:B------:R-:W4:Y:S04]  /*eba0*/  LDL R15, [R1+0x2d44] ;  /* 0x002d4400010f7983 */ /* 0x000f280000100800 */
[----:B------:R-:W-:Y:S04]  /*ebb0*/  STL [R1+0x35a8], R22 ;  /* 0x0035a81601007387 */ /* 0x000fe80000100800 */
[----:B------:R0:W-:Y:S04]  /*ebc0*/  STL [R1+0x254], R6 ;  /* 0x0002540601007387 */ /* 0x0001e80000100800 */
[----:B------:R-:W4:Y:S04]  /*ebd0*/  LDL R17, [R1+0x2d38] ;  /* 0x002d380001117983 */ /* 0x000f280000100800 */
[----:B------:R2:W-:Y:S01]  /*ebe0*/  STL [R1+0x25c], R4 ;  /* 0x00025c0401007387 */ /* 0x0005e20000100800 */
[----:B-----5:R-:W-:-:S03]  /*ebf0*/  IABS R7, R18 ;  /* 0x0000001200077213 */ /* 0x020fc60000000000 */
[----:B------:R3:W-:Y:S04]  /*ec00*/  STL [R1+0x260], R0 ;  /* 0x0002600001007387 */ /* 0x0007e80000100800 */
[----:B------:R-:W5:Y:S01]  /*ec10*/  LDL R18, [R1+0x2d3c] ;  /* 0x002d3c0001127983 */ /* 0x000f620000100800 */
[----:B------:R-:W-:-:S04]  /*ec20*/  IMAD.HI.U32 R3, R28, R2, RZ ;  /* 0x000000021c037227 */ /* 0x000fc800078e00ff */
[----:B------:R-:W-:-:S04]  /*ec30*/  IMAD.HI.U32 R8, R28, R7, RZ ;  /* 0x000000071c087227 */ /* 0x000fc800078e00ff */
[----:B------:R-:W-:Y:S02]  /*ec40*/  IMAD.MOV R3, RZ, RZ, -R3 ;  /* 0x000000ffff037224 */ /* 0x000fe400078e0a03 */
[----:B------:R-:W-:Y:S01]  /*ec50*/  IMAD.MOV R8, RZ, RZ, -R8 ;  /* 0x000000ffff087224 */ /* 0x000fe200078e0a08 */
[----:B0-----:R-:W-:Y:S02]  /*ec60*/  IABS R6, R12 ;  /* 0x0000000c00067213 */ /* 0x001fe40000000000 */
[----:B------:R-:W5:Y:S03]  /*ec70*/  LDL R12, [R1+0x2d30] ;  /* 0x002d3000010c7983 */ /* 0x000f660000100800 */
[----:B------:R-:W-:-:S04]  /*ec80*/  IMAD.HI.U32 R9, R28, R6, RZ ;  /* 0x000000061c097227 */ /* 0x000fc800078e00ff */
[----:B------:R-:W-:Y:S02]  /*ec90*/  IMAD.MOV R9, RZ, RZ, -R9 ;  /* 0x000000ffff097224 */ /* 0x000fe400078e0a09 */
[C---:B------:R-:W-:Y:S01]  /*eca0*/  IMAD R2, R29.reuse, R3, R2 ;  /* 0x000000031d027224 */ /* 0x040fe200078e0202 */
[----:B--2---:R-:W-:Y:S02]  /*ecb0*/  IABS R4, R13 ;  /* 0x0000000d00047213 */ /* 0x004fe40000000000 */
[----:B------:R-:W2:Y:S01]  /*ecc0*/  LDL R13, [R1+0x2d34] ;  /* 0x002d3400010d7983 */ /* 0x000ea20000100800 */
[C---:B------:R-:W-:Y:S02]  /*ecd0*/  IMAD R7, R29.reuse, R8, R7 ;  /* 0x000000081d077224 */ /* 0x040fe400078e0207 */
[----:B------:R-:W-:Y:S02]  /*ece0*/  IMAD R6, R29, R9, R6 ;  /* 0x000000091d067224 */ /* 0x000fe400078e0206 */
[----:B------:R-:W-:-:S04]  /*ecf0*/  IMAD.HI.U32 R5, R28, R4, RZ ;  /* 0x000000041c057227 */ /* 0x000fc800078e00ff */
[----:B------:R-:W-:-:S04]  /*ed00*/  IMAD.MOV R5, RZ, RZ, -R5 ;  /* 0x000000ffff057224 */ /* 0x000fc800078e0a05 */
[----:B------:R-:W-:Y:S01]  /*ed10*/  IMAD R4, R29, R5, R4 ;  /* 0x000000051d047224 */ /* 0x000fe200078e0204 */
[----:B---3--:R-:W-:Y:S02]  /*ed20*/  IABS R0, R14 ;  /* 0x0000000e00007213 */ /* 0x008fe40000000000 */
[----:B------:R-:W3:Y:S04]  /*ed30*/  LDL R14, [R1+0x2d28] ;  /* 0x002d2800010e7983 */ /* 0x000ee80000100800 */
[----:B------:R4:W-:Y:S01]  /*ed40*/  STL [R1+0x258], R2 ;  /* 0x0002580201007387 */ /* 0x0009e20000100800 */
[----:B------:R-:W-:-:S03]  /*ed50*/  IMAD.HI.U32 R3, R28, R0, RZ ;  /* 0x000000001c037227 */ /* 0x000fc600078e00ff */
[----:B------:R-:W-:Y:S04]  /*ed60*/  STL [R1+0x250], R7 ;  /* 0x0002500701007387 */ /* 0x000fe80000100800 */
[----:B------:R5:W-:Y:S01]  /*ed70*/  STL [R1+0x23c], R6 ;  /* 0x00023c0601007387 */ /* 0x000be20000100800 */
[----:B------:R-:W-:-:S04]  /*ed80*/  IMAD.MOV R3, RZ, RZ, -R3 ;  /* 0x000000ffff037224 */ /* 0x000fc800078e0a03 */
[----:B------:R-:W-:Y:S01]  /*ed90*/  IMAD R0, R29, R3, R0 ;  /* 0x000000031d007224 */ /* 0x000fe200078e0200 */
[----:B----4-:R-:W-:Y:S02]  /*eda0*/  IABS R2, R15 ;  /* 0x0000000f00027213 */ /* 0x010fe40000000000 */
[----:B------:R-:W4:Y:S04]  /*edb0*/  LDL R15, [R1+0x2d2c] ;  /* 0x002d2c00010f7983 */ /* 0x000f280000100800 */
[----:B------:R0:W-:Y:S04]  /*edc0*/  STL [R1+0x244], R4 ;  /* 0x0002440401007387 */ /* 0x0001e80000100800 */
[----:B------:R2:W-:Y:S01]  /*edd0*/  STL [R1+0x248], R0 ;  /* 0x0002480001007387 */ /* 0x0005e20000100800 */
[----:B------:R-:W-:-:S03]  /*ede0*/  IABS R8, R17 ;  /* 0x0000001100087213 */ /* 0x000fc60000000000 */
[----:B------:R-:W4:Y:S01]  /*edf0*/  LDL R17, [R1+0x2d20] ;  /* 0x002d200001117983 */ /* 0x000f220000100800 */
[----:B-----5:R-:W-:-:S03]  /*ee00*/  IABS R6, R18 ;  /* 0x0000001200067213 */ /* 0x020fc60000000000 */
[----:B------:R-:W5:Y:S01]  /*ee10*/  LDL R18, [R1+0x2d24] ;  /* 0x002d240001127983 */ /* 0x000f620000100800 */
[----:B------:R-:W-:-:S04]  /*ee20*/  IMAD.HI.U32 R3, R28, R2, RZ ;  /* 0x000000021c037227 */ /* 0x000fc800078e00ff */
[----:B------:R-:W-:Y:S02]  /*ee30*/  IMAD.MOV R3, RZ, RZ, -R3 ;  /* 0x000000ffff037224 */ /* 0x000fe400078e0a03 */
[----:B------:R-:W-:-:S04]  /*ee40*/  IMAD.HI.U32 R9, R28, R8, RZ ;  /* 0x000000081c097227 */ /* 0x000fc800078e00ff */
[----:B------:R-:W-:-:S04]  /*ee50*/  IMAD.HI.U32 R7, R28, R6, RZ ;  /* 0x000000061c077227 */ /* 0x000fc800078e00ff */
[----:B------:R-:W-:Y:S01]  /*ee60*/  IMAD R2, R29, R3, R2 ;  /* 0x000000031d027224 */ /* 0x000fe200078e0202 */
[----:B0-----:R-:W-:Y:S02]  /*ee70*/  IABS R4, R12 ;  /* 0x0000000c00047213 */ /* 0x001fe40000000000 */
[----:B------:R-:W5:Y:S01]  /*ee80*/  LDL R12, [R1+0x2d18] ;  /* 0x002d1800010c7983 */ /* 0x000f620000100800 */
[----:B------:R-:W-:Y:S02]  /*ee90*/  IMAD.MOV R9, RZ, RZ, -R9 ;  /* 0x000000ffff097224 */ /* 0x000fe400078e0a09 */
[----:B------:R-:W-:-:S04]  /*eea0*/  IMAD.HI.U32 R5, R28, R4, RZ ;  /* 0x000000041c057227 */ /* 0x000fc800078e00ff */
[----:B------:R-:W-:Y:S02]  /*eeb0*/  IMAD.MOV R7, RZ, RZ, -R7 ;  /* 0x000000ffff077224 */ /* 0x000fe400078e0a07 */
[----:B------:R-:W-:Y:S02]  /*eec0*/  IMAD.MOV R5, RZ, RZ, -R5 ;  /* 0x000000ffff057224 */ /* 0x000fe400078e0a05 */
        /* <DEDUP_REMOVED lines=8> */
[C---:B------:R-:W-:Y:S02]  /*ef50*/  IMAD R4, R29.reuse, R5, R4 ;  /* 0x000000051d047224 */ /* 0x040fe400078e0204 */
[----:B------:R-:W-:Y:S01]  /*ef60*/  IMAD R0, R29, R3, R0 ;  /* 0x000000031d007224 */ /* 0x000fe200078e0200 */
[----:B------:R0:W-:Y:S01]  /*ef70*/  STL [R1+0x22c], R6 ;  /* 0x00022c0601007387 */ /* 0x0001e20000100800 */
[----:B---3--:R-:W-:-:S03]  /*ef80*/  IABS R2, R14 ;  /* 0x0000000e00027213 */ /* 0x008fc60000000000 */
[----:B------:R-:W3:Y:S04]  /*ef90*/  LDL R14, [R1+0x2d10] ;  /* 0x002d1000010e7983 */ /* 0x000ee80000100800 */
[----:B------:R5:W-:Y:S04]  /*efa0*/  STL [R1+0x234], R4 ;  /* 0x0002340401007387 */ /* 0x000be80000100800 */
[----:B------:R1:W-:Y:S01]  /*efb0*/  STL [R1+0x238], R0 ;  /* 0x0002380001007387 */ /* 0x0003e20000100800 */
[----:B----4-:R-:W-:-:S03]  /*efc0*/  IABS R7, R15 ;  /* 0x0000000f00077213 */ /* 0x010fc60000000000 */
[----:B------:R-:W4:Y:S01]  /*efd0*/  LDL R15, [R1+0x2d14] ;  /* 0x002d1400010f7983 */ /* 0x000f220000100800 */
[----:B0-----:R-:W-:-:S03]  /*efe0*/  IABS R6, R17 ;  /* 0x0000001100067213 */ /* 0x001fc60000000000 */
[----:B------:R-:W4:Y:S01]  /*eff0*/  LDL R17, [R1+0x2d08] ;  /* 0x002d080001117983 */ /* 0x000f220000100800 */
        /* <DEDUP_REMOVED lines=11> */
[----:B-1----:R-:W-:-:S02]  /*f0b0*/  IABS R0, R12 ;  /* 0x0000000c00007213 */ /* 0x002fc40000000000 */
[----:B------:R-:W5:Y:S01]  /*f0c0*/  LDL R12, [R1+0x2d00] ;  /* 0x002d0000010c7983 */ /* 0x000f620000100800 */
[----:B------:R-:W-:-:S03]  /*f0d0*/  IMAD.HI.U32 R5, R28, R4, RZ ;  /* 0x000000041c057227 */ /* 0x000fc600078e00ff */
[----:B------:R2:W-:Y:S01]  /*f0e0*/  STL [R1+0x230], R2 ;  /* 0x0002300201007387 */ /* 0x0005e20000100800 */
[----:B------:R-:W-:-:S03]  /*f0f0*/  IMAD.HI.U32 R3, R28, R0, RZ ;  /* 0x000000001c037227 */ /* 0x000fc600078e00ff */
[----:B------:R-:W-:Y:S04]  /*f100*/  STL [R1+0x228], R7 ;  /* 0x0002280701007387 */ /* 0x000fe80000100800 */
[----:B------:R4:W-:Y:S01]  /*f110*/  STL [R1+0x214], R6 ;  /* 0x0002140601007387 */ /* 0x0009e20000100800 */
[----:B------:R-:W-:Y:S02]  /*f120*/  IMAD.MOV R5, RZ, RZ, -R5 ;  /* 0x000000ffff057224 */ /* 0x000fe400078e0a05 */
[----:B------:R-:W-:Y:S01]  /*f130*/  IMAD.MOV R3, RZ, RZ, -R3 ;  /* 0x000000ffff037224 */ /* 0x000fe200078e0a03 */
[----:B--2---:R-:W-:Y:S02]  /*f140*/  IABS R2, R13 ;  /* 0x0000000d00027213 */ /* 0x004fe40000000000 */
[----:B------:R-:W2:Y:S01]  /*f150*/  LDL R13, [R1+0x2d04] ;  /* 0x002d0400010d7983 */ /* 0x000ea20000100800 */
[----:B------:R-:W-:-:S02]  /*f160*/  IMAD R4, R29, R5, R4 ;  /* 0x000000051d047224 */ /* 0x000fc400078e0204 */
[----:B------:R-:W-:-:S03]  /*f170*/  IMAD R0, R29, R3, R0 ;  /* 0x000000031d007224 */ /* 0x000fc600078e0200 */
[----:B------:R0:W-:Y:S04]  /*f180*/  STL [R1+0x21c], R4 ;  /* 0x00021c0401007387 */ /* 0x0001e80000100800 */
[----:B------:R5:W-:Y:S01]  /*f190*/  STL [R1+0x220], R0 ;  /* 0x0002200001007387 */ /* 0x000be20000100800 */
[----:B---3--:R-:W-:-:S03]  /*f1a0*/  IABS R8, R14 ;  /* 0x0000000e00087213 */ /* 0x008fc60000000000 */
[----:B------:R-:W3:Y:S01]  /*f1b0*/  LDL R14, [R1+0x2cf8] ;  /* 0x002cf800010e7983 */ /* 0x000ee20000100800 */
[----:B----4-:R-:W-:-:S03]  /*f1c0*/  IABS R6, R15 ;  /* 0x0000000f00067213 */ /* 0x010fc60000000000 */
[----:B------:R-:W4:Y:S01]  /*f1d0*/  LDL R15, [R1+0x2cfc] ;  /* 0x002cfc00010f7983 */ /* 0x000f220000100800 */
[----:B0-----:R-:W-:-:S03]  /*f1e0*/  IABS R4, R17 ;  /* 0x0000001100047213 */ /* 0x001fc60000000000 */
        /* <DEDUP_REMOVED lines=22> */
[----:B------:R-:W5:Y:S01]  /*f350*/  LDL R12, [R1+0x2ce8] ;  /* 0x002ce800010c7983 */ /* 0x000f620000100800 */
[----:B--2---:R-:W-:-:S03]  /*f360*/  IABS R7, R13 ;  /* 0x0000000d00077213 */ /* 0x004fc60000000000 */
[----:B------:R4:W-:Y:S04]  /*f370*/  STL [R1+0x20c], R4 ;  /* 0x00020c0401007387 */ /* 0x0009e80000100800 */
[----:B------:R0:W-:Y:S04]  /*f380*/  STL [R1+0x210], R0 ;  /* 0x0002100001007387 */ /* 0x0001e80000100800 */
        /* <DEDUP_REMOVED lines=13> */
[----:B------:R-:W4:Y:S01]  /*f460*/  LDL R15, [R1+0x2ce4] ;  /* 0x002ce400010f7983 */ /* 0x000f220000100800 */
[----:B0-----:R-:W-:-:S03]  /*f470*/  IABS R0, R17 ;  /* 0x0000001100007213 */ /* 0x001fc60000000000 */
[----:B------:R-:W4:Y:S04]  /*f480*/  LDL R17, [R1+0x2cd8] ;  /* 0x002cd80001117983 */ /* 0x000f280000100800 */
[----:B------:R5:W-:Y:S04]  /*f490*/  STL [R1+0x208], R2 ;  /* 0x0002080201007387 */ /* 0x000be80000100800 */
[----:B------:R-:W-:Y:S04]  /*f4a0*/  STL [R1+0x200], R7 ;  /* 0x0002000701007387 */ /* 0x000fe80000100800 */
[----:B------:R2:W-:Y:S01]  /*f4b0*/  STL [R1+0x1ec], R6 ;  /* 0x0001ec0601007387 */ /* 0x0005e20000100800 */
[----:B-----5:R-:W-:-:S03]  /*f4c0*/  IABS R2, R18 ;  /* 0x0000001200027213 */ /* 0x020fc60000000000 */
[----:B------:R-:W5:Y:S01]  /*f4d0*/  LDL R18, [R1+0x2cdc] ;  /* 0x002cdc0001127983 */ /* 0x000f620000100800 */
[----:B------:R-:W-:-:S04]  /*f4e0*/  IMAD.HI.U32 R3, R28, R0, RZ ;  /* 0x000000001c037227 */ /* 0x000fc800078e00ff */
[----:B------:R-:W-:-:S04]  /*f4f0*/  IMAD.MOV R3, RZ, RZ, -R3 ;  /* 0x000000ffff037224 */ /* 0x000fc800078e0a03 */
[----:B------:R-:W-:-:S05]  /*f500*/  IMAD R0, R29, R3, R0 ;  /* 0x000000031d007224 */ /* 0x000fca00078e0200 */
[----:B------:R4:W-:Y:S01]  /*f510*/  STL [R1+0x1f8], R0 ;  /* 0x0001f80001007387 */ /* 0x0009e20000100800 */
[----:B------:R-:W-:-:S04]  /*f520*/  IMAD.HI.U32 R5, R28, R4, RZ ;  /* 0x000000041c057227 */ /* 0x000fc800078e00ff */
[----:B------:R-:W-:Y:S02]  /*f530*/  IMAD.MOV R5, RZ, RZ, -R5 ;  /* 0x000000ffff057224 */ /* 0x000fe400078e0a05 */
[----:B------:R-:W-:-:S04]  /*f540*/  IMAD.HI.U32 R3, R28, R2, RZ ;  /* 0x000000021c037227 */ /* 0x000fc800078e00ff */
[----:B------:R-:W-:Y:S01]  /*f550*/  IMAD R21, R29, R5, R4 ;  /* 0x000000051d157224 */ /* 0x000fe200078e0204 */
[----:B------:R-:W-:Y:S02]  /*f560*/  IABS R8, R12 ;  /* 0x0000000c00087213 */ /* 0x000fe40000000000 */
[----:B------:R-:W5:Y:S01]  /*f570*/  LDL R12, [R1+0x2cd4] ;  /* 0x002cd400010c7983 */ /* 0x000f620000100800 */
[----:B--2---:R-:W-:-:S03]  /*f580*/  IABS R6, R13 ;  /* 0x0000000d00067213 */ /* 0x004fc60000000000 */
[----:B------:R-:W2:Y:S01]  /*f590*/  LDL R13, [R1+0x2cd0] ;  /* 0x002cd000010d7983 */ /* 0x000ea20000100800 */
        /* <DEDUP_REMOVED lines=12> */
[C---:B------:R-:W-:Y:S01]  /*f660*/  IMAD R4, R29.reuse, R5, R4 ;  /* 0x000000051d047224 */ /* 0x040fe200078e0204 */
[----:B----4-:R-:W-:Y:S02]  /*f670*/  IABS R0, R15 ;  /* 0x0000000f00007213 */ /* 0x010fe40000000000 */
[----:B------:R-:W4:Y:S03]  /*f680*/  LDL R15, [R1+0x2ccc] ;  /* 0x002ccc00010f7983 */ /* 0x000f260000100800 */
[----:B------:R-:W-:Y:S01]  /*f690*/  IMAD.HI.U32 R3, R28, R0, RZ ;  /* 0x000000001c037227 */ /* 0x000fe200078e00ff */
[----:B------:R0:W-:Y:S03]  /*f6a0*/  STL [R1+0x1f0], R2 ;  /* 0x0001f00201007387 */ /* 0x0001e60000100800 */
[----:B------:R-:W-:Y:S01]  /*f6b0*/  IMAD.MOV R3, RZ, RZ, -R3 ;  /* 0x000000ffff037224 */ /* 0x000fe200078e0a03 */
[----:B------:R1:W-:Y:S03]  /*f6c0*/  STL [R1+0x1d4], R8 ;  /* 0x0001d40801007387 */ /* 0x0003e60000100800 */
[----:B------:R-:W-:Y:S01]  /*f6d0*/  IMAD R0, R29, R3, R0 ;  /* 0x000000031d007224 */ /* 0x000fe200078e0200 */
[----:B------:R1:W-:Y:S01]  /*f6e0*/  STL [R1+0x1dc], R6 ;  /* 0x0001dc0601007387 */ /* 0x0003e20000100800 */
[----:B0-----:R-:W-:-:S03]  /*f6f0*/  IABS R2, R17 ;  /* 0x0000001100027213 */ /* 0x001fc60000000000 */
[----:B------:R-:W4:Y:S04]  /*f700*/  LDL R17, [R1+0x2cc4] ;  /* 0x002cc40001117983 */ /* 0x000f280000100800 */
[----:B------:R2:W-:Y:S04]  /*f710*/  STL [R1+0x1e4], R4 ;  /* 0x0001e40401007387 */ /* 0x0005e80000100800 */
[----:B------:R3:W-:Y:S01]  /*f720*/  STL [R1+0x1e8], R0 ;  /* 0x0001e80001007387 */ /* 0x0007e20000100800 */
[----:B-----5:R-:W-:-:S03]  /*f730*/  IABS R7, R18 ;  /* 0x0000001200077213 */ /* 0x020fc60000000000 */
[----:B------:R-:W5:Y:S01]  /*f740*/  LDL R18, [R1+0x2cc0] ;  /* 0x002cc00001127983 */ /* 0x000f620000100800 */
[----:B------:R-:W-:-:S04]  /*f750*/  IMAD.HI.U32 R3, R28, R2, RZ ;  /* 0x000000021c037227 */ /* 0x000fc800078e00ff */
[----:B-1----:R-:W-:-:S04]  /*f760*/  IMAD.HI.U32 R8, R28, R7, RZ ;  /* 0x000000071c087227 */ /* 0x002fc800078e00ff */
[----:B------:R-:W-:Y:S02]  /*f770*/  IMAD.MOV R3, RZ, RZ, -R3 ;  /* 0x000000ffff037224 */ /* 0x000fe400078e0a03 */
[----:B------:R-:W-:Y:S02]  /*f780*/  IMAD.MOV R8, RZ, RZ, -R8 ;  /* 0x000000ffff087224 */ /* 0x000fe400078e0a08 */
[C---:B------:R-:W-:Y:S02]  /*f790*/  IMAD R2, R29.reuse, R3, R2 ;  /* 0x000000031d027224 */ /* 0x040fe400078e0202 */
[----:B------:R-:W-:Y:S01]  /*f7a0*/  IMAD R7, R29, R8, R7 ;  /* 0x000000081d077224 */ /* 0x000fe200078e0207 */
[----:B------:R-:W-:Y:S02]  /*f7b0*/  IABS R6, R12 ;  /* 0x0000000c00067213 */ /* 0x000fe40000000000 */
[----:B------:R-:W5:Y:S03]  /*f7c0*/  LDL R12, [R1+0x2cb8] ;  /* 0x002cb800010c7983 */ /* 0x000f660000100800 */
[----:B------:R-:W-:Y:S01]  /*f7d0*/  IMAD.HI.U32 R9, R28, R6, RZ ;  /* 0x000000061c097227 */ /* 0x000fe200078e00ff */
[----:B--2---:R-:W-:-:S02]  /*f7e0*/  IABS R4, R13 ;  /* 0x0000000d00047213 */ /* 0x004fc40000000000 */
[----:B------:R-:W2:Y:S01]  /*f7f0*/  LDL R13, [R1+0x2cbc] ;  /* 0x002cbc00010d7983 */ /* 0x000ea20000100800 */
[----:B------:R-:W-:-:S04]  /*f800*/  IMAD.MOV R9, RZ, RZ, -R9 ;  /* 0x000000ffff097224 */ /* 0x000fc800078e0a09 */
        /* <DEDUP_REMOVED lines=33> */
[----:B------:R-:W2:Y:S03]  /*fa20*/  LDL R13, [R1+0x2ca0] ;  /* 0x002ca000010d7983 */ /* 0x000ea60000100800 */
[----:B------:R-:W-:-:S04]  /*fa30*/  IMAD.HI.U32 R3, R28, R0, RZ ;  /* 0x000000001c037227 */ /* 0x000fc800078e00ff */
[----:B------:R-:W-:Y:S02]  /*fa40*/  IMAD.MOV R5, RZ, RZ, -R5 ;  /* 0x000000ffff057224 */ /* 0x000fe400078e0a05 */
[----:B------:R-:W-:Y:S01]  /*fa50*/  IMAD.MOV R3, RZ, RZ, -R3 ;  /* 0x000000ffff037224 */ /* 0x000fe200078e0a03 */
[----:B------:R3:W-:Y:S01]  /*fa60*/  STL [R1+0x1c4], R2 ;  /* 0x0001c40201007387 */ /* 0x0007e20000100800 */
[C---:B------:R-:W-:Y:S02]  /*fa70*/  IMAD R4, R29.reuse, R5, R4 ;  /* 0x000000051d047224 */ /* 0x040fe400078e0204 */
[----:B------:R-:W-:Y:S01]  /*fa80*/  IMAD R0, R29, R3, R0 ;  /* 0x000000031d007224 */ /* 0x000fe200078e0200 */
[----:B------:R-:W-:Y:S04]  /*fa90*/  STL [R1+0x1a8], R8 ;  /* 0x0001a80801007387 */ /* 0x000fe80000100800 */
        /* <DEDUP_REMOVED lines=20> */
[----:B------:R-:W-:-:S04]  /*fbe0*/  IMAD.HI.U32 R5, R28, R4, RZ ;  /* 0x000000041c057227 */ /* 0x000fc800078e00ff */
[----:B------:R-:W-:Y:S01]  /*fbf0*/  IMAD.MOV R5, RZ, RZ, -R5 ;  /* 0x000000ffff057224 */ /* 0x000fe200078e0a05 */
[----:B-1----:R-:W-:Y:S02]  /*fc00*/  IABS R0, R12 ;  /* 0x0000000c00007213 */ /* 0x002fe40000000000 */
[----:B------:R-:W5:Y:S04]  /*fc10*/  LDL R12, [R1+0x2c88] ;  /* 0x002c8800010c7983 */ /* 0x000f680000100800 */
[----:B------:R2:W-:Y:S01]  /*fc20*/  STL [R1+0x1b4], R2 ;  /* 0x0001b40201007387 */ /* 0x0005e20000100800 */
[----:B------:R-:W-:-:S03]  /*fc30*/  IMAD.HI.U32 R3, R28, R0, RZ ;  /* 0x000000001c037227 */ /* 0x000fc600078e00ff */
[----:B------:R-:W-:Y:S04]  /*fc40*/  STL [R1+0x1ac], R7 ;  /* 0x0001ac0701007387 */ /* 0x000fe80000100800 */
[----:B------:R4:W-:Y:S01]  /*fc50*/  STL [R1+0x198], R6 ;  /* 0x0001980601007387 */ /* 0x0009e20000100800 */
[----:B--2---:R-:W-:-:S03]  /*fc60*/  IABS R2, R13 ;  /* 0x0000000d00027213 */ /* 0x004fc60000000000 */
[----:B------:R-:W2:Y:S01]  /*fc70*/  LDL R13, [R1+0x2c8c] ;  /* 0x002c8c00010d7983 */ /* 0x000ea20000100800 */
[----:B------:R-:W-:Y:S02]  /*fc80*/  IMAD.MOV R3, RZ, RZ, -R3 ;  /* 0x000000ffff037224 */ /* 0x000fe400078e0a03 */
[C---:B------:R-:W-:Y:S02]  /*fc90*/  IMAD R4, R29.reuse, R5, R4 ;  /* 0x000000051d047224 */ /* 0x040fe400078e0204 */
        /* <DEDUP_REMOVED lines=94> */
[----:B------:R-:W5:Y:S02]  /*10280*/  LDL R18, [R1+0x2c4c] ;  /* 0x002c4c0001127983 */ /* 0x000f640000100800 */
[----:B-1----:R-:W-:-:S04]  /*10290*/  IMAD.HI.U32 R8, R28, R7, RZ ;  /* 0x000000071c087227 */ /* 0x002fc800078e00ff */
[----:B------:R-:W-:Y:S02]  /*102a0*/  IMAD.MOV R8, RZ, RZ, -R8 ;  /* 0x000000ffff087224 */ /* 0x000fe400078e0a08 */
[----:B------:R-:W-:-:S04]  /*102b0*/  IMAD.HI.U32 R3, R28, R2, RZ ;  /* 0x000000021c037227 */ /* 0x000fc800078e00ff */
[----:B------:R-:W-:Y:S02]  /*102c0*/  IMAD R7, R29, R8, R7 ;  /* 0x000000081d077224 */ /* 0x000fe400078e0207 */
[----:B------:R-:W-:-:S04]  /*102d0*/  IMAD.MOV R3, RZ, RZ, -R3 ;  /* 0x000000ffff037224 */ /* 0x000fc800078e0a03 */
[----:B------:R-:W-:Y:S01]  /*102e0*/  IMAD R20, R29, R3, R2 ;  /* 0x000000031d147224 */ /* 0x000fe200078e0202 */
[----:B------:R-:W-:Y:S02]  /*102f0*/  IABS R6, R12 ;  /* 0x0000000c00067213 */ /* 0x000fe40000000000 */
[----:B------:R-:W5:Y:S03]  /*10300*/  LDL R12, [R1+0x2c40] ;  /* 0x002c4000010c7983 */ /* 0x000f660000100800 */
[----:B------:R-:W-:Y:S01]  /*10310*/  IMAD.HI.U32 R9, R28, R6, RZ ;  /* 0x000000061c097227 */ /* 0x000fe200078e00ff */
[----:B--2---:R-:W-:Y:S02]  /*10320*/  IABS R4, R13 ;  /* 0x0000000d00047213 */ /* 0x004fe40000000000 */
        /* <DEDUP_REMOVED lines=8> */
[----:B------:R-:W-:Y:S01]  /*103b0*/  STL [R1+0x14c], R7 ;  /* 0x00014c0701007387 */ /* 0x000fe20000100800 */
[----:B------:R-:W-:-:S03]  /*103c0*/  IMAD.HI.U32 R3, R28, R0, RZ ;  /* 0x000000001c037227 */ /* 0x000fc600078e00ff */
        /* <DEDUP_REMOVED lines=203> */
[----:B--2---:R-:W-:-:S03]  /*11080*/  IABS R0, R13 ;  /* 0x0000000d00007213 */ /* 0x004fc60000000000 */
[----:B------:R-:W-:Y:S01]  /*11090*/  IMAD.MOV R5, RZ, RZ, -R5 ;  /* 0x000000ffff057224 */ /* 0x000fe200078e0a05 */
[----:B------:R-:W2:Y:S01]  /*110a0*/  LDL R13, [R1+0x2bb0] ;  /* 0x002bb000010d7983 */ /* 0x000ea20000100800 */
[----:B------:R-:W-:-:S04]  /*110b0*/  IMAD.HI.U32 R3, R28, R0, RZ ;  /* 0x000000001c037227 */ /* 0x000fc800078e00ff */
        /* <DEDUP_REMOVED lines=37> */
[----:B------:R-:W2:Y:S04]  /*11310*/  LDL R13, [R1+0x2b9c] ;  /* 0x002b9c00010d7983 */ /* 0x000ea80000100800 */
        /* <DEDUP_REMOVED lines=12> */
[----:B------:R-:W-:Y:S02]  /*113e0*/  IMAD.MOV R3, RZ, RZ, -R3 ;  /* 0x000000ffff037224 */ /* 0x000fe400078e0a03 */
[----:B------:R-:W-:-:S04]  /*113f0*/  IMAD.HI.U32 R7, R28, R6, RZ ;  /* 0x000000061c077227 */ /* 0x000fc800078e00ff */
[----:B------:R-:W-:Y:S02]  /*11400*/  IMAD.MOV R9, RZ, RZ, -R9 ;  /* 0x000000ffff097224 */ /* 0x000fe400078e0a09 */
[----:B------:R-:W-:Y:S02]  /*11410*/  IMAD R2, R29, R3, R2 ;  /* 0x000000031d027224 */ /* 0x000fe400078e0202 */
[----:B------:R-:W-:-:S04]  /*11420*/  IMAD.HI.U32 R5, R28, R4, RZ ;  /* 0x000000041c057227 */ /* 0x000fc800078e00ff */
[----:B------:R-:W-:Y:S02]  /*11430*/  IMAD.MOV R7, RZ, RZ, -R7 ;  /* 0x000000ffff077224 */ /* 0x000fe400078e0a07 */
[----:B------:R-:W-:-:S04]  /*11440*/  IMAD.HI.U32 R3, R28, R0, RZ ;  /* 0x000000001c037227 */ /* 0x000fc800078e00ff */
[C---:B------:R-:W-:Y:S02]  /*11450*/  IMAD R8, R29.reuse, R9, R8 ;  /* 0x000000091d087224 */ /* 0x040fe400078e0208 */
[----:B------:R-:W-:Y:S02]  /*11460*/  IMAD.MOV R5, RZ, RZ, -R5 ;  /* 0x000000ffff057224 */ /* 0x000fe400078e0a05 */
[C---:B------:R-:W-:Y:S02]  /*11470*/  IMAD R6, R29.reuse, R7, R6 ;  /* 0x000000071d067224 */ /* 0x040fe400078e0206 */
[----:B------:R-:W-:Y:S01]  /*11480*/  IMAD.MOV R3, RZ, RZ, -R3 ;  /* 0x000000ffff037224 */ /* 0x000fe200078e0a03 */
[----:B------:R0:W-:Y:S01]  /*11490*/  STL [R1+0x6c], R2 ;  /* 0x00006c0201007387 */ /* 0x0001e20000100800 */
[C---:B------:R-:W-:Y:S02]  /*114a0*/  IMAD R4, R29.reuse, R5, R4 ;  /* 0x000000051d047224 */ /* 0x040fe400078e0204 */
[----:B------:R-:W-:Y:S01]  /*114b0*/  IMAD R0, R29, R3, R0 ;  /* 0x000000031d007224 */ /* 0x000fe200078e0200 */
[----:B------:R1:W-:Y:S04]  /*114c0*/  STL [R1+0x60], R8 ;  /* 0x0000600801007387 */ /* 0x0003e80000100800 */
[----:B------:R3:W-:Y:S01]  /*114d0*/  STL [R1+0x64], R6 ;  /* 0x0000640601007387 */ /* 0x0007e20000100800 */
[----:B0-----:R-:W-:-:S03]  /*114e0*/  IABS R2, R12 ;  /* 0x0000000c00027213 */ /* 0x001fc60000000000 */
[----:B------:R-:W5:Y:S04]  /*114f0*/  LDL R12, [R1+0x2b80] ;  /* 0x002b8000010c7983 */ /* 0x000f680000100800 */
[----:B------:R4:W-:Y:S04]  /*11500*/  STL [R1+0x164], R4 ;  /* 0x0001640401007387 */ /* 0x0009e80000100800 */
[----:B------:R0:W-:Y:S01]  /*11510*/  STL [R1+0x17c], R0 ;  /* 0x00017c0001007387 */ /* 0x0001e20000100800 */
[----:B------:R-:W-:Y:S01]  /*11520*/  IMAD.HI.U32 R3, R28, R2, RZ ;  /* 0x000000021c037227 */ /* 0x000fe200078e00ff */
[----:B--2---:R-:W-:-:S02]  /*11530*/  IABS R7, R13 ;  /* 0x0000000d00077213 */ /* 0x004fc40000000000 */
[----:B------:R-:W2:Y:S03]  /*11540*/  LDL R13, [R1+0x2b84] ;  /* 0x002b8400010d7983 */ /* 0x000ea60000100800 */
        /* <DEDUP_REMOVED lines=20> */
[----:B------:R-:W-:Y:S02]  /*11690*/  IMAD.MOV R5, RZ, RZ, -R5 ;  /* 0x000000ffff057224 */ /* 0x000fe400078e0a05 */
[----:B------:R-:W-:-:S04]  /*116a0*/  IMAD.HI.U32 R3, R28, R0, RZ ;  /* 0x000000001c037227 */ /* 0x000fc800078e00ff */
[----:B------:R-:W-:Y:S02]  /*116b0*/  IMAD R4, R29, R5, R4 ;  /* 0x000000051d047224 */ /* 0x000fe400078e0204 */
[----:B------:R-:W-:-:S03]  /*116c0*/  IMAD.MOV R3, RZ, RZ, -R3 ;  /* 0x000000ffff037224 */ /* 0x000fc600078e0a03 */
[----:B------:R3:W-:Y:S01]  /*116d0*/  STL [R1+0x130], R4 ;  /* 0x0001300401007387 */ /* 0x0007e20000100800 */
[----:B------:R-:W-:Y:S02]  /*116e0*/  IMAD R0, R29, R3, R0 ;  /* 0x000000031d007224 */ /* 0x000fe400078e0200 */
[----:B------:R-:W-:-:S04]  /*116f0*/  IMAD.HI.U32 R3, R28, R2, RZ ;  /* 0x000000021c037227 */ /* 0x000fc800078e00ff */
[----:B------:R-:W-:-:S04]  /*11700*/  IMAD.MOV R3, RZ, RZ, -R3 ;  /* 0x000000ffff037224 */ /* 0x000fc800078e0a03 */
[----:B------:R-:W-:Y:S01]  /*11710*/  IMAD R2, R29, R3, R2 ;  /* 0x000000031d027224 */ /* 0x000fe200078e0202 */
[----:B------:R-:W-:Y:S02]  /*11720*/  IABS R8, R12 ;  /* 0x0000000c00087213 */ /* 0x000fe40000000000 */
[----:B------:R-:W5:Y:S04]  /*11730*/  LDL R12, [R1+0x2b68] ;  /* 0x002b6800010c7983 */ /* 0x000f680000100800 */
[----:B------:R4:W-:Y:S01]  /*11740*/  STL [R1+0x134], R0 ;  /* 0x0001340001007387 */ /* 0x0009e20000100800 */
        /* <DEDUP_REMOVED lines=14> */
[----:B------:R-:W4:Y:S03]  /*11830*/  LDL R15, [R1+0x2b64] ;  /* 0x002b6400010f7983 */ /* 0x000f260000100800 */
[----:B------:R-:W-:-:S04]  /*11840*/  IMAD.HI.U32 R3, R28, R0, RZ ;  /* 0x000000001c037227 */ /* 0x000fc800078e00ff */
[----:B------:R-:W-:Y:S01]  /*11850*/  IMAD.MOV R3, RZ, RZ, -R3 ;  /* 0x000000ffff037224 */ /* 0x000fe200078e0a03 */
[----:B------:R0:W-:Y:S03]  /*11860*/  STL [R1+0x12c], R2 ;  /* 0x00012c0201007387 */ /* 0x0001e60000100800 */
[----:B------:R-:W-:Y:S01]  /*11870*/  IMAD R0, R29, R3, R0 ;  /* 0x000000031d007224 */ /* 0x000fe200078e0200 */
[----:B------:R-:W-:Y:S04]  /*11880*/  STL [R1+0xdc], R8 ;  /* 0x0000dc0801007387 */ /* 0x000fe80000100800 */
[----:B------:R-:W-:Y:S04]  /*11890*/  STL [R1+0xec], R6 ;  /* 0x0000ec0601007387 */ /* 0x000fe80000100800 */
[----:B------:R1:W-:Y:S01]  /*118a0*/  STL [R1+0xf4], R4 ;  /* 0x0000f40401007387 */ /* 0x0003e20000100800 */
[----:B0-----:R-:W-:-:S03]  /*118b0*/  IABS R2, R17 ;  /* 0x0000001100027213 */ /* 0x001fc60000000000 */
[----:B------:R-:W4:Y:S04]  /*118c0*/  LDL R16, [R1+0x2b58] ;  /* 0x002b580001107983 */ /* 0x000f280000100800 */
[----:B------:R3:W-:Y:S01]  /*118d0*/  STL [R1+0x10c], R0 ;  /* 0x00010c0001007387 */ /* 0x0007e20000100800 */
[----:B-----5:R-:W-:-:S03]  /*118e0*/  IABS R7, R18 ;  /* 0x0000001200077213 */ /* 0x020fc60000000000 */
[----:B------:R-:W5:Y:S04]  /*118f0*/  LDL R18, [R1+0x2b50] ;  /* 0x002b500001127983 */ /* 0x000f680000100800 */
[----:B------:R-:W5:Y:S01]  /*11900*/  LDL R17, [R1+0x2b5c] ;  /* 0x002b5c0001117983 */ /* 0x000f620000100800 */
        /* <DEDUP_REMOVED lines=15> */
[C---:B------:R-:W-:Y:S02]  /*11a00*/  IMAD R5, R29.reuse, R9, R5 ;  /* 0x000000091d057224 */ /* 0x040fe400078e0205 */
[----:B------:R-:W-:Y:S01]  /*11a10*/  IMAD R3, R29, R4, R3 ;  /* 0x000000041d037224 */ /* 0x000fe200078e0203 */
[----:B------:R-:W-:Y:S04]  /*11a20*/  STL [R1+0xe4], R7 ;  /* 0x0000e40701007387 */ /* 0x000fe80000100800 */
[----:B------:R-:W-:Y:S01]  /*11a30*/  STL [R1+0x1c], R5 ;  /* 0x00001c0501007387 */ /* 0x000fe20000100800 */
[----:B---3--:R-:W-:-:S03]  /*11a40*/  IABS R0, R14 ;  /* 0x0000000e00007213 */ /* 0x008fc60000000000 */
[----:B------:R-:W3:Y:S02]  /*11a50*/  LDL R14, [R1+0x2b4c] ;  /* 0x002b4c00010e7983 */ /* 0x000ee40000100800 */
[----:B0-----:R-:W-:-:S04]  /*11a60*/  IMAD.HI.U32 R2, R28, R0, RZ ;  /* 0x000000001c027227 */ /* 0x001fc800078e00ff */
[----:B------:R-:W-:-:S04]  /*11a70*/  IMAD.MOV R2, RZ, RZ, -R2 ;  /* 0x000000ffff027224 */ /* 0x000fc800078e0a02 */
[----:B------:R-:W-:Y:S01]  /*11a80*/  IMAD R0, R29, R2, R0 ;  /* 0x000000021d007224 */ /* 0x000fe200078e0200 */
[----:B----4-:R-:W-:Y:S02]  /*11a90*/  IABS R6, R15 ;  /* 0x0000000f00067213 */ /* 0x010fe40000000000 */
[----:B------:R-:W4:Y:S04]  /*11aa0*/  LDL R15, [R1+0x2b40] ;  /* 0x002b4000010f7983 */ /* 0x000f280000100800 */
[----:B------:R0:W-:Y:S04]  /*11ab0*/  STL [R1+0xb8], R3 ;  /* 0x0000b80301007387 */ /* 0x0001e80000100800 */
[----:B------:R1:W-:Y:S01]  /*11ac0*/  STL [R1+0xbc], R0 ;  /* 0x0000bc0001007387 */ /* 0x0003e20000100800 */
[----:B-----5:R-:W-:-:S03]  /*11ad0*/  IABS R2, R18 ;  /* 0x0000001200027213 */ /* 0x020fc60000000000 */
[----:B------:R-:W5:Y:S01]  /*11ae0*/  LDL R18, [R1+0x2b44] ;  /* 0x002b440001127983 */ /* 0x000f620000100800 */
[----:B0-----:R-:W-:-:S03]  /*11af0*/  IABS R3, R17 ;  /* 0x0000001100037213 */ /* 0x001fc60000000000 */
[----:B------:R-:W5:Y:S01]  /*11b00*/  LDL R17, [R1+0x2b38] ;  /* 0x002b380001117983 */ /* 0x000f620000100800 */
[C---:B------:R-:W-:Y:S01]  /*11b10*/  IMAD.HI.U32 R8, R28.reuse, R6, RZ ;  /* 0x000000061c087227 */ /* 0x040fe200078e00ff */
[----:B------:R-:W-:Y:S02]  /*11b20*/  IABS R5, R16 ;  /* 0x0000001000057213 */ /* 0x000fe40000000000 */
[----:B------:R-:W5:Y:S01]  /*11b30*/  LDL R16, [R1+0x2b3c] ;  /* 0x002b3c0001107983 */ /* 0x000f620000100800 */
[----:B------:R-:W-:Y:S02]  /*11b40*/  IMAD.MOV R8, RZ, RZ, -R8 ;  /* 0x000000ffff087224 */ /* 0x000fe400078e0a08 */
[----:B------:R-:W-:-:S04]  /*11b50*/  IMAD.HI.U32 R7, R28, R5, RZ ;  /* 0x000000051c077227 */ /* 0x000fc800078e00ff */
[----:B------:R-:W-:-:S04]  /*11b60*/  IMAD.HI.U32 R4, R28, R3, RZ ;  /* 0x000000031c047227 */ /* 0x000fc800078e00ff */
[----:B------:R-:W-:Y:S02]  /*11b70*/  IMAD R6, R29, R8, R6 ;  /* 0x000000081d067224 */ /* 0x000fe400078e0206 */
[----:B------:R-:W-:Y:S02]  /*11b80*/  IMAD.MOV R7, RZ, RZ, -R7 ;  /* 0x000000ffff077224 */ /* 0x000fe400078e0a07 */
[----:B------:R-:W-:Y:S01]  /*11b90*/  IMAD.MOV R4, RZ, RZ, -R4 ;  /* 0x000000ffff047224 */ /* 0x000fe200078e0a04 */
[----:B------:R0:W-:Y:S01]  /*11ba0*/  STL [R1+0xb4], R6 ;  /* 0x0000b40601007387 */ /* 0x0001e20000100800 */
[----:B------:R-:W-:-:S04]  /*11bb0*/  IMAD.HI.U32 R8, R28, R2, RZ ;  /* 0x000000021c087227 */ /* 0x000fc800078e00ff */
[C---:B------:R-:W-:Y:S02]  /*11bc0*/  IMAD R5, R29.reuse, R7, R5 ;  /* 0x000000071d057224 */ /* 0x040fe400078e0205 */
[----:B------:R-:W-:Y:S02]  /*11bd0*/  IMAD R4, R29, R4, R3 ;  /* 0x000000041d047224 */ /* 0x000fe400078e0203 */
[----:B------:R-:W-:Y:S01]  /*11be0*/  IMAD.MOV R8, RZ, RZ, -R8 ;  /* 0x000000ffff087224 */ /* 0x000fe200078e0a08 */
[----:B------:R0:W-:Y:S01]  /*11bf0*/  STL [R1+0x18], R5 ;  /* 0x0000180501007387 */ /* 0x0001e20000100800 */
[----:B-1----:R-:W-:-:S05]  /*11c00*/  IABS R0, R12 ;  /* 0x0000000c00007213 */ /* 0x002fca0000000000 */
[C---:B0-----:R-:W-:Y:S01]  /*11c10*/  IMAD.HI.U32 R6, R28.reuse, R0, RZ ;  /* 0x000000001c067227 */ /* 0x041fe200078e00ff */
[----:B------:R0:W-:Y:S03]  /*11c20*/  STL [R1+0x14], R4 ;  /* 0x0000140401007387 */ /* 0x0001e60000100800 */
[----:B------:R-:W-:Y:S02]  /*11c30*/  IMAD.MOV R6, RZ, RZ, -R6 ;  /* 0x000000ffff067224 */ /* 0x000fe400078e0a06 */
[C---:B------:R-:W-:Y:S02]  /*11c40*/  IMAD R5, R29.reuse, R8, R2 ;  /* 0x000000081d057224 */ /* 0x040fe400078e0202 */
[----:B0-----:R-:W-:Y:S01]  /*11c50*/  IMAD R4, R29, R6, R0 ;  /* 0x000000061d047224 */ /* 0x001fe200078e0200 */
[----:B--2---:R-:W-:Y:S02]  /*11c60*/  IABS R9, R13 ;  /* 0x0000000d00097213 */ /* 0x004fe40000000000 */
[----:B------:R-:W-:Y:S03]  /*11c70*/  STL [R1+0x10], R5 ;  /* 0x0000100501007387 */ /* 0x000fe60000100800 */
[----:B------:R-:W-:Y:S01]  /*11c80*/  IMAD.MOV.U32 R3, RZ, RZ, R9 ;  /* 0x000000ffff037224 */ /* 0x000fe200078e0009 */
[----:B------:R0:W-:Y:S04]  /*11c90*/  STL [R1+0xc], R4 ;  /* 0x00000c0401007387 */ /* 0x0001e80000100800 */
[----:B------:R-:W2:Y:S04]  /*11ca0*/  LDL R13, [R1+0x2b28] ;  /* 0x002b2800010d7983 */ /* 0x000ea80000100800 */
[----:B------:R-:W2:Y:S01]  /*11cb0*/  LDL R12, [R1+0x2b2c] ;  /* 0x002b2c00010c7983 */ /* 0x000ea20000100800 */
[----:B0-----:R-:W-:-:S04]  /*11cc0*/  IMAD.HI.U32 R4, R28, R3, RZ ;  /* 0x000000031c047227 */ /* 0x001fc800078e00ff */
[----:B------:R-:W-:-:S04]  /*11cd0*/  IMAD.MOV R4, RZ, RZ, -R4 ;  /* 0x000000ffff047224 */ /* 0x000fc800078e0a04 */
[----:B------:R-:W-:Y:S02]  /*11ce0*/  IMAD R3, R29, R4, R3 ;  /* 0x000000041d037224 */ /* 0x000fe400078e0203 */
[----:B------:R-:W-:Y:S02]  /*11cf0*/  IMAD.MOV.U32 R27, RZ, RZ, R11 ;  /* 0x000000ffff1b7224 */ /* 0x000fe400078e000b */
[----:B------:R-:W-:Y:S01]  /*11d00*/  IMAD.MOV.U32 R26, RZ, RZ, R10 ;  /* 0x000000ffff1a7224 */ /* 0x000fe200078e000a */
[----:B---3--:R-:W-:Y:S02]  /*11d10*/  IABS R2, R14 ;  /* 0x0000000e00027213 */ /* 0x008fe40000000000 */
[----:B------:R-:W3:Y:S03]  /*11d20*/  LDL R14, [R1+0x2b34] ;  /* 0x002b3400010e7983 */ /* 0x000ee60000100800 */
[----:B------:R-:W-:Y:S01]  /*11d30*/  IMAD.HI.U32 R6, R28, R2, RZ ;  /* 0x000000021c067227 */ /* 0x000fe200078e00ff */
[----:B----4-:R-:W-:-:S02]  /*11d40*/  IABS R0, R15 ;  /* 0x0000000f00007213 */ /* 0x010fc40000000000 */
[----:B------:R-:W4:Y:S03]  /*11d50*/  LDL R15, [R1+0x2b30] ;  /* 0x002b3000010f7983 */ /* 0x000f260000100800 */
[----:B------:R-:W-:Y:S01]  /*11d60*/  IMAD.HI.U32 R7, R28, R0, RZ ;  /* 0x000000001c077227 */ /* 0x000fe200078e00ff */
[----:B------:R0:W-:Y:S04]  /*11d70*/  STL [R1+0x8], R3 ;  /* 0x0000080301007387 */ /* 0x0001e80000100800 */
[----:B------:R-:W4:Y:S01]  /*11d80*/  LDL R11, [R1+0x2b20] ;  /* 0x002b2000010b7983 */ /* 0x000f220000100800 */
[----:B0-----:R-:W-:Y:S02]  /*11d90*/  IMAD.MOV R3, RZ, RZ, -R6 ;  /* 0x000000ffff037224 */ /* 0x001fe400078e0a06 */
[----:B------:R-:W-:-:S02]  /*11da0*/  IMAD.MOV R6, RZ, RZ, -R7 ;  /* 0x000000ffff067224 */ /* 0x000fc400078e0a07 */
[----:B------:R-:W-:Y:S01]  /*11db0*/  IMAD R2, R29, R3, R2 ;  /* 0x000000031d027224 */ /* 0x000fe200078e0202 */
[----:B-----5:R-:W-:Y:S02]  /*11dc0*/  IABS R18, R18 ;  /* 0x0000001200127213 */ /* 0x020fe40000000000 */
[----:B------:R-:W-:-:S03]  /*11dd0*/  IABS R17, R17 ;  /* 0x0000001100117213 */ /* 0x000fc60000000000 */
[----:B------:R-:W-:-:S04]  /*11de0*/  IMAD.HI.U32 R5, R28, R18, RZ ;  /* 0x000000121c057227 */ /* 0x000fc800078e00ff */
[----:B------:R-:W-:-:S04]  /*11df0*/  IMAD.HI.U32 R4, R28, R17, RZ ;  /* 0x000000111c047227 */ /* 0x000fc800078e00ff */
[----:B------:R-:W-:Y:S02]  /*11e00*/  IMAD.MOV R5, RZ, RZ, -R5 ;  /* 0x000000ffff057224 */ /* 0x000fe400078e0a05 */
[----:B------:R-:W-:Y:S02]  /*11e10*/  IMAD.MOV R4, RZ, RZ, -R4 ;  /* 0x000000ffff047224 */ /* 0x000fe400078e0a04 */
[C---:B------:R-:W-:Y:S02]  /*11e20*/  IMAD R0, R29.reuse, R6, R0 ;  /* 0x000000061d007224 */ /* 0x040fe400078e0200 */
[C---:B------:R-:W-:Y:S02]  /*11e30*/  IMAD R18, R29.reuse, R5, R18 ;  /* 0x000000051d127224 */ /* 0x040fe400078e0212 */
[----:B------:R-:W-:Y:S01]  /*11e40*/  IMAD R17, R29, R4, R17 ;  /* 0x000000041d117224 */ /* 0x000fe200078e0211 */
[----:B------:R-:W-:Y:S04]  /*11e50*/  STL [R1+0x4], R2 ;  /* 0x0000040201007387 */ /* 0x000fe80000100800 */
[----:B------:R-:W-:Y:S04]  /*11e60*/  STL [R1], R0 ;  /* 0x0000000001007387 */ /* 0x000fe80000100800 */
[----:B------:R-:W-:Y:S04]  /*11e70*/  STL [R1+0x3558], R18 ;  /* 0x0035581201007387 */ /* 0x000fe80000100800 */
[----:B------:R0:W-:Y:S04]  /*11e80*/  STL [R1+0x3554], R17 ;  /* 0x0035541101007387 */ /* 0x0001e80000100800 */
[----:B------:R-:W5:Y:S04]  /*11e90*/  LDL R10, [R1+0x2b24] ;  /* 0x002b2400010a7983 */ /* 0x000f680000100800 */
[----:B------:R-:W5:Y:S04]  /*11ea0*/  LDL R23, [R1+0x2b18] ;  /* 0x002b180001177983 */ /* 0x000f680000100800 */
[----:B------:R-:W5:Y:S04]  /*11eb0*/  LDL R24, [R1+0x2b1c] ;  /* 0x002b1c0001187983 */ /* 0x000f680000100800 */
[----:B------:R-:W5:Y:S01]  /*11ec0*/  LDL R25, [R1+0x2b10] ;  /* 0x002b100001197983 */ /* 0x000f620000100800 */
[----:B------:R-:W-:-:S03]  /*11ed0*/  IABS R16, R16 ;  /* 0x0000001000107213 */ /* 0x000fc60000000000 */
[----:B0-----:R-:W5:Y:S02]  /*11ee0*/  LDL.LU R17, [R1+0x58] ;  /* 0x0000580001117983 */ /* 0x001f640000300800 */
[----:B------:R-:W-:Y:S02]  /*11ef0*/  IMAD.HI.U32 R0, R28, R16, RZ ;  /* 0x000000101c007227 */ /* 0x000fe400078e00ff */
[----:B------:R-:W5:Y:S02]  /*11f00*/  LDL.LU R18, [R1+0x54] ;  /* 0x0000540001127983 */ /* 0x000f640000300800 */
[----:B------:R-:W-:-:S04]  /*11f10*/  IMAD.MOV R0, RZ, RZ, -R0 ;  /* 0x000000ffff007224 */ /* 0x000fc800078e0a00 */
[----:B------:R-:W-:Y:S01]  /*11f20*/  IMAD R16, R29, R0, R16 ;  /* 0x000000001d107224 */ /* 0x000fe200078e0210 */
[----:B--2---:R-:W-:Y:S02]  /*11f30*/  IABS R13, R13 ;  /* 0x0000000d000d7213 */ /* 0x004fe40000000000 */
[----:B------:R-:W-:-:S03]  /*11f40*/  IABS R12, R12 ;  /* 0x0000000c000c7213 */ /* 0x000fc60000000000 */
[----:B------:R-:W-:-:S04]  /*11f50*/  IMAD.HI.U32 R3, R28, R13, RZ ;  /* 0x0000000d1c037227 */ /* 0x000fc800078e00ff */
[----:B------:R-:W-:-:S04]  /*11f60*/  IMAD.HI.U32 R2, R28, R12, RZ ;  /* 0x0000000c1c027227 */ /* 0x000fc800078e00ff */
[----:B------:R-:W-:Y:S02]  /*11f70*/  IMAD.MOV R3, RZ, RZ, -R3 ;  /* 0x000000ffff037224 */ /* 0x000fe400078e0a03 */
[----:B------:R-:W-:Y:S02]  /*11f80*/  IMAD.MOV R2, RZ, RZ, -R2 ;  /* 0x000000ffff027224 */ /* 0x000fe400078e0a02 */
[C---:B------:R-:W-:Y:S01]  /*11f90*/  IMAD R13, R29.reuse, R3, R13 ;  /* 0x000000031d0d7224 */ /* 0x040fe200078e020d */
[----:B------:R0:W-:Y:S01]  /*11fa0*/  STL [R1+0x355c], R16 ;  /* 0x00355c1001007387 */ /* 0x0001e20000100800 */
[----:B------:R-:W-:Y:S01]  /*11fb0*/  IMAD R12, R29, R2, R12 ;  /* 0x000000021d0c7224 */ /* 0x000fe200078e020c */
[----:B---3--:R-:W-:-:S05]  /*11fc0*/  IABS R14, R14 ;  /* 0x0000000e000e7213 */ /* 0x008fca0000000000 */
[----:B------:R-:W-:Y:S01]  /*11fd0*/  IMAD.HI.U32 R5, R28, R14, RZ ;  /* 0x0000000e1c057227 */ /* 0x000fe200078e00ff */
[----:B----4-:R-:W-:-:S05]  /*11fe0*/  IABS R15, R15 ;  /* 0x0000000f000f7213 */ /* 0x010fca0000000000 */
[----:B------:R-:W-:Y:S01]  /*11ff0*/  IMAD.HI.U32 R4, R28, R15, RZ ;  /* 0x0000000f1c047227 */ /* 0x000fe200078e00ff */
[----:B------:R-:W-:-:S03]  /*12000*/  IABS R11, R11 ;  /* 0x0000000b000b7213 */ /* 0x000fc60000000000 */
[----:B------:R-:W-:Y:S02]  /*12010*/  IMAD.MOV R0, RZ, RZ, -R4 ;  /* 0x000000ffff007224 */ /* 0x000fe400078e0a04 */
[----:B------:R-:W-:Y:S02]  /*12020*/  IMAD.MOV R4, RZ, RZ, -R5 ;  /* 0x000000ffff047224 */ /* 0x000fe400078e0a05 */
[----:B------:R-:W-:Y:S02]  /*12030*/  IMAD R15, R29, R0, R15 ;  /* 0x000000001d0f7224 */ /* 0x000fe400078e020f */
[----:B------:R-:W-:-:S04]  /*12040*/  IMAD.HI.U32 R0, R28, R11, RZ ;  /* 0x0000000b1c007227 */ /* 0x000fc800078e00ff */
[C---:B------:R-:W-:Y:S02]  /*12050*/  IMAD R14, R29.reuse, R4, R14 ;  /* 0x000000041d0e7224 */ /* 0x040fe400078e020e */
[----:B------:R-:W-:Y:S01]  /*12060*/  IMAD.MOV R0, RZ, RZ, -R0 ;  /* 0x000000ffff007224 */ /* 0x000fe200078e0a00 */
[----:B------:R-:W-:Y:S03]  /*12070*/  STL [R1+0x3560], R15 ;  /* 0x0035600f01007387 */ /* 0x000fe60000100800 */
[----:B------:R-:W-:Y:S01]  /*12080*/  IMAD R11, R29, R0, R11 ;  /* 0x000000001d0b7224 */ /* 0x000fe200078e020b */
[----:B------:R-:W-:Y:S04]  /*12090*/  STL [R1+0x3564], R14 ;  /* 0x0035640e01007387 */ /* 0x000fe80000100800 */
[----:B------:R-:W-:Y:S04]  /*120a0*/  STL [R1+0x3568], R13 ;  /* 0x0035680d01007387 */ /* 0x000fe80000100800 */
[----:B------:R1:W-:Y:S04]  /*120b0*/  STL [R1+0x356c], R12 ;  /* 0x00356c0c01007387 */ /* 0x0003e80000100800 */
[----:B------:R-:W2:Y:S04]  /*120c0*/  LDL.LU R22, [R1+0x50] ;  /* 0x0000500001167983 */ /* 0x000ea80000300800 */
[----:B------:R-:W3:Y:S04]  /*120d0*/  LDL R6, [R1+0x2b14] ;  /* 0x002b140001067983 */ /* 0x000ee80000100800 */
[----:B0-----:R-:W4:Y:S01]  /*120e0*/  LDL.LU R16, [R1+0x48] ;  /* 0x0000480001107983 */ /* 0x001f220000300800 */
[----:B-----5:R-:W-:-:S02]  /*120f0*/  IABS R10, R10 ;  /* 0x0000000a000a7213 */ /* 0x020fc40000000000 */
[----:B------:R-:W-:-:S03]  /*12100*/  IABS R9, R23 ;  /* 0x0000001700097213 */ /* 0x000fc60000000000 */
[----:B------:R-:W-:Y:S01]  /*12110*/  IMAD.HI.U32 R3, R28, R10, RZ ;  /* 0x0000000a1c037227 */ /* 0x000fe200078e00ff */
[----:B------:R-:W-:-:S03]  /*12120*/  IABS R8, R24 ;  /* 0x0000001800087213 */ /* 0x000fc60000000000 */
[C---:B------:R-:W-:Y:S01]  /*12130*/  IMAD.HI.U32 R2, R28.reuse, R9, RZ ;  /* 0x000000091c027227 */ /* 0x040fe200078e00ff */
[----:B------:R-:W5:Y:S01]  /*12140*/  LDL.LU R24, [R1+0x44] ;  /* 0x0000440001187983 */ /* 0x000f620000300800 */
[----:B------:R-:W-:Y:S02]  /*12150*/  IABS R7, R25 ;  /* 0x0000001900077213 */ /* 0x000fe40000000000 */
[----:B------:R-:W-:Y:S01]  /*12160*/  IMAD.MOV R0, RZ, RZ, -R3 ;  /* 0x000000ffff007224 */ /* 0x000fe200078e0a03 */
[----:B------:R-:W3:Y:S01]  /*12170*/  LDL.LU R23, [R1+0x40] ;  /* 0x0000400001177983 */ /* 0x000ee20000300800 */
[----:B------:R-:W-:-:S03]  /*12180*/  IMAD.HI.U32 R5, R28, R8, RZ ;  /* 0x000000081c057227 */ /* 0x000fc600078e00ff */
[----:B-1----:R-:W5:Y:S01]  /*12190*/  LDL.LU R12, [R1+0x2c] ;  /* 0x00002c00010c7983 */ /* 0x002f620000300800 */
[----:B------:R-:W-:-:S03]  /*121a0*/  IMAD.HI.U32 R4, R28, R7, RZ ;  /* 0x000000071c047227 */ /* 0x000fc600078e00ff */
[----:B------:R-:W5:Y:S01]  /*121b0*/  LDL.LU R25, [R1+0x28] ;  /* 0x0000280001197983 */ /* 0x000f620000300800 */
[----:B------:R-:W-:Y:S02]  /*121c0*/  IMAD.MOV R3, RZ, RZ, -R2 ;  /* 0x000000ffff037224 */ /* 0x000fe400078e0a02 */
[C---:B------:R-:W-:Y:S02]  /*121d0*/  IMAD R10, R29.reuse, R0, R10 ;  /* 0x000000001d0a7224 */ /* 0x040fe400078e020a */
[----:B------:R-:W-:Y:S01]  /*121e0*/  IMAD.MOV R0, RZ, RZ, -R5 ;  /* 0x000000ffff007224 */ /* 0x000fe200078e0a05 */
[----:B------:R0:W-:Y:S01]  /*121f0*/  STL [R1+0x3570], R11 ;  /* 0x0035700b01007387 */ /* 0x0001e20000100800 */
[----:B------:R-:W-:Y:S02]  /*12200*/  IMAD.MOV R2, RZ, RZ, -R4 ;  /* 0x000000ffff027224 */ /* 0x000fe400078e0a04 */
[C---:B------:R-:W-:Y:S02]  /*12210*/  IMAD R9, R29.reuse, R3, R9 ;  /* 0x000000031d097224 */ /* 0x040fe400078e0209 */
[----:B------:R-:W-:-:S02]  /*12220*/  IMAD R8, R29, R0, R8 ;  /* 0x000000001d087224 */ /* 0x000fc400078e0208 */
[----:B------:R-:W-:Y:S01]  /*12230*/  IMAD R7, R29, R2, R7 ;  /* 0x000000021d077224 */ /* 0x000fe200078e0207 */
[----:B0-----:R-:W5:Y:S04]  /*12240*/  LDL.LU R11, [R1+0x30] ;  /* 0x00003000010b7983 */ /* 0x001f680000300800 */
[----:B------:R0:W-:Y:S04]  /*12250*/  STL [R1+0x3540], R10 ;  /* 0x0035400a01007387 */ /* 0x0001e80000100800 */
[----:B0-----:R-:W5:Y:S04]  /*12260*/  LDL.LU R10, [R1+0x34] ;  /* 0x00003400010a7983 */ /* 0x001f680000300800 */
[----:B------:R-:W5:Y:S04]  /*12270*/  LDL.LU R5, [R1+0x4c] ;  /* 0x00004c0001057983 */ /* 0x000f680000300800 */
[----:B------:R-:W-:Y:S04]  /*12280*/  STL [R1+0x3544], R9 ;  /* 0x0035440901007387 */ /* 0x000fe80000100800 */
[----:B------:R-:W-:Y:S04]  /*12290*/  STL [R1+0x353c], R8 ;  /* 0x00353c0801007387 */ /* 0x000fe80000100800 */
[----:B------:R-:W5:Y:S04]  /*122a0*/  LDL.LU R2, [R1+0x38] ;  /* 0x0000380001027983 */ /* 0x000f680000300800 */
[----:B------:R0:W-:Y:S04]  /*122b0*/  STL [R1+0x3548], R7 ;  /* 0x0035480701007387 */ /* 0x0001e80000100800 */
[----:B0-----:R-:W5:Y:S01]  /*122c0*/  LDL.LU R7, [R1+0x3c] ;  /* 0x00003c0001077983 */ /* 0x001f620000300800 */
[----:B------:R-:W-:-:S02]  /*122d0*/  ISETP.GT.U32.AND P0, PT, R19, R17, PT ;  /* 0x000000111300720c */ /* 0x000fc40003f04070 */
[----:B------:R-:W-:-:S11]  /*122e0*/  ISETP.GT.U32.AND P1, PT, R19, R18, PT ;  /* 0x000000121300720c */ /* 0x000fd60003f24070 */
[--C-:B------:R-:W-:Y:S02]  /*122f0*/  @!P0 IMAD.IADD R17, R17, 0x1, -R19.reuse ;  /* 0x0000000111118824 */ /* 0x100fe400078e0a13 */
[----:B------:R-:W-:-:S03]  /*12300*/  @!P1 IMAD.IADD R18, R18, 0x1, -R19 ;  /* 0x0000000112129824 */ /* 0x000fc600078e0a13 */
[C---:B------:R-:W-:Y:S02]  /*12310*/  ISETP.GT.U32.AND P3, PT, R19.reuse, R17, PT ;  /* 0x000000111300720c */ /* 0x040fe40003f64070 */
[----:B------:R-:W-:-:S11]  /*12320*/  ISETP.GT.U32.AND P4, PT, R19, R18, PT ;  /* 0x000000121300720c */ /* 0x000fd60003f84070 */
[--C-:B------:R-:W-:Y:S02]  /*12330*/  @!P3 IMAD.IADD R17, R17, 0x1, -R19.reuse ;  /* 0x000000011111b824 */ /* 0x100fe400078e0a13 */
[----:B------:R-:W-:-:S03]  /*12340*/  @!P4 IMAD.IADD R18, R18, 0x1, -R19 ;  /* 0x000000011212c824 */ /* 0x000fc600078e0a13 */
[----:B------:R-:W-:Y:S04]  /*12350*/  STL [R1+0x58], R17 ;  /* 0x0000581101007387 */ /* 0x000fe80000100800 */
[----:B------:R0:W-:Y:S04]  /*12360*/  STL [R1+0x54], R18 ;  /* 0x0000541201007387 */ /* 0x0001e80000100800 */
[----:B------:R-:W5:Y:S04]  /*12370*/  LDL.LU R15, [R1+0x24] ;  /* 0x00002400010f7983 */ /* 0x000f680000300800 */
[----:B0-----:R-:W5:Y:S04]  /*12380*/  LDL.LU R18, [R1+0x20] ;  /* 0x0000200001127983 */ /* 0x001f680000300800 */
[----:B------:R-:W5:Y:S04]  /*12390*/  LDL.LU R4, [R1+0x78c] ;  /* 0x00078c0001047983 */ /* 0x000f680000300800 */
[----:B------:R-:W5:Y:S04]  /*123a0*/  LDL.LU R13, [R1+0x794] ;  /* 0x00079400010d7983 */ /* 0x000f680000300800 */
[----:B------:R-:W5:Y:S04]  /*123b0*/  LDL.LU R14, [R1+0x798] ;  /* 0x00079800010e7983 */ /* 0x000f680000300800 */
[----:B------:R-:W5:Y:S01]  /*123c0*/  LDL.LU R17, [R1+0x790] ;  /* 0x0007900001117983 */ /* 0x000f620000300800 */
[----:B--2---:R-:W-:-:S02]  /*123d0*/  ISETP.GT.U32.AND P5, PT, R29, R22, PT ;  /* 0x000000161d00720c */ /* 0x004fc40003fa4070 */
[----:B----4-:R-:W-:-:S11]  /*123e0*/  ISETP.GT.U32.AND P6, PT, R29, R16, PT ;  /* 0x000000101d00720c */ /* 0x010fd60003fc4070 */
[--C-:B------:R-:W-:Y:S02]  /*123f0*/  @!P5 IMAD.IADD R22, R22, 0x1, -R29.reuse ;  /* 0x000000011616d824 */ /* 0x100fe400078e0a1d */
[----:B------:R-:W-:Y:S01]  /*12400*/  @!P6 IMAD.IADD R16, R16, 0x1, -R29 ;  /* 0x000000011010e824 */ /* 0x000fe200078e0a1d */
[C---:B---3--:R-:W-:Y:S02]  /*12410*/  ISETP.GT.U32.AND P2, PT, R29.reuse, R23, PT ;  /* 0x000000171d00720c */ /* 0x048fe40003f44070 */
[----:B-----5:R-:W-:-:S11]  /*12420*/  ISETP.GT.U32.AND P1, PT, R29, R24, PT ;  /* 0x000000181d00720c */ /* 0x020fd60003f24070 */
[--C-:B------:R-:W-:Y:S01]  /*12430*/  @!P2 IMAD.IADD R23, R23, 0x1, -R29.reuse ;  /* 0x000000011717a824 */ /* 0x100fe200078e0a1d */
[C---:B------:R-:W-:Y:S01]  /*12440*/  ISETP.GT.U32.AND P2, PT, R29.reuse, R22, PT ;  /* 0x000000161d00720c */ /* 0x040fe20003f44070 */
[----:B------:R-:W-:Y:S01]  /*12450*/  @!P1 IMAD.IADD R24, R24, 0x1, -R29 ;  /* 0x0000000118189824 */ /* 0x000fe200078e0a1d */
[C---:B------:R-:W-:Y:S02]  /*12460*/  ISETP.GT.U32.AND P0, PT, R29.reuse, R5, PT ;  /* 0x000000051d00720c */ /* 0x040fe40003f04070 */
[C---:B------:R-:W-:Y:S02]  /*12470*/  ISETP.GT.U32.AND P5, PT, R29.reuse, R10, PT ;  /* 0x0000000a1d00720c */ /* 0x040fe40003fa4070 */
[----:B------:R-:W-:-:S09]  /*12480*/  ISETP.GT.U32.AND P4, PT, R29, R2, PT ;  /* 0x000000021d00720c */ /* 0x000fd20003f84070 */
[----:B------:R-:W-:Y:S01]  /*12490*/  @!P0 IMAD.IADD R5, R5, 0x1, -R29 ;  /* 0x0000000105058824 */ /* 0x000fe200078e0a1d */
[----:B------:R-:W-:-:S03]  /*124a0*/  ISETP.GT.U32.AND P3, PT, R29, R7, PT ;  /* 0x000000071d00720c */ /* 0x000fc60003f64070 */
[--C-:B------:R-:W-:Y:S01]  /*124b0*/  @!P4 IMAD.IADD R2, R2, 0x1, -R29.reuse ;  /* 0x000000010202c824 */ /* 0x100fe200078e0a1d */
[C---:B------:R-:W-:Y:S01]  /*124c0*/  ISETP.GT.U32.AND P4, PT, R29.reuse, R16, PT ;  /* 0x000000101d00720c */ /* 0x040fe20003f84070 */
[--C-:B------:R-:W-:Y:S01]  /*124d0*/  @!P5 IMAD.IADD R10, R10, 0x1, -R29.reuse ;  /* 0x000000010a0ad824 */ /* 0x100fe200078e0a1d */
[----:B------:R-:W-:Y:S01]  /*124e0*/  ISETP.GT.U32.AND P5, PT, R29, R24, PT ;  /* 0x000000181d00720c */ /* 0x000fe20003fa4070 */
[----:B------:R-:W-:-:S06]  /*124f0*/  @!P2 IMAD.IADD R22, R22, 0x1, -R29 ;  /* 0x000000011616a824 */ /* 0x000fcc00078e0a1d */
[--C-:B------:R-:W-:Y:S01]  /*12500*/  @!P3 IMAD.IADD R7, R7, 0x1, -R29.reuse ;  /* 0x000000010707b824 */ /* 0x100fe200078e0a1d */
[----:B------:R-:W-:Y:S01]  /*12510*/  ISETP.GT.U32.AND P3, PT, R29, R5, PT ;  /* 0x000000051d00720c */ /* 0x000fe20003f64070 */
[----:B------:R0:W-:Y:S02]  /*12520*/  STL [R1+0x50], R22 ;  /* 0x0000501601007387 */ /* 0x0001e40000100800 */
[--C-:B------:R-:W-:Y:S02]  /*12530*/  @!P4 IMAD.IADD R16, R16, 0x1, -R29.reuse ;  /* 0x000000011010c824 */ /* 0x100fe400078e0a1d */
[--C-:B------:R-:W-:Y:S01]  /*12540*/  @!P5 IMAD.IADD R24, R24, 0x1, -R29.reuse ;  /* 0x000000011818d824 */ /* 0x100fe200078e0a1d */
[----:B0-----:R-:W2:Y:S07]  /*12550*/  LDL.LU R22, [R1+0x35a8] ;  /* 0x0035a80001167983 */ /* 0x001eae0000300800 */
[----:B------:R-:W-:Y:S01]  /*12560*/  @!P3 IMAD.IADD R5, R5, 0x1, -R29 ;  /* 0x000000010505b824 */ /* 0x000fe200078e0a1d */
[----:B------:R-:W3:Y:S04]  /*12570*/  LDL.LU R19, [R1+0x774] ;  /* 0x0007740001137983 */ /* 0x000ee80000300800 */
[----:B------:R-:W4:Y:S04]  /*12580*/  LDL.LU R8, [R1+0x77c] ;  /* 0x00077c0001087983 */ /* 0x000f280000300800 */
[----:B------:R-:W5:Y:S04]  /*12590*/  LDL.LU R9, [R1+0x784] ;  /* 0x0007840001097983 */ /* 0x000f680000300800 */
[----:B------:R0:W-:Y:S04]  /*125a0*/  STL [R1+0x4c], R5 ;  /* 0x00004c0501007387 */ /* 0x0001e80000100800 */
[----:B------:R-:W2:Y:S04]  /*125b0*/  LDL.LU R3, [R1+0x788] ;  /* 0x0007880001037983 */ /* 0x000ea80000300800 */
[----:B0-----:R-:W2:Y:S04]  /*125c0*/  LDL.LU R5, [R1+0x780] ;  /* 0x0007800001057983 */ /* 0x001ea80000300800 */
[----:B------:R-:W-:Y:S04]  /*125d0*/  STL [R1+0x48], R16 ;  /* 0x0000481001007387 */ /* 0x000fe80000100800 */
[----:B------:R0:W-:Y:S04]  /*125e0*/  STL [R1+0x44], R24 ;  /* 0x0000441801007387 */ /* 0x0001e80000100800 */
[----:B0-----:R-:W2:Y:S04]  /*125f0*/  LDL.LU R24, [R1+0x778] ;  /* 0x0007780001187983 */ /* 0x001ea80000300800 */
[----:B------:R-:W2:Y:S01]  /*12600*/  LDL.LU R16, [R1+0x764] ;  /* 0x0007640001107983 */ /* 0x000ea20000300800 */
[----:B------:R-:W-:-:S02]  /*12610*/  ISETP.GT.U32.AND P0, PT, R29, R11, PT ;  /* 0x0000000b1d00720c */ /* 0x000fc40003f04070 */
[C---:B------:R-:W-:Y:S02]  /*12620*/  ISETP.GT.U32.AND P1, PT, R29.reuse, R25, PT ;  /* 0x000000191d00720c */ /* 0x040fe40003f24070 */
[C---:B------:R-:W-:Y:S02]  /*12630*/  ISETP.GT.U32.AND P6, PT, R29.reuse, R12, PT ;  /* 0x0000000c1d00720c */ /* 0x040fe40003fc4070 */
[----:B------:R-:W-:-:S07]  /*12640*/  ISETP.GT.U32.AND P2, PT, R29, R2, PT ;  /* 0x000000021d00720c */ /* 0x000fce0003f44070 */
[--C-:B------:R-:W-:Y:S01]  /*12650*/  @!P0 IMAD.IADD R11, R11, 0x1, -R29.reuse ;  /* 0x000000010b0b8824 */ /* 0x100fe200078e0a1d */
[----:B------:R-:W-:Y:S01]  /*12660*/  ISETP.GT.U32.AND P0, PT, R29, R23, PT ;  /* 0x000000171d00720c */ /* 0x000fe20003f04070 */
[--C-:B------:R-:W-:Y:S01]  /*12670*/  @!P1 IMAD.IADD R25, R25, 0x1, -R29.reuse ;  /* 0x0000000119199824 */ /* 0x100fe200078e0a1d */
[C---:B------:R-:W-:Y:S02]  /*12680*/  ISETP.GT.U32.AND P1, PT, R29.reuse, R7, PT ;  /* 0x000000071d00720c */ /* 0x040fe40003f24070 */
[C---:B------:R-:W-:Y:S01]  /*12690*/  ISETP.GT.U32.AND P3, PT, R29.reuse, R10, PT ;  /* 0x0000000a1d00720c */ /* 0x040fe20003f64070 */
[--C-:B------:R-:W-:Y:S01]  /*126a0*/  @!P6 IMAD.IADD R12, R12, 0x1, -R29.reuse ;  /* 0x000000010c0ce824 */ /* 0x100fe200078e0a1d */
[C---:B------:R-:W-:Y:S02]  /*126b0*/  ISETP.GT.U32.AND P4, PT, R29.reuse, R11, PT ;  /* 0x0000000b1d00720c */ /* 0x040fe40003f84070 */
[----:B------:R-:W-:Y:S01]  /*126c0*/  ISETP.GT.U32.AND P6, PT, R29, R25, PT ;  /* 0x000000191d00720c */ /* 0x000fe20003fc4070 */
[----:B------:R-:W-:-:S04]  /*126d0*/  @!P2 IMAD.IADD R2, R2, 0x1, -R29 ;  /* 0x000000010202a824 */ /* 0x000fc800078e0a1d */
[--C-:B------:R-:W-:Y:S01]  /*126e0*/  @!P0 IMAD.IADD R23, R23, 0x1, -R29.reuse ;  /* 0x0000000117178824 */ /* 0x100fe200078e0a1d */
[----:B------:R-:W-:Y:S01]  /*126f0*/  ISETP.GT.U32.AND P0, PT, R29, R15, PT ;  /* 0x0000000f1d00720c */ /* 0x000fe20003f04070 */
[--C-:B------:R-:W-:Y:S01]  /*12700*/  @!P1 IMAD.IADD R7, R7, 0x1, -R29.reuse ;  /* 0x0000000107079824 */ /* 0x100fe200078e0a1d */
[C---:B------:R-:W-:Y:S02]  /*12710*/  ISETP.GT.U32.AND P1, PT, R29.reuse, R18, PT ;  /* 0x000000121d00720c */ /* 0x040fe40003f24070 */
[C---:B------:R-:W-:Y:S01]  /*12720*/  ISETP.GT.U32.AND P2, PT, R29.reuse, R4, PT ;  /* 0x000000041d00720c */ /* 0x040fe20003f44070 */
[--C-:B------:R-:W-:Y:S01]  /*12730*/  @!P3 IMAD.IADD R10, R10, 0x1, -R29.reuse ;  /* 0x000000010a0ab824 */ /* 0x100fe200078e0a1d */
[----:B------:R-:W-:Y:S01]  /*12740*/  ISETP.GT.U32.AND P5, PT, R29, R12, PT ;  /* 0x0000000c1d00720c */ /* 0x000fe20003fa4070 */
[--C-:B------:R-:W-:Y:S01]  /*12750*/  @!P4 IMAD.IADD R11, R11, 0x1, -R29.reuse ;  /* 0x000000010b0bc824 */ /* 0x100fe200078e0a1d */
[----:B------:R-:W-:Y:S01]  /*12760*/  ISETP.GT.U32.AND P3, PT, R29, R13, PT ;  /* 0x0000000d1d00720c */ /* 0x000fe20003f64070 */
[----:B------:R-:W-:Y:S01]  /*12770*/  @!P6 IMAD.IADD R25, R25, 0x1, -R29 ;  /* 0x000000011919e824 */ /* 0x000fe200078e0a1d */
[----:B------:R-:W-:-:S03]  /*12780*/  ISETP.GT.U32.AND P4, PT, R29, R14, PT ;  /* 0x0000000e1d00720c */ /* 0x000fc60003f84070 */
[--C-:B------:R-:W-:Y:S02]  /*12790*/  @!P0 IMAD.IADD R15, R15, 0x1, -R29.reuse ;  /* 0x000000010f0f8824 */ /* 0x100fe400078e0a1d */
[--C-:B------:R-:W-:Y:S02]  /*127a0*/  @!P1 IMAD.IADD R18, R18, 0x1, -R29.reuse ;  /* 0x0000000112129824 */ /* 0x100fe400078e0a1d */
[--C-:B------:R-:W-:Y:S02]  /*127b0*/  @!P2 IMAD.IADD R4, R4, 0x1, -R29.reuse ;  /* 0x000000010404a824 */ /* 0x100fe400078e0a1d */
[--C-:B------:R-:W-:Y:S01]  /*127c0*/  @!P5 IMAD.IADD R12, R12, 0x1, -R29.reuse ;  /* 0x000000010c0cd824 */ /* 0x100fe200078e0a1d */
[----:B------:R-:W-:Y:S01]  /*127d0*/  ISETP.GT.U32.AND P5, PT, R29, R17, PT ;  /* 0x000000111d00720c */ /* 0x000fe20003fa4070 */
[--C-:B------:R-:W-:Y:S02]  /*127e0*/  @!P3 IMAD.IADD R13, R13, 0x1, -R29.reuse ;  /* 0x000000010d0db824 */ /* 0x100fe400078e0a1d */
[--C-:B------:R-:W-:Y:S01]  /*127f0*/  @!P4 IMAD.IADD R14, R14, 0x1, -R29.reuse ;  /* 0x000000010e0ec824 */ /* 0x100fe200078e0a1d */
[----:B------:R0:W-:Y:S09]  /*12800*/  STL [R1+0x40], R23 ;  /* 0x0000401701007387 */ /* 0x0001f20000100800 */
[----:B------:R-:W-:Y:S01]  /*12810*/  @!P5 IMAD.IADD R17, R17, 0x1, -R29 ;  /* 0x000000011111d824 */ /* 0x000fe200078e0a1d */
[----:B0-----:R-:W2:Y:S04]  /*12820*/  LDL.LU R23, [R1+0x35a4] ;  /* 0x0035a40001177983 */ /* 0x001ea80000300800 */
[----:B------:R-:W-:Y:S04]  /*12830*/  STL [R1+0x3c], R7 ;  /* 0x00003c0701007387 */ /* 0x000fe80000100800 */
[----:B------:R-:W-:Y:S04]  /*12840*/  STL [R1+0x38], R2 ;  /* 0x0000380201007387 */ /* 0x000fe80000100800 */
[----:B------:R-:W-:Y:S04]  /*12850*/  STL [R1+0x34], R10 ;  /* 0x0000340a01007387 */ /* 0x000fe80000100800 */
[----:B------:R-:W-:Y:S04]  /*12860*/  STL [R1+0x30], R11 ;  /* 0x0000300b01007387 */ /* 0x000fe80000100800 */
[----:B------:R0:W-:Y:S04]  /*12870*/  STL [R1+0x28], R25 ;  /* 0x0000281901007387 */ /* 0x0001e80000100800 */
[----:B------:R1:W-:Y:S01]  /*12880*/  STL [R1+0x2c], R12 ;  /* 0x00002c0c01007387 */ /* 0x0003e20000100800 */
[----:B------:R-:W-:Y:S01]  /*12890*/  IABS R6, R6 ;  /* 0x0000000600067213 */ /* 0x000fe20000000000 */
[----:B0-----:R-:W-:-:S02]  /*128a0*/  IMAD.MOV.U32 R25, RZ, RZ, R26 ;  /* 0x000000ffff197224 */ /* 0x001fc400078e001a */
[----:B------:R-:W2:Y:S04]  /*128b0*/  LDL.LU R26, [R1+0x76c] ;  /* 0x00076c00011a7983 */ /* 0x000ea80000300800 */
[----:B------:R-:W2:Y:S04]  /*128c0*/  LDL.LU R10, [R1+0x770] ;  /* 0x00077000010a7983 */ /* 0x000ea80000300800 */
[----:B------:R-:W2:Y:S04]  /*128d0*/  LDL.LU R11, [R1+0x768] ;  /* 0x00076800010b7983 */ /* 0x000ea80000300800 */
[----:B-1----:R-:W2:Y:S01]  /*128e0*/  LDL.LU R12, [R1+0x74c] ;  /* 0x00074c00010c7983 */ /* 0x002ea20000300800 */
[----:B------:R-:W-:-:S04]  /*128f0*/  IMAD.HI.U32 R0, R28, R6, RZ ;  /* 0x000000061c007227 */ /* 0x000fc800078e00ff */
[----:B------:R-:W-:-:S04]  /*12900*/  IMAD.MOV R0, RZ, RZ, -R0 ;  /* 0x000000ffff007224 */ /* 0x000fc800078e0a00 */
[C---:B------:R-:W-:Y:S01]  /*12910*/  IMAD R6, R29.reuse, R0, R6 ;  /* 0x000000001d067224 */ /* 0x040fe200078e0206 */
[C---:B---3--:R-:W-:Y:S02]  /*12920*/  ISETP.GT.U32.AND P6, PT, R29.reuse, R19, PT ;  /* 0x000000131d00720c */ /* 0x048fe40003fc4070 */
[C---:B----4-:R-:W-:Y:S02]  /*12930*/  ISETP.GT.U32.AND P0, PT, R29.reuse, R8, PT ;  /* 0x000000081d00720c */ /* 0x050fe40003f04070 */
[C---:B-----5:R-:W-:Y:S02]  /*12940*/  ISETP.GT.U32.AND P1, PT, R29.reuse, R9, PT ;  /* 0x000000091d00720c */ /* 0x060fe40003f24070 */
[----:B--2---:R-:W-:-:S07]  /*12950*/  ISETP.GT.U32.AND P2, PT, R29, R3, PT ;  /* 0x000000031d00720c */ /* 0x004fce0003f44070 */
        /* <DEDUP_REMOVED lines=8> */
[C---:B------:R-:W-:Y:S02]  /*129e0*/  ISETP.GT.U32.AND P2, PT, R29.reuse, R13, PT ;  /* 0x0000000d1d00720c */ /* 0x040fe40003f44070 */
[----:B------:R-:W-:-:S05]  /*129f0*/  ISETP.GT.U32.AND P4, PT, R29, R24, PT ;  /* 0x000000181d00720c */ /* 0x000fca0003f84070 */
[--C-:B------:R-:W-:Y:S01]  /*12a00*/  @!P3 IMAD.IADD R5, R5, 0x1, -R29.reuse ;  /* 0x000000010505b824 */ /* 0x100fe200078e0a1d */
[----:B------:R-:W-:Y:S01]  /*12a10*/  ISETP.GT.U32.AND P3, PT, R29, R14, PT ;  /* 0x0000000e1d00720c */ /* 0x000fe20003f64070 */
[--C-:B------:R-:W-:Y:S02]  /*12a20*/  @!P6 IMAD.IADD R15, R15, 0x1, -R29.reuse ;  /* 0x000000010f0fe824 */ /* 0x100fe400078e0a1d */
[--C-:B------:R-:W-:Y:S02]  /*12a30*/  @!P0 IMAD.IADD R18, R18, 0x1, -R29.reuse ;  /* 0x0000000112128824 */ /* 0x100fe400078e0a1d */
[--C-:B------:R-:W-:Y:S02]  /*12a40*/  @!P1 IMAD.IADD R4, R4, 0x1, -R29.reuse ;  /* 0x0000000104049824 */ /* 0x100fe400078e0a1d */
[--C-:B------:R-:W-:Y:S01]  /*12a50*/  @!P4 IMAD.IADD R24, R24, 0x1, -R29.reuse ;  /* 0x000000011818c824 */ /* 0x100fe200078e0a1d */
[----:B------:R-:W-:Y:S01]  /*12a60*/  ISETP.GT.U32.AND P4, PT, R29, R17, PT ;  /* 0x000000111d00720c */ /* 0x000fe20003f84070 */
[----:B------:R0:W-:Y:S01]  /*12a70*/  STL [R1+0x24], R15 ;  /* 0x0000240f01007387 */ /* 0x0001e20000100800 */
[----:B------:R-:W-:Y:S01]  /*12a80*/  @!P2 IMAD.IADD R13, R13, 0x1, -R29 ;  /* 0x000000010d0da824 */ /* 0x000fe200078e0a1d */
[----:B------:R-:W-:-:S02]  /*12a90*/  ISETP.GT.U32.AND P5, PT, R29, R16, PT ;  /* 0x000000101d00720c */ /* 0x000fc40003fa4070 */
[--C-:B------:R-:W-:Y:S01]  /*12aa0*/  @!P3 IMAD.IADD R14, R14, 0x1, -R29.reuse ;  /* 0x000000010e0eb824 */ /* 0x100fe200078e0a1d */
[----:B0-----:R-:W2:Y:S04]  /*12ab0*/  LDL.LU R15, [R1+0x754] ;  /* 0x00075400010f7983 */ /* 0x001ea80000300800 */
[----:B------:R0:W-:Y:S03]  /*12ac0*/  STL [R1+0x20], R18 ;  /* 0x0000201201007387 */ /* 0x0001e60000100800 */
[--C-:B------:R-:W-:Y:S01]  /*12ad0*/  @!P4 IMAD.IADD R17, R17, 0x1, -R29.reuse ;  /* 0x000000011111c824 */ /* 0x100fe200078e0a1d */
[----:B0-----:R-:W3:Y:S04]  /*12ae0*/  LDL.LU R18, [R1+0x75c] ;  /* 0x00075c0001127983 */ /* 0x001ee80000300800 */
[----:B------:R0:W-:Y:S04]  /*12af0*/  STL [R1+0x78c], R4 ;  /* 0x00078c0401007387 */ /* 0x0001e80000100800 */
[----:B------:R-:W4:Y:S04]  /*12b00*/  LDL.LU R7, [R1+0x758] ;  /* 0x0007580001077983 */ /* 0x000f280000300800 */
[----:B------:R1:W-:Y:S04]  /*12b10*/  STL [R1+0x794], R13 ;  /* 0x0007940d01007387 */ /* 0x0003e80000100800 */
[----:B------:R-:W5:Y:S04]  /*12b20*/  LDL.LU R2, [R1+0x750] ;  /* 0x0007500001027983 */ /* 0x000f680000300800 */
[----:B0-----:R-:W3:Y:S04]  /*12b30*/  LDL.LU R4, [R1+0x73c] ;  /* 0x00073c0001047983 */ /* 0x001ee80000300800 */
[----:B-1----:R-:W3:Y:S04]  /*12b40*/  LDL.LU R13, [R1+0x744] ;  /* 0x00074400010d7983 */ /* 0x002ee80000300800 */
[----:B------:R0:W-:Y:S01]  /*12b50*/  STL [R1+0x798], R14 ;  /* 0x0007980e01007387 */ /* 0x0001e20000100800 */
[----:B------:R-:W-:-:S03]  /*12b60*/  @!P5 IMAD.IADD R16, R16, 0x1, -R29 ;  /* 0x000000011010d824 */ /* 0x000fc600078e0a1d */
[----:B0-----:R-:W3:Y:S04]  /*12b70*/  LDL.LU R14, [R1+0x748] ;  /* 0x00074800010e7983 */ /* 0x001ee80000300800 */
[----:B------:R0:W-:Y:S01]  /*12b80*/  STL [R1+0x790], R17 ;  /* 0x0007901101007387 */ /* 0x0001e20000100800 */
[----:B------:R-:W-:-:S03]  /*12b90*/  ISETP.GT.U32.AND P5, PT, R29, R19, PT ;  /* 0x000000131d00720c */ /* 0x000fc60003fa4070 */
[----:B0-----:R-:W3:Y:S04]  /*12ba0*/  LDL.LU R17, [R1+0x740] ;  /* 0x0007400001117983 */ /* 0x001ee80000300800 */
[----:B------:R-:W3:Y:S01]  /*12bb0*/  LDL.LU R0, [R1+0x760] ;  /* 0x0007600001007983 */ /* 0x000ee20000300800 */
[C---:B------:R-:W-:Y:S02]  /*12bc0*/  ISETP.GT.U32.AND P0, PT, R29.reuse, R8, PT ;  /* 0x000000081d00720c */ /* 0x040fe40003f04070 */
[C---:B------:R-:W-:Y:S02]  /*12bd0*/  ISETP.GT.U32.AND P1, PT, R29.reuse, R9, PT ;  /* 0x000000091d00720c */ /* 0x040fe40003f24070 */
[C---:B------:R-:W-:Y:S02]  /*12be0*/  ISETP.GT.U32.AND P2, PT, R29.reuse, R3, PT ;  /* 0x000000031d00720c */ /* 0x040fe40003f44070 */
[----:B------:R-:W-:-:S02]  /*12bf0*/  ISETP.GT.U32.AND P4, PT, R29, R24, PT ;  /* 0x000000181d00720c */ /* 0x000fc40003f84070 */
[----:B------:R-:W-:Y:S01]  /*12c00*/  ISETP.GT.U32.AND P3, PT, R29, R5, PT ;  /* 0x000000051d00720c */ /* 0x000fe20003f64070 */
[--C-:B------:R-:W-:Y:S01]  /*12c10*/  @!P5 IMAD.IADD R19, R19, 0x1, -R29.reuse ;  /* 0x000000011313d824 */ /* 0x100fe200078e0a1d */
[----:B------:R-:W-:Y:S03]  /*12c20*/  STL [R1+0x354c], R6 ;  /* 0x00354c0601007387 */ /* 0x000fe60000100800 */
[--C-:B------:R-:W-:Y:S02]  /*12c30*/  @!P0 IMAD.IADD R8, R8, 0x1, -R29.reuse ;  /* 0x0000000108088824 */ /* 0x100fe400078e0a1d */
[--C-:B------:R-:W-:Y:S02]  /*12c40*/  @!P1 IMAD.IADD R9, R9, 0x1, -R29.reuse ;  /* 0x0000000109099824 */ /* 0x100fe400078e0a1d */
[--C-:B------:R-:W-:Y:S01]  /*12c50*/  @!P2 IMAD.IADD R3, R3, 0x1, -R29.reuse ;  /* 0x000000010303a824 */ /* 0x100fe200078e0a1d */
[----:B------:R-:W-:Y:S01]  /*12c60*/  STL [R1+0x774], R19 ;  /* 0x0007741301007387 */ /* 0x000fe20000100800 */
[----:B------:R-:W-:-:S02]  /*12c70*/  @!P4 IMAD.IADD R24, R24, 0x1, -R29 ;  /* 0x000000011818c824 */ /* 0x000fc400078e0a1d */
[----:B------:R-:W-:Y:S01]  /*12c80*/  @!P3 IMAD.IADD R5, R5, 0x1, -R29 ;  /* 0x000000010505b824 */ /* 0x000fe200078e0a1d */
[----:B------:R-:W-:Y:S04]  /*12c90*/  STL [R1+0x77c], R8 ;  /* 0x00077c0801007387 */ /* 0x000fe80000100800 */
[----:B------:R-:W-:Y:S04]  /*12ca0*/  STL [R1+0x784], R9 ;  /* 0x0007840901007387 */ /* 0x000fe80000100800 */
[----:B------:R-:W-:Y:S04]  /*12cb0*/  STL [R1+0x788], R3 ;  /* 0x0007880301007387 */ /* 0x000fe80000100800 */
[----:B------:R0:W-:Y:S04]  /*12cc0*/  STL [R1+0x778], R24 ;  /* 0x0007781801007387 */ /* 0x0001e80000100800 */
[----:B------:R-:W-:Y:S04]  /*12cd0*/  STL [R1+0x780], R5 ;  /* 0x0007800501007387 */ /* 0x000fe80000100800 */
[----:B0-----:R-:W3:Y:S01]  /*12ce0*/  LDL R24, [R1+0x2b08] ;  /* 0x002b080001187983 */ /* 0x001ee20000100800 */
[----:B------:R-:W-:-:S02]  /*12cf0*/  ISETP.GT.U32.AND P6, PT, R29, R16, PT ;  /* 0x000000101d00720c */ /* 0x000fc40003fc4070 */
[C---:B------:R-:W-:Y:S02]  /*12d00*/  ISETP.GT.U32.AND P5, PT, R29.reuse, R26, PT ;  /* 0x0000001a1d00720c */ /* 0x040fe40003fa4070 */
[C---:B------:R-:W-:Y:S02]  /*12d10*/  ISETP.GT.U32.AND P0, PT, R29.reuse, R10, PT ;  /* 0x0000000a1d00720c */ /* 0x040fe40003f04070 */
[C---:B------:R-:W-:Y:S02]  /*12d20*/  ISETP.GT.U32.AND P1, PT, R29.reuse, R11, PT ;  /* 0x0000000b1d00720c */ /* 0x040fe40003f24070 */
[----:B------:R-:W-:-:S05]  /*12d30*/  ISETP.GT.U32.AND P2, PT, R29, R12, PT ;  /* 0x0000000c1d00720c */ /* 0x000fca0003f44070 */
[--C-:B------:R-:W-:Y:S02]  /*12d40*/  @!P6 IMAD.IADD R16, R16, 0x1, -R29.reuse ;  /* 0x000000011010e824 */ /* 0x100fe400078e0a1d */
[--C-:B------:R-:W-:Y:S02]  /*12d50*/  @!P5 IMAD.IADD R26, R26, 0x1, -R29.reuse ;  /* 0x000000011a1ad824 */ /* 0x100fe400078e0a1d */
[--C-:B------:R-:W-:Y:S02]  /*12d60*/  @!P0 IMAD.IADD R10, R10, 0x1, -R29.reuse ;  /* 0x000000010a0a8824 */ /* 0x100fe400078e0a1d */
[--C-:B------:R-:W-:Y:S02]  /*12d70*/  @!P1 IMAD.IADD R11, R11, 0x1, -R29.reuse ;  /* 0x000000010b0b9824 */ /* 0x100fe400078e0a1d */
[----:B------:R-:W-:Y:S01]  /*12d80*/  @!P2 IMAD.IADD R12, R12, 0x1, -R29 ;  /* 0x000000010c0ca824 */ /* 0x000fe200078e0a1d */
[----:B------:R0:W-:Y:S04]  /*12d90*/  STL [R1+0x764], R16 ;  /* 0x0007641001007387 */ /* 0x0001e80000100800 */
[----:B0-----:R-:W3:Y:S04]  /*12da0*/  LDL.LU R16, [R1+0x724] ;  /* 0x0007240001107983 */ /* 0x001ee80000300800 */
[----:B------:R-:W3:Y:S04]  /*12db0*/  LDL.LU R8, [R1+0x72c] ;  /* 0x00072c0001087983 */ /* 0x000ee80000300800 */
[----:B------:R-:W3:Y:S04]  /*12dc0*/  LDL.LU R9, [R1+0x734] ;  /* 0x0007340001097983 */ /* 0x000ee80000300800 */
[----:B------:R-:W3:Y:S01]  /*12dd0*/  LDL.LU R3, [R1+0x738] ;  /* 0x0007380001037983 */ /* 0x000ee20000300800 */
[----:B--2---:R-:W-:-:S02]  /*12de0*/  ISETP.GT.U32.AND P3, PT, R29, R15, PT ;  /* 0x0000000f1d00720c */ /* 0x004fc40003f64070 */
[C---:B----4-:R-:W-:Y:S02]  /*12df0*/  ISETP.GT.U32.AND P5, PT, R29.reuse, R7, PT ;  /* 0x000000071d00720c */ /* 0x050fe40003fa4070 */
[C---:B-----5:R-:W-:Y:S02]  /*12e00*/  ISETP.GT.U32.AND P0, PT, R29.reuse, R2, PT ;  /* 0x000000021d00720c */ /* 0x060fe40003f04070 */
[C---:B---3--:R-:W-:Y:S02]  /*12e10*/  ISETP.GT.U32.AND P1, PT, R29.reuse, R4, PT ;  /* 0x000000041d00720c */ /* 0x048fe40003f24070 */
[----:B------:R-:W-:-:S07]  /*12e20*/  ISETP.GT.U32.AND P2, PT, R29, R13, PT ;  /* 0x0000000d1d00720c */ /* 0x000fce0003f44070 */
[--C-:B------:R-:W-:Y:S01]  /*12e30*/  @!P5 IMAD.IADD R7, R7, 0x1, -R29.reuse ;  /* 0x000000010707d824 */ /* 0x100fe200078e0a1d */
[----:B------:R-:W-:Y:S01]  /*12e40*/  ISETP.GT.U32.AND P5, PT, R29, R10, PT ;  /* 0x0000000a1d00720c */ /* 0x000fe20003fa4070 */
[--C-:B------:R-:W-:Y:S02]  /*12e50*/  @!P3 IMAD.IADD R15, R15, 0x1, -R29.reuse ;  /* 0x000000010f0fb824 */ /* 0x100fe400078e0a1d */
[--C-:B------:R-:W-:Y:S01]  /*12e60*/  @!P0 IMAD.IADD R2, R2, 0x1, -R29.reuse ;  /* 0x0000000102028824 */ /* 0x100fe200078e0a1d */
[C---:B------:R-:W-:Y:S01]  /*12e70*/  ISETP.GT.U32.AND P0, PT, R29.reuse, R11, PT ;  /* 0x0000000b1d00720c */ /* 0x040fe20003f04070 */
[--C-:B------:R-:W-:Y:S01]  /*12e80*/  @!P1 IMAD.IADD R4, R4, 0x1, -R29.reuse ;  /* 0x0000000104049824 */ /* 0x100fe200078e0a1d */
[C---:B------:R-:W-:Y:S02]  /*12e90*/  ISETP.GT.U32.AND P1, PT, R29.reuse, R12, PT ;  /* 0x0000000c1d00720c */ /* 0x040fe40003f24070 */
[----:B------:R-:W-:Y:S01]  /*12ea0*/  ISETP.GT.U32.AND P6, PT, R29, R0, PT ;  /* 0x000000001d00720c */ /* 0x000fe20003fc4070 */
[----:B------:R-:W-:Y:S01]  /*12eb0*/  @!P2 IMAD.IADD R13, R13, 0x1, -R29 ;  /* 0x000000010d0da824 */ /* 0x000fe200078e0a1d */
[----:B------:R-:W-:-:S11]  /*12ec0*/  ISETP.GT.U32.AND P2, PT, R29, R15, PT ;  /* 0x0000000f1d00720c */ /* 0x000fd60003f44070 */
[--C-:B------:R-:W-:Y:S01]  /*12ed0*/  @!P6 IMAD.IADD R0, R0, 0x1, -R29.reuse ;  /* 0x000000010000e824 */ /* 0x100fe200078e0a1d */
[----:B------:R-:W-:Y:S01]  /*12ee0*/  ISETP.GT.U32.AND P6, PT, R29, R26, PT ;  /* 0x0000001a1d00720c */ /* 0x000fe20003fc4070 */
[--C-:B------:R-:W-:Y:S02]  /*12ef0*/  @!P5 IMAD.IADD R10, R10, 0x1, -R29.reuse ;  /* 0x000000010a0ad824 */ /* 0x100fe400078e0a1d */
[--C-:B------:R-:W-:Y:S02]  /*12f00*/  @!P0 IMAD.IADD R11, R11, 0x1, -R29.reuse ;  /* 0x000000010b0b8824 */ /* 0x100fe400078e0a1d */
[----:B------:R-:W-:-:S08]  /*12f10*/  @!P1 IMAD.IADD R12, R12, 0x1, -R29 ;  /* 0x000000010c0c9824 */ /* 0x000fd000078e0a1d */
[--C-:B------:R-:W-:Y:S02]  /*12f20*/  @!P6 IMAD.IADD R26, R26, 0x1, -R29.reuse ;  /* 0x000000011a1ae824 */ /* 0x100fe400078e0a1d */
[----:B------:R-:W-:Y:S01]  /*12f30*/  @!P2 IMAD.IADD R15, R15, 0x1, -R29 ;  /* 0x000000010f0fa824 */ /* 0x000fe200078e0a1d */
[----:B------:R-:W-:Y:S02]  /*12f40*/  IABS R5, R24 ;  /* 0x0000001800057213 */ /* 0x000fe40000000000 */
[----:B------:R-:W2:Y:S04]  /*12f50*/  LDL.LU R24, [R1+0x730] ;  /* 0x0007300001187983 */ /* 0x000ea80000300800 */
[----:B------:R0:W-:Y:S04]  /*12f60*/  STL [R1+0x76c], R26 ;  /* 0x00076c1a01007387 */ /* 0x0001e80000100800 */
[----:B0-----:R-:W3:Y:S04]  /*12f70*/  LDL.LU R26, [R1+0x728] ;  /* 0x00072800011a7983 */ /* 0x001ee80000300800 */
[----:B------:R0:W-:Y:S04]  /*12f80*/  STL [R1+0x770], R10 ;  /* 0x0007700a01007387 */ /* 0x0001e80000100800 */
[----:B------:R1:W-:Y:S04]  /*12f90*/  STL [R1+0x768], R11 ;  /* 0x0007680b01007387 */ /* 0x0003e80000100800 */
[----:B------:R-:W4:Y:S04]  /*12fa0*/  LDL.LU R6, [R1+0x714] ;  /* 0x0007140001067983 */ /* 0x000f280000300800 */
[----:B------:R5:W-:Y:S04]  /*12fb0*/  STL [R1+0x74c], R12 ;  /* 0x00074c0c01007387 */ /* 0x000be80000100800 */
[----:B------:R-:W3:Y:S04]  /*12fc0*/  LDL.LU R19, [R1+0x71c] ;  /* 0x00071c0001137983 */ /* 0x000ee80000300800 */
[----:B0-----:R-:W3:Y:S04]  /*12fd0*/  LDL.LU R10, [R1+0x720] ;  /* 0x00072000010a7983 */ /* 0x001ee80000300800 */
[----:B------:R0:W-:Y:S04]  /*12fe0*/  STL [R1+0x754], R15 ;  /* 0x0007540f01007387 */ /* 0x0001e80000100800 */
[----:B-1----:R-:W3:Y:S04]  /*12ff0*/  LDL.LU R11, [R1+0x718] ;  /* 0x00071800010b7983 */ /* 0x002ee80000300800 */
[----:B-----5:R-:W5:Y:S01]  /*13000*/  LDL.LU R12, [R1+0x6fc] ;  /* 0x0006fc00010c7983 */ /* 0x020f620000300800 */
[----:B------:R-:W-:-:S02]  /*13010*/  ISETP.GT.U32.AND P4, PT, R29, R18, PT ;  /* 0x000000121d00720c */ /* 0x000fc40003f84070 */
[C---:B------:R-:W-:Y:S01]  /*13020*/  ISETP.GT.U32.AND P3, PT, R29.reuse, R14, PT ;  /* 0x0000000e1d00720c */ /* 0x040fe20003f64070 */
[----:B0-----:R-:W5:Y:S10]  /*13030*/  LDL.LU R15, [R1+0x704] ;  /* 0x00070400010f7983 */ /* 0x001f740000300800 */
[--C-:B------:R-:W-:Y:S01]  /*13040*/  @!P4 IMAD.IADD R18, R18, 0x1, -R29.reuse ;  /* 0x000000011212c824 */ /* 0x100fe200078e0a1d */
[C---:B------:R-:W-:Y:S01]  /*13050*/  ISETP.GT.U32.AND P4, PT, R29.reuse, R17, PT ;  /* 0x000000111d00720c */ /* 0x040fe20003f84070 */
[----:B------:R-:W-:Y:S01]  /*13060*/  @!P3 IMAD.IADD R14, R14, 0x1, -R29 ;  /* 0x000000010e0eb824 */ /* 0x000fe200078e0a1d */
[----:B------:R-:W-:-:S02]  /*13070*/  ISETP.GT.U32.AND P5, PT, R29, R7, PT ;  /* 0x000000071d00720c */ /* 0x000fc40003fa4070 */
        /* <DEDUP_REMOVED lines=8> */
[C---:B------:R-:W-:Y:S01]  /*13100*/  ISETP.GT.U32.AND P5, PT, R29.reuse, R8, PT ;  /* 0x000000081d00720c */ /* 0x040fe20003fa4070 */
[----:B------:R-:W-:Y:S01]  /*13110*/  @!P0 IMAD.IADD R2, R2, 0x1, -R29 ;  /* 0x0000000102028824 */ /* 0x000fe200078e0a1d */
[----:B------:R-:W-:-:S05]  /*13120*/  ISETP.GT.U32.AND P0, PT, R29, R9, PT ;  /* 0x000000091d00720c */ /* 0x000fca0003f04070 */
[--C-:B------:R-:W-:Y:S01]  /*13130*/  @!P4 IMAD.IADD R0, R0, 0x1, -R29.reuse ;  /* 0x000000010000c824 */ /* 0x100fe200078e0a1d */
[----:B------:R-:W-:Y:S01]  /*13140*/  ISETP.GT.U32.AND P4, PT, R29, R16, PT ;  /* 0x000000101d00720c */ /* 0x000fe20003f84070 */
[----:B------:R0:W-:Y:S01]  /*13150*/  STL [R1+0x75c], R18 ;  /* 0x00075c1201007387 */ /* 0x0001e20000100800 */
[--C-:B------:R-:W-:Y:S02]  /*13160*/  @!P1 IMAD.IADD R4, R4, 0x1, -R29.reuse ;  /* 0x0000000104049824 */ /* 0x100fe400078e0a1d */
[----:B------:R-:W-:Y:S01]  /*13170*/  @!P6 IMAD.IADD R17, R17, 0x1, -R29 ;  /* 0x000000011111e824 */ /* 0x000fe200078e0a1d */
[C---:B------:R-:W-:Y:S01]  /*13180*/  ISETP.GT.U32.AND P2, PT, R29.reuse, R13, PT ;  /* 0x0000000d1d00720c */ /* 0x040fe20003f44070 */
[----:B0-----:R-:W5:Y:S01]  /*13190*/  LDL.LU R18, [R1+0x70c] ;  /* 0x00070c0001127983 */ /* 0x001f620000300800 */
[----:B------:R-:W-:-:S06]  /*131a0*/  ISETP.GT.U32.AND P1, PT, R29, R3, PT ;  /* 0x000000031d00720c */ /* 0x000fcc0003f24070 */
[--C-:B------:R-:W-:Y:S01]  /*131b0*/  @!P4 IMAD.IADD R16, R16, 0x1, -R29.reuse ;  /* 0x000000011010c824 */ /* 0x100fe200078e0a1d */
[----:B------:R-:W-:Y:S01]  /*131c0*/  ISETP.GT.U32.AND P3, PT, R29, R14, PT ;  /* 0x0000000e1d00720c */ /* 0x000fe20003f64070 */
[--C-:B------:R-:W-:Y:S02]  /*131d0*/  @!P5 IMAD.IADD R8, R8, 0x1, -R29.reuse ;  /* 0x000000010808d824 */ /* 0x100fe400078e0a1d */
[--C-:B------:R-:W-:Y:S02]  /*131e0*/  @!P0 IMAD.IADD R9, R9, 0x1, -R29.reuse ;  /* 0x0000000109098824 */ /* 0x100fe400078e0a1d */
[--C-:B------:R-:W-:Y:S01]  /*131f0*/  @!P2 IMAD.IADD R13, R13, 0x1, -R29.reuse ;  /* 0x000000010d0da824 */ /* 0x100fe200078e0a1d */
[----:B------:R-:W-:Y:S01]  /*13200*/  STL [R1+0x760], R0 ;  /* 0x0007600001007387 */ /* 0x000fe20000100800 */
[----:B------:R-:W-:-:S03]  /*13210*/  @!P1 IMAD.IADD R3, R3, 0x1, -R29 ;  /* 0x0000000103039824 */ /* 0x000fc600078e0a1d */
[----:B------:R-:W-:Y:S03]  /*13220*/  STL [R1+0x758], R7 ;  /* 0x0007580701007387 */ /* 0x000fe60000100800 */
[----:B------:R-:W-:Y:S01]  /*13230*/  @!P3 IMAD.IADD R14, R14, 0x1, -R29 ;  /* 0x000000010e0eb824 */ /* 0x000fe200078e0a1d */
[----:B------:R-:W-:Y:S04]  /*13240*/  STL [R1+0x750], R2 ;  /* 0x0007500201007387 */ /* 0x000fe80000100800 */
[----:B------:R-:W-:Y:S04]  /*13250*/  STL [R1+0x73c], R4 ;  /* 0x00073c0401007387 */ /* 0x000fe80000100800 */
[----:B------:R-:W-:Y:S04]  /*13260*/  STL [R1+0x744], R13 ;  /* 0x0007440d01007387 */ /* 0x000fe80000100800 */
[----:B------:R-:W-:Y:S04]  /*13270*/  STL [R1+0x748], R14 ;  /* 0x0007480e01007387 */ /* 0x000fe80000100800 */
[----:B------:R0:W-:Y:S04]  /*13280*/  STL [R1+0x740], R17 ;  /* 0x0007401101007387 */ /* 0x0001e80000100800 */
[----:B0-----:R-:W5:Y:S04]  /*13290*/  LDL.LU R17, [R1+0x710] ;  /* 0x0007100001117983 */ /* 0x001f680000300800 */
[----:B------:R-:W5:Y:S04]  /*132a0*/  LDL.LU R7, [R1+0x708] ;  /* 0x0007080001077983 */ /* 0x000f680000300800 */
[----:B------:R-:W5:Y:S01]  /*132b0*/  LDL.LU R4, [R1+0x700] ;  /* 0x0007000001047983 */ /* 0x000f620000300800 */
[----:B------:R-:W-:-:S03]  /*132c0*/  IMAD.MOV.U32 R14, RZ, RZ, R25 ;  /* 0x000000ffff0e7224 */ /* 0x000fc600078e0019 */
[----:B------:R-:W5:Y:S04]  /*132d0*/  LDL.LU R25, [R1+0x6ec] ;  /* 0x0006ec0001197983 */ /* 0x000f680000300800 */
[----:B------:R-:W5:Y:S01]  /*132e0*/  LDL.LU R13, [R1+0x6f4] ;  /* 0x0006f400010d7983 */ /* 0x000f620000300800 */
[C---:B--2---:R-:W-:Y:S02]  /*132f0*/  ISETP.GT.U32.AND P2, PT, R29.reuse, R24, PT ;  /* 0x000000181d00720c */ /* 0x044fe40003f44070 */
[C---:B----4-:R-:W-:Y:S02]  /*13300*/  ISETP.GT.U32.AND P6, PT, R29.reuse, R6, PT ;  /* 0x000000061d00720c */ /* 0x050fe40003fc4070 */
[C---:B---3--:R-:W-:Y:S02]  /*13310*/  ISETP.GT.U32.AND P4, PT, R29.reuse, R19, PT ;  /* 0x000000131d00720c */ /* 0x048fe40003f84070 */
[----:B------:R-:W-:-:S02]  /*13320*/  ISETP.GT.U32.AND P5, PT, R29, R10, PT ;  /* 0x0000000a1d00720c */ /* 0x000fc40003fa4070 */
[----:B------:R-:W-:-:S07]  /*13330*/  ISETP.GT.U32.AND P0, PT, R29, R11, PT ;  /* 0x0000000b1d00720c */ /* 0x000fce0003f04070 */
[--C-:B------:R-:W-:Y:S01]  /*13340*/  @!P6 IMAD.IADD R6, R6, 0x1, -R29.reuse ;  /* 0x000000010606e824 */ /* 0x100fe200078e0a1d */
[----:B------:R-:W-:Y:S01]  /*13350*/  ISETP.GT.U32.AND P6, PT, R29, R16, PT ;  /* 0x000000101d00720c */ /* 0x000fe20003fc4070 */
[--C-:B------:R-:W-:Y:S01]  /*13360*/  @!P4 IMAD.IADD R19, R19, 0x1, -R29.reuse ;  /* 0x000000011313c824 */ /* 0x100fe200078e0a1d */
[C---:B------:R-:W-:Y:S01]  /*13370*/  ISETP.GT.U32.AND P4, PT, R29.reuse, R8, PT ;  /* 0x000000081d00720c */ /* 0x040fe20003f84070 */
[--C-:B------:R-:W-:Y:S01]  /*13380*/  @!P5 IMAD.IADD R10, R10, 0x1, -R29.reuse ;  /* 0x000000010a0ad824 */ /* 0x100fe200078e0a1d */
[C---:B------:R-:W-:Y:S02]  /*13390*/  ISETP.GT.U32.AND P5, PT, R29.reuse, R9, PT ;  /* 0x000000091d00720c */ /* 0x040fe40003fa4070 */
[----:B-----5:R-:W-:Y:S01]  /*133a0*/  ISETP.GT.U32.AND P1, PT, R29, R12, PT ;  /* 0x0000000c1d00720c */ /* 0x020fe20003f24070 */
[----:B------:R-:W-:Y:S01]  /*133b0*/  @!P0 IMAD.IADD R11, R11, 0x1, -R29 ;  /* 0x000000010b0b8824 */ /* 0x000fe200078e0a1d */
[----:B------:R-:W-:-:S05]  /*133c0*/  ISETP.GT.U32.AND P0, PT, R29, R3, PT ;  /* 0x000000031d00720c */ /* 0x000fca0003f04070 */
[--C-:B------:R-:W-:Y:S02]  /*133d0*/  @!P6 IMAD.IADD R16, R16, 0x1, -R29.reuse ;  /* 0x000000011010e824 */ /* 0x100fe400078e0a1d */
[--C-:B------:R-:W-:Y:S02]  /*133e0*/  @!P2 IMAD.IADD R24, R24, 0x1, -R29.reuse ;  /* 0x000000011818a824 */ /* 0x100fe400078e0a1d */
[--C-:B------:R-:W-:Y:S02]  /*133f0*/  @!P4 IMAD.IADD R8, R8, 0x1, -R29.reuse ;  /* 0x000000010808c824 */ /* 0x100fe400078e0a1d */
[--C-:B------:R-:W-:Y:S01]  /*13400*/  @!P5 IMAD.IADD R9, R9, 0x1, -R29.reuse ;  /* 0x000000010909d824 */ /* 0x100fe200078e0a1d */
[----:B------:R0:W-:Y:S01]  /*13410*/  STL [R1+0x724], R16 ;  /* 0x0007241001007387 */ /* 0x0001e20000100800 */
[--C-:B------:R-:W-:Y:S01]  /*13420*/  @!P1 IMAD.IADD R12, R12, 0x1, -R29.reuse ;  /* 0x000000010c0c9824 */ /* 0x100fe200078e0a1d */
[----:B------:R-:W-:Y:S01]  /*13430*/  ISETP.GT.U32.AND P1, PT, R29, R24, PT ;  /* 0x000000181d00720c */ /* 0x000fe20003f24070 */
[--C-:B------:R-:W-:Y:S01]  /*13440*/  @!P0 IMAD.IADD R3, R3, 0x1, -R29.reuse ;  /* 0x0000000103038824 */ /* 0x100fe200078e0a1d */
[----:B0-----:R-:W2:Y:S04]  /*13450*/  LDL.LU R16, [R1+0x6f8] ;  /* 0x0006f80001107983 */ /* 0x001ea80000300800 */
[----:B------:R0:W-:Y:S04]  /*13460*/  STL [R1+0x72c], R8 ;  /* 0x00072c0801007387 */ /* 0x0001e80000100800 */
[----:B------:R1:W-:Y:S04]  /*13470*/  STL [R1+0x734], R9 ;  /* 0x0007340901007387 */ /* 0x0003e80000100800 */
[----:B------:R-:W3:Y:S04]  /*13480*/  LDL.LU R2, [R1+0x6d4] ;  /* 0x0006d40001027983 */ /* 0x000ee80000300800 */
[----:B------:R4:W-:Y:S04]  /*13490*/  STL [R1+0x738], R3 ;  /* 0x0007380301007387 */ /* 0x0009e80000100800 */
[----:B0-----:R-:W5:Y:S04]  /*134a0*/  LDL.LU R8, [R1+0x6dc] ;  /* 0x0006dc0001087983 */ /* 0x001f680000300800 */
[----:B-1----:R-:W5:Y:S01]  /*134b0*/  LDL.LU R9, [R1+0x6e4] ;  /* 0x0006e40001097983 */ /* 0x002f620000300800 */
[----:B------:R-:W-:-:S05]  /*134c0*/  @!P1 IMAD.IADD R24, R24, 0x1, -R29 ;  /* 0x0000000118189824 */ /* 0x000fca00078e0a1d */
[----:B------:R0:W-:Y:S04]  /*134d0*/  STL [R1+0x730], R24 ;  /* 0x0007301801007387 */ /* 0x0001e80000100800 */
[----:B----4-:R-:W4:Y:S04]  /*134e0*/  LDL.LU R3, [R1+0x6e8] ;  /* 0x0006e80001037983 */ /* 0x010f280000300800 */
[----:B0-----:R-:W4:Y:S01]  /*134f0*/  LDL.LU R24, [R1+0x6e0] ;  /* 0x0006e00001187983 */ /* 0x001f220000300800 */
[C---:B------:R-:W-:Y:S02]  /*13500*/  ISETP.GT.U32.AND P3, PT, R29.reuse, R26, PT ;  /* 0x0000001a1d00720c */ /* 0x040fe40003f64070 */
[----:B------:R-:W-:-:S11]  /*13510*/  ISETP.GT.U32.AND P2, PT, R29, R15, PT ;  /* 0x0000000f1d00720c */ /* 0x000fd60003f44070 */
[--C-:B------:R-:W-:Y:S01]  /*13520*/  @!P3 IMAD.IADD R26, R26, 0x1, -R29.reuse ;  /* 0x000000011a1ab824 */ /* 0x100fe200078e0a1d */
[----:B------:R-:W-:Y:S01]  /*13530*/  ISETP.GT.U32.AND P3, PT, R29, R18, PT ;  /* 0x000000121d00720c */ /* 0x000fe20003f64070 */
[----:B------:R-:W-:Y:S01]  /*13540*/  @!P2 IMAD.IADD R15, R15, 0x1, -R29 ;  /* 0x000000010f0fa824 */ /* 0x000fe200078e0a1d */
[C---:B------:R-:W-:Y:S02]  /*13550*/  ISETP.GT.U32.AND P5, PT, R29.reuse, R10, PT ;  /* 0x0000000a1d00720c */ /* 0x040fe40003fa4070 */
[C---:B------:R-:W-:Y:S02]  /*13560*/  ISETP.GT.U32.AND P2, PT, R29.reuse, R26, PT ;  /* 0x0000001a1d00720c */ /* 0x040fe40003f44070 */
[----:B------:R-:W-:-:S07]  /*13570*/  ISETP.GT.U32.AND P4, PT, R29, R19, PT ;  /* 0x000000131d00720c */ /* 0x000fce0003f84070 */
[----:B------:R-:W-:Y:S01]  /*13580*/  @!P3 IMAD.IADD R18, R18, 0x1, -R29 ;  /* 0x000000011212b824 */ /* 0x000fe200078e0a1d */
[----:B------:R-:W-:-:S04]  /*13590*/  ISETP.GT.U32.AND P3, PT, R29, R6, PT ;  /* 0x000000061d00720c */ /* 0x000fc80003f64070 */
[C---:B------:R-:W-:Y:S01]  /*135a0*/  ISETP.GT.U32.AND P6, PT, R29.reuse, R18, PT ;  /* 0x000000121d00720c */ /* 0x040fe20003fc4070 */
[--C-:B------:R-:W-:Y:S01]  /*135b0*/  @!P2 IMAD.IADD R26, R26, 0x1, -R29.reuse ;  /* 0x000000011a1aa824 */ /* 0x100fe200078e0a1d */
[C---:B------:R-:W-:Y:S01]  /*135c0*/  ISETP.GT.U32.AND P0, PT, R29.reuse, R11, PT ;  /* 0x0000000b1d00720c */ /* 0x040fe20003f04070 */
[--C-:B------:R-:W-:Y:S01]  /*135d0*/  @!P5 IMAD.IADD R10, R10, 0x1, -R29.reuse ;  /* 0x000000010a0ad824 */ /* 0x100fe200078e0a1d */
[----:B------:R-:W-:Y:S01]  /*135e0*/  ISETP.GT.U32.AND P1, PT, R29, R12, PT ;  /* 0x0000000c1d00720c */ /* 0x000fe20003f24070 */
[----:B------:R-:W-:Y:S01]  /*135f0*/  @!P4 IMAD.IADD R19, R19, 0x1, -R29 ;  /* 0x000000011313c824 */ /* 0x000fe200078e0a1d */
[----:B------:R-:W-:-:S03]  /*13600*/  ISETP.GT.U32.AND P2, PT, R29, R15, PT ;  /* 0x0000000f1d00720c */ /* 0x000fc60003f44070 */
[--C-:B------:R-:W-:Y:S01]  /*13610*/  @!P3 IMAD.IADD R6, R6, 0x1, -R29.reuse ;  /* 0x000000010606b824 */ /* 0x100fe200078e0a1d */
[C---:B------:R-:W-:Y:S02]  /*13620*/  ISETP.GT.U32.AND P3, PT, R29.reuse, R17, PT ;  /* 0x000000111d00720c */ /* 0x040fe40003f64070 */
[C---:B------:R-:W-:Y:S01]  /*13630*/  ISETP.GT.U32.AND P5, PT, R29.reuse, R4, PT ;  /* 0x000000041d00720c */ /* 0x040fe20003fa4070 */
[----:B------:R0:W-:Y:S01]  /*13640*/  STL [R1+0x728], R26 ;  /* 0x0007281a01007387 */ /* 0x0001e20000100800 */
[C---:B------:R-:W-:Y:S01]  /*13650*/  ISETP.GT.U32.AND P4, PT, R29.reuse, R7, PT ;  /* 0x000000071d00720c */ /* 0x040fe20003f84070 */
[--C-:B------:R-:W-:Y:S01]  /*13660*/  @!P6 IMAD.IADD R18, R18, 0x1, -R29.reuse ;  /* 0x000000011212e824 */ /* 0x100fe200078e0a1d */
[----:B------:R-:W-:Y:S01]  /*13670*/  ISETP.GT.U32.AND P6, PT, R29, R14, PT ;  /* 0x0000000e1d00720c */ /* 0x000fe20003fc4070 */
[--C-:B------:R-:W-:Y:S01]  /*13680*/  @!P0 IMAD.IADD R11, R11, 0x1, -R29.reuse ;  /* 0x000000010b0b8824 */ /* 0x100fe200078e0a1d */
[----:B0-----:R-:W4:Y:S01]  /*13690*/  LDL.LU R26, [R1+0x6d8] ;  /* 0x0006d800011a7983 */ /* 0x001f220000300800 */
[----:B------:R-:W-:Y:S01]  /*136a0*/  ISETP.GT.U32.AND P0, PT, R29, R25, PT ;  /* 0x000000191d00720c */ /* 0x000fe20003f04070 */
[----:B------:R-:W-:-:S02]  /*136b0*/  @!P1 IMAD.IADD R12, R12, 0x1, -R29 ;  /* 0x000000010c0c9824 */ /* 0x000fc400078e0a1d */
[----:B------:R-:W-:Y:S01]  /*136c0*/  STL [R1+0x714], R6 ;  /* 0x0007140601007387 */ /* 0x000fe20000100800 */
[--C-:B------:R-:W-:Y:S02]  /*136d0*/  @!P2 IMAD.IADD R15, R15, 0x1, -R29.reuse ;  /* 0x000000010f0fa824 */ /* 0x100fe400078e0a1d */
[--C-:B------:R-:W-:Y:S01]  /*136e0*/  @!P3 IMAD.IADD R17, R17, 0x1, -R29.reuse ;  /* 0x000000011111b824 */ /* 0x100fe200078e0a1d */
[----:B------:R-:W-:Y:S01]  /*136f0*/  STL [R1+0x71c], R19 ;  /* 0x00071c1301007387 */ /* 0x000fe20000100800 */
[--C-:B------:R-:W-:Y:S01]  /*13700*/  @!P5 IMAD.IADD R4, R4, 0x1, -R29.reuse ;  /* 0x000000010404d824 */ /* 0x100fe200078e0a1d */
[----:B------:R-:W-:Y:S01]  /*13710*/  ISETP.GT.U32.AND P1, PT, R29, R13, PT ;  /* 0x0000000d1d00720c */ /* 0x000fe20003f24070 */
[--C-:B------:R-:W-:Y:S01]  /*13720*/  @!P4 IMAD.IADD R7, R7, 0x1, -R29.reuse ;  /* 0x000000010707c824 */ /* 0x100fe200078e0a1d */
[----:B------:R-:W-:Y:S04]  /*13730*/  STL [R1+0x720], R10 ;  /* 0x0007200a01007387 */ /* 0x000fe80000100800 */
[----:B------:R-:W-:Y:S01]  /*13740*/  STL [R1+0x718], R11 ;  /* 0x0007180b01007387 */ /* 0x000fe20000100800 */
[----:B------:R-:W-:-:S03]  /*13750*/  @!P6 IMAD.IADD R14, R14, 0x1, -R29 ;  /* 0x000000010e0ee824 */ /* 0x000fc600078e0a1d */
[----:B------:R-:W-:Y:S04]  /*13760*/  STL [R1+0x6fc], R12 ;  /* 0x0006fc0c01007387 */ /* 0x000fe80000100800 */
[----:B------:R-:W-:Y:S04]  /*13770*/  STL [R1+0x704], R15 ;  /* 0x0007040f01007387 */ /* 0x000fe80000100800 */
[----:B------:R0:W-:Y:S01]  /*13780*/  STL [R1+0x70c], R18 ;  /* 0x00070c1201007387 */ /* 0x0001e20000100800 */
[----:B------:R-:W-:-:S03]  /*13790*/  @!P0 IMAD.IADD R25, R25, 0x1, -R29 ;  /* 0x0000000119198824 */ /* 0x000fc600078e0a1d */
[----:B0-----:R-:W4:Y:S04]  /*137a0*/  LDL R18, [R1+0x2b0c] ;  /* 0x002b0c0001127983 */ /* 0x001f280000100800 */
[----:B------:R-:W4:Y:S04]  /*137b0*/  LDL.LU R15, [R1+0x6c4] ;  /* 0x0006c400010f7983 */ /* 0x000f280000300800 */
[----:B------:R-:W4:Y:S04]  /*137c0*/  LDL.LU R10, [R1+0x6cc] ;  /* 0x0006cc00010a7983 */ /* 0x000f280000300800 */
[----:B------:R-:W4:Y:S04]  /*137d0*/  LDL.LU R11, [R1+0x6d0] ;  /* 0x0006d000010b7983 */ /* 0x000f280000300800 */
[----:B------:R-:W4:Y:S04]  /*137e0*/  LDL.LU R12, [R1+0x6c8] ;  /* 0x0006c800010c7983 */ /* 0x000f280000300800 */
[----:B------:R0:W-:Y:S01]  /*137f0*/  @!P6 STL [R1+0x6f0], R14 ;  /* 0x0006f00e0100e387 */ /* 0x0001e20000100800 */
[----:B------:R-:W-:Y:S01]  /*13800*/  ISETP.GT.U32.AND P6, PT, R29, R17, PT ;  /* 0x000000111d00720c */ /* 0x000fe20003fc4070 */
[----:B------:R-:W-:-:S04]  /*13810*/  IMAD.HI.U32 R0, R28, R5, RZ ;  /* 0x000000051c007227 */ /* 0x000fc800078e00ff */
[----:B------:R-:W-:Y:S02]  /*13820*/  @!P1 IMAD.IADD R13, R13, 0x1, -R29 ;  /* 0x000000010d0d9824 */ /* 0x000fe400078e0a1d */
[----:B------:R-:W-:-:S04]  /*13830*/  IMAD.MOV R0, RZ, RZ, -R0 ;  /* 0x000000ffff007224 */ /* 0x000fc800078e0a00 */
[----:B------:R-:W-:Y:S02]  /*13840*/  IMAD R5, R29, R0, R5 ;  /* 0x000000001d057224 */ /* 0x000fe400078e0205 */
[----:B------:R-:W-:Y:S02]  /*13850*/  @!P6 IMAD.IADD R17, R17, 0x1, -R29 ;  /* 0x000000011111e824 */ /* 0x000fe400078e0a1d */
[----:B------:R-:W-:Y:S01]  /*13860*/  IMAD.MOV.U32 R0, RZ, RZ, R14 ;  /* 0x000000ffff007224 */ /* 0x000fe200078e000e */
[----:B------:R-:W-:Y:S04]  /*13870*/  STL [R1+0x3550], R5 ;  /* 0x0035500501007387 */ /* 0x000fe80000100800 */
[----:B0-----:R-:W4:Y:S04]  /*13880*/  LDL.LU R14, [R1+0x6ac] ;  /* 0x0006ac00010e7983 */ /* 0x001f280000300800 */
[----:B------:R0:W-:Y:S04]  /*13890*/  STL [R1+0x710], R17 ;  /* 0x0007101101007387 */ /* 0x0001e80000100800 */
[----:B0-----:R-:W4:Y:S01]  /*138a0*/  LDL.LU R17, [R1+0x6b4] ;  /* 0x0006b40001117983 */ /* 0x001f220000300800 */
[----:B--2---:R-:W-:-:S02]  /*138b0*/  ISETP.GT.U32.AND P2, PT, R29, R16, PT ;  /* 0x000000101d00720c */ /* 0x004fc40003f44070 */
[C---:B---3--:R-:W-:Y:S02]  /*138c0*/  ISETP.GT.U32.AND P3, PT, R29.reuse, R2, PT ;  /* 0x000000021d00720c */ /* 0x048fe40003f64070 */
[C---:B-----5:R-:W-:Y:S02]  /*138d0*/  ISETP.GT.U32.AND P4, PT, R29.reuse, R8, PT ;  /* 0x000000081d00720c */ /* 0x060fe40003f84070 */
[----:B------:R-:W-:-:S09]  /*138e0*/  ISETP.GT.U32.AND P5, PT, R29, R9, PT ;  /* 0x000000091d00720c */ /* 0x000fd20003fa4070 */
[--C-:B------:R-:W-:Y:S01]  /*138f0*/  @!P3 IMAD.IADD R2, R2, 0x1, -R29.reuse ;  /* 0x000000010202b824 */ /* 0x100fe200078e0a1d */
[C---:B------:R-:W-:Y:S01]  /*13900*/  ISETP.GT.U32.AND P3, PT, R29.reuse, R7, PT ;  /* 0x000000071d00720c */ /* 0x040fe20003f64070 */
[--C-:B------:R-:W-:Y:S01]  /*13910*/  @!P4 IMAD.IADD R8, R8, 0x1, -R29.reuse ;  /* 0x000000010808c824 */ /* 0x100fe200078e0a1d */
[----:B----4-:R-:W-:Y:S01]  /*13920*/  ISETP.GT.U32.AND P0, PT, R29, R3, PT ;  /* 0x000000031d00720c */ /* 0x010fe20003f04070 */
[--C-:B------:R-:W-:Y:S01]  /*13930*/  @!P5 IMAD.IADD R9, R9, 0x1, -R29.reuse ;  /* 0x000000010909d824 */ /* 0x100fe200078e0a1d */
[C---:B------:R-:W-:Y:S02]  /*13940*/  ISETP.GT.U32.AND P5, PT, R29.reuse, R25, PT ;  /* 0x000000191d00720c */ /* 0x040fe40003fa4070 */
[C---:B------:R-:W-:Y:S02]  /*13950*/  ISETP.GT.U32.AND P1, PT, R29.reuse, R24, PT ;  /* 0x000000181d00720c */ /* 0x040fe40003f24070 */
[----:B------:R-:W-:Y:S01]  /*13960*/  ISETP.GT.U32.AND P4, PT, R29, R4, PT ;  /* 0x000000041d00720c */ /* 0x000fe20003f84070 */
[----:B------:R-:W-:-:S04]  /*13970*/  @!P2 IMAD.IADD R16, R16, 0x1, -R29 ;  /* 0x000000011010a824 */ /* 0x000fc800078e0a1d */
[--C-:B------:R-:W-:Y:S02]  /*13980*/  @!P3 IMAD.IADD R7, R7, 0x1, -R29.reuse ;  /* 0x000000010707b824 */ /* 0x100fe400078e0a1d */
[--C-:B------:R-:W-:Y:S01]  /*13990*/  @!P0 IMAD.IADD R3, R3, 0x1, -R29.reuse ;  /* 0x0000000103038824 */ /* 0x100fe200078e0a1d */
[----:B------:R-:W-:Y:S01]  /*139a0*/  ISETP.GT.U32.AND P0, PT, R29, R13, PT ;  /* 0x0000000d1d00720c */ /* 0x000fe20003f04070 */
[--C-:B------:R-:W-:Y:S02]  /*139b0*/  @!P5 IMAD.IADD R25, R25, 0x1, -R29.reuse ;  /* 0x000000011919d824 */ /* 0x100fe400078e0a1d */
[--C-:B------:R-:W-:Y:S01]  /*139c0*/  @!P1 IMAD.IADD R24, R24, 0x1, -R29.reuse ;  /* 0x0000000118189824 */ /* 0x100fe200078e0a1d */
[----:B------:R-:W-:Y:S01]  /*139d0*/  ISETP.GT.U32.AND P1, PT, R29, R16, PT ;  /* 0x000000101d00720c */ /* 0x000fe20003f24070 */
[--C-:B------:R-:W-:Y:S01]  /*139e0*/  @!P4 IMAD.IADD R4, R4, 0x1, -R29.reuse ;  /* 0x000000010404c824 */ /* 0x100fe200078e0a1d */
[----:B------:R-:W-:Y:S04]  /*139f0*/  STL [R1+0x708], R7 ;  /* 0x0007080701007387 */ /* 0x000fe80000100800 */
[----:B------:R0:W-:Y:S04]  /*13a00*/  STL [R1+0x6ec], R25 ;  /* 0x0006ec1901007387 */ /* 0x0001e80000100800 */
[----:B------:R-:W-:Y:S04]  /*13a10*/  STL [R1+0x700], R4 ;  /* 0x0007000401007387 */ /* 0x000fe80000100800 */
[----:B0-----:R-:W2:Y:S04]  /*13a20*/  LDL.LU R25, [R1+0x6bc] ;  /* 0x0006bc0001197983 */ /* 0x001ea80000300800 */
[----:B------:R-:W3:Y:S01]  /*13a30*/  LDL.LU R6, [R1+0x6c0] ;  /* 0x0006c00001067983 */ /* 0x000ee20000300800 */
[----:B------:R-:W-:-:S03]  /*13a40*/  @!P0 IMAD.IADD R13, R13, 0x1, -R29 ;  /* 0x000000010d0d8824 */ /* 0x000fc600078e0a1d */
[----:B------:R-:W4:Y:S01]  /*13a50*/  LDL.LU R19, [R1+0x6b8] ;  /* 0x0006b80001137983 */ /* 0x000f220000300800 */
[----:B------:R-:W-:-:S03]  /*13a60*/  @!P1 IMAD.IADD R16, R16, 0x1, -R29 ;  /* 0x0000000110109824 */ /* 0x000fc600078e0a1d */
[----:B------:R-:W5:Y:S04]  /*13a70*/  LDL.LU R7, [R1+0x6b0] ;  /* 0x0006b00001077983 */ /* 0x000f680000300800 */
[----:B------:R0:W-:Y:S04]  /*13a80*/  STL [R1+0x6f4], R13 ;  /* 0x0006f40d01007387 */ /* 0x0001e80000100800 */
[----:B0-----:R-:W5:Y:S04]  /*13a90*/  LDL.LU R13, [R1+0x69c] ;  /* 0x00069c00010d7983 */ /* 0x001f680000300800 */
[----:B------:R0:W-:Y:S04]  /*13aa0*/  STL [R1+0x6f8], R16 ;  /* 0x0006f81001007387 */ /* 0x0001e80000100800 */
[----:B0-----:R-:W5:Y:S01]  /*13ab0*/  LDL.LU R16, [R1+0x6a4] ;  /* 0x0006a40001107983 */ /* 0x001f620000300800 */
[----:B------:R-:W-:-:S02]  /*13ac0*/  ISETP.GT.U32.AND P2, PT, R29, R26, PT ;  /* 0x0000001a1d00720c */ /* 0x000fc40003f44070 */
[----:B------:R-:W-:-:S11]  /*13ad0*/  ISETP.GT.U32.AND P3, PT, R29, R2, PT ;  /* 0x000000021d00720c */ /* 0x000fd60003f64070 */
[----:B------:R-:W-:Y:S01]  /*13ae0*/  @!P2 IMAD.IADD R26, R26, 0x1, -R29 ;  /* 0x000000011a1aa824 */ /* 0x000fe200078e0a1d */
[C---:B------:R-:W-:Y:S02]  /*13af0*/  ISETP.GT.U32.AND P2, PT, R29.reuse, R0, PT ;  /* 0x000000001d00720c */ /* 0x040fe40003f44070 */
[C---:B------:R-:W-:Y:S02]  /*13b00*/  ISETP.GT.U32.AND P4, PT, R29.reuse, R8, PT ;  /* 0x000000081d00720c */ /* 0x040fe40003f84070 */
[C---:B------:R-:W-:Y:S02]  /*13b10*/  ISETP.GT.U32.AND P5, PT, R29.reuse, R9, PT ;  /* 0x000000091d00720c */ /* 0x040fe40003fa4070 */
[C---:B------:R-:W-:Y:S02]  /*13b20*/  ISETP.GT.U32.AND P0, PT, R29.reuse, R3, PT ;  /* 0x000000031d00720c */ /* 0x040fe40003f04070 */
[----:B------:R-:W-:Y:S02]  /*13b30*/  ISETP.GT.U32.AND P6, PT, R29, R26, PT ;  /* 0x0000001a1d00720c */ /* 0x000fe40003fc4070 */
[----:B------:R-:W-:-:S02]  /*13b40*/  IABS R4, R18 ;  /* 0x0000001200047213 */ /* 0x000fc40000000000 */
[----:B------:R-:W5:Y:S01]  /*13b50*/  LDL.LU R18, [R1+0x6a8] ;  /* 0x0006a80001127983 */ /* 0x000f620000300800 */
[--C-:B------:R-:W-:Y:S02]  /*13b60*/  @!P2 IMAD.IADD R0, R0, 0x1, -R29.reuse ;  /* 0x000000010000a824 */ /* 0x100fe400078e0a1d */
[----:B------:R-:W-:-:S03]  /*13b70*/  @!P3 IMAD.IADD R2, R2, 0x1, -R29 ;  /* 0x000000010202b824 */ /* 0x000fc600078e0a1d */
[----:B------:R-:W-:Y:S01]  /*13b80*/  @!P2 STL [R1+0x6f0], R0 ;  /* 0x0006f0000100a387 */ /* 0x000fe20000100800 */
[C---:B------:R-:W-:Y:S02]  /*13b90*/  ISETP.GT.U32.AND P2, PT, R29.reuse, R15, PT ;  /* 0x0000000f1d00720c */ /* 0x040fe40003f44070 */
[C---:B------:R-:W-:Y:S01]  /*13ba0*/  ISETP.GT.U32.AND P3, PT, R29.reuse, R10, PT ;  /* 0x0000000a1d00720c */ /* 0x040fe20003f64070 */
[--C-:B------:R-:W-:Y:S01]  /*13bb0*/  @!P4 IMAD.IADD R8, R8, 0x1, -R29.reuse ;  /* 0x000000010808c824 */ /* 0x100fe200078e0a1d */
[C---:B------:R-:W-:Y:S02]  /*13bc0*/  ISETP.GT.U32.AND P4, PT, R29.reuse, R11, PT ;  /* 0x0000000b1d00720c */ /* 0x040fe40003f84070 */
[----:B------:R-:W-:Y:S01]  /*13bd0*/  ISETP.GT.U32.AND P1, PT, R29, R24, PT ;  /* 0x000000181d00720c */ /* 0x000fe20003f24070 */
[--C-:B------:R-:W-:Y:S01]  /*13be0*/  @!P5 IMAD.IADD R9, R9, 0x1, -R29.reuse ;  /* 0x000000010909d824 */ /* 0x100fe200078e0a1d */
[----:B------:R-:W-:Y:S01]  /*13bf0*/  ISETP.GT.U32.AND P5, PT, R29, R12, PT ;  /* 0x0000000c1d00720c */ /* 0x000fe20003fa4070 */
[----:B------:R-:W-:-:S02]  /*13c00*/  @!P0 IMAD.IADD R3, R3, 0x1, -R29 ;  /* 0x0000000103038824 */ /* 0x000fc400078e0a1d */
[--C-:B------:R-:W-:Y:S02]  /*13c10*/  @!P6 IMAD.IADD R26, R26, 0x1, -R29.reuse ;  /* 0x000000011a1ae824 */ /* 0x100fe400078e0a1d */
[--C-:B------:R-:W-:Y:S02]  /*13c20*/  @!P2 IMAD.IADD R15, R15, 0x1, -R29.reuse ;  /* 0x000000010f0fa824 */ /* 0x100fe400078e0a1d */
[--C-:B------:R-:W-:Y:S02]  /*13c30*/  @!P3 IMAD.IADD R10, R10, 0x1, -R29.reuse ;  /* 0x000000010a0ab824 */ /* 0x100fe400078e0a1d */
[--C-:B------:R-:W-:Y:S02]  /*13c40*/  @!P4 IMAD.IADD R11, R11, 0x1, -R29.reuse ;  /* 0x000000010b0bc824 */ /* 0x100fe400078e0a1d */
[--C-:B------:R-:W-:Y:S01]  /*13c50*/  @!P1 IMAD.IADD R24, R24, 0x1, -R29.reuse ;  /* 0x0000000118189824 */ /* 0x100fe200078e0a1d */
[C---:B------:R-:W-:Y:S01]  /*13c60*/  ISETP.GT.U32.AND P0, PT, R29.reuse, R14, PT ;  /* 0x0000000e1d00720c */ /* 0x040fe20003f04070 */
[----:B------:R-:W-:Y:S01]  /*13c70*/  @!P5 IMAD.IADD R12, R12, 0x1, -R29 ;  /* 0x000000010c0cd824 */ /* 0x000fe200078e0a1d */
[----:B------:R-:W-:Y:S04]  /*13c80*/  STL [R1+0x6d4], R2 ;  /* 0x0006d40201007387 */ /* 0x000fe80000100800 */
[----:B------:R-:W-:Y:S01]  /*13c90*/  STL [R1+0x6dc], R8 ;  /* 0x0006dc0801007387 */ /* 0x000fe20000100800 */
[----:B------:R-:W-:-:S06]  /*13ca0*/  ISETP.GT.U32.AND P1, PT, R29, R17, PT ;  /* 0x000000111d00720c */ /* 0x000fcc0003f24070 */
[--C-:B------:R-:W-:Y:S01]  /*13cb0*/  @!P0 IMAD.IADD R14, R14, 0x1, -R29.reuse ;  /* 0x000000010e0e8824 */ /* 0x100fe200078e0a1d */
[----:B------:R-:W-:Y:S04]  /*13cc0*/  STL [R1+0x6e4], R9 ;  /* 0x0006e40901007387 */ /* 0x000fe80000100800 */
[----:B------:R-:W-:Y:S04]  /*13cd0*/  STL [R1+0x6e8], R3 ;  /* 0x0006e80301007387 */ /* 0x000fe80000100800 */
[----:B------:R0:W-:Y:S01]  /*13ce0*/  STL [R1+0x6e0], R24 ;  /* 0x0006e01801007387 */ /* 0x0001e20000100800 */
[----:B------:R-:W-:-:S03]  /*13cf0*/  @!P1 IMAD.IADD R17, R17, 0x1, -R29 ;  /* 0x0000000111119824 */ /* 0x000fc600078e0a1d */
[----:B------:R1:W-:Y:S01]  /*13d00*/  STL [R1+0x6d8], R26 ;  /* 0x0006d81a01007387 */ /* 0x0003e20000100800 */
[----:B0-----:R-:W-:-:S03]  /*13d10*/  IMAD.MOV.U32 R24, RZ, RZ, R27 ;  /* 0x000000ffff187224 */ /* 0x001fc600078e001b */
[----:B-1----:R-:W5:Y:S04]  /*13d20*/  LDL.LU R26, [R1+0x6a0] ;  /* 0x0006a000011a7983 */ /* 0x002f680000300800 */
[----:B------:R-:W5:Y:S04]  /*13d30*/  LDL.LU R27, [R1+0x684] ;  /* 0x00068400011b7983 */ /* 0x000f680000300800 */
[----:B------:R-:W5:Y:S04]  /*13d40*/  LDL.LU R2, [R1+0x68c] ;  /* 0x00068c0001027983 */ /* 0x000f680000300800 */
[----:B------:R-:W5:Y:S04]  /*13d50*/  LDL.LU R8, [R1+0x694] ;  /* 0x0006940001087983 */ /* 0x000f680000300800 */
[----:B------:R-:W5:Y:S01]  /*13d60*/  LDL.LU R9, [R1+0x698] ;  /* 0x0006980001097983 */ /* 0x000f620000300800 */
[----:B--2---:R-:W-:-:S02]  /*13d70*/  ISETP.GT.U32.AND P6, PT, R29, R25, PT ;  /* 0x000000191d00720c */ /* 0x004fc40003fc4070 */
[C---:B---3--:R-:W-:Y:S02]  /*13d80*/  ISETP.GT.U32.AND P2, PT, R29.reuse, R6, PT ;  /* 0x000000061d00720c */ /* 0x048fe40003f44070 */
[C---:B----4-:R-:W-:Y:S02]  /*13d90*/  ISETP.GT.U32.AND P3, PT, R29.reuse, R19, PT ;  /* 0x000000131d00720c */ /* 0x050fe40003f64070 */
[----:B-----5:R-:W-:-:S07]  /*13da0*/  ISETP.GT.U32.AND P4, PT, R29, R7, PT ;  /* 0x000000071d00720c */ /* 0x020fce0003f84070 */
[--C-:B------:R-:W-:Y:S01]  /*13db0*/  @!P6 IMAD.IADD R25, R25, 0x1, -R29.reuse ;  /* 0x000000011919e824 */ /* 0x100fe200078e0a1d */
[C---:B------:R-:W-:Y:S01]  /*13dc0*/  ISETP.GT.U32.AND P6, PT, R29.reuse, R15, PT ;  /* 0x0000000f1d00720c */ /* 0x040fe20003fc4070 */
[--C-:B------:R-:W-:Y:S01]  /*13dd0*/  @!P2 IMAD.IADD R6, R6, 0x1, -R29.reuse ;  /* 0x000000010606a824 */ /* 0x100fe200078e0a1d */
[----:B------:R-:W-:Y:S01]  /*13de0*/  ISETP.GT.U32.AND P2, PT, R29, R10, PT ;  /* 0x0000000a1d00720c */ /* 0x000fe20003f44070 */
[--C-:B------:R-:W-:Y:S01]  /*13df0*/  @!P3 IMAD.IADD R19, R19, 0x1, -R29.reuse ;  /* 0x000000011313b824 */ /* 0x100fe200078e0a1d */
[C---:B------:R-:W-:Y:S02]  /*13e00*/  ISETP.GT.U32.AND P5, PT, R29.reuse, R13, PT ;  /* 0x0000000d1d00720c */ /* 0x040fe40003fa4070 */
[----:B------:R-:W-:Y:S01]  /*13e10*/  ISETP.GT.U32.AND P3, PT, R29, R11, PT ;  /* 0x0000000b1d00720c */ /* 0x000fe20003f64070 */
[----:B------:R-:W-:Y:S01]  /*13e20*/  @!P4 IMAD.IADD R7, R7, 0x1, -R29 ;  /* 0x000000010707c824 */ /* 0x000fe200078e0a1d */
[C---:B------:R-:W-:Y:S02]  /*13e30*/  ISETP.GT.U32.AND P4, PT, R29.reuse, R12, PT ;  /* 0x0000000c1d00720c */ /* 0x040fe40003f84070 */
[----:B------:R-:W-:-:S07]  /*13e40*/  ISETP.GT.U32.AND P0, PT, R29, R16, PT ;  /* 0x000000101d00720c */ /* 0x000fce0003f04070 */
[--C-:B------:R-:W-:Y:S01]  /*13e50*/  @!P5 IMAD.IADD R13, R13, 0x1, -R29.reuse ;  /* 0x000000010d0dd824 */ /* 0x100fe200078e0a1d */
[----:B------:R-:W-:Y:S01]  /*13e60*/  ISETP.GT.U32.AND P5, PT, R29, R14, PT ;  /* 0x0000000e1d00720c */ /* 0x000fe20003fa4070 */
        /* <DEDUP_REMOVED lines=9> */
[----:B------:R-:W3:Y:S04]  /*13f00*/  LDL.LU R5, [R1+0x688] ;  /* 0x0006880001057983 */ /* 0x000ee80000300800 */
[----:B------:R1:W-:Y:S01]  /*13f10*/  STL [R1+0x6d0], R11 ;  /* 0x0006d00b01007387 */ /* 0x0003e20000100800 */
[----:B------:R-:W-:-:S03]  /*13f20*/  @!P5 IMAD.IADD R14, R14, 0x1, -R29 ;  /* 0x000000010e0ed824 */ /* 0x000fc600078e0a1d */
[----:B------:R-:W4:Y:S01]  /*13f30*/  LDL.LU R3, [R1+0x674] ;  /* 0x0006740001037983 */ /* 0x000f220000300800 */
[----:B------:R-:W-:-:S03]  /*13f40*/  @!P0 IMAD.IADD R17, R17, 0x1, -R29 ;  /* 0x0000000111118824 */ /* 0x000fc600078e0a1d */
[----:B0-----:R-:W5:Y:S04]  /*13f50*/  LDL.LU R10, [R1+0x67c] ;  /* 0x00067c00010a7983 */ /* 0x001f680000300800 */
[----:B------:R0:W-:Y:S04]  /*13f60*/  STL [R1+0x6c8], R12 ;  /* 0x0006c80c01007387 */ /* 0x0001e80000100800 */
[----:B-1----:R-:W5:Y:S04]  /*13f70*/  LDL.LU R11, [R1+0x680] ;  /* 0x00068000010b7983 */ /* 0x002f680000300800 */
[----:B0-----:R-:W5:Y:S04]  /*13f80*/  LDL.LU R12, [R1+0x678] ;  /* 0x00067800010c7983 */ /* 0x001f680000300800 */
[----:B------:R-:W-:Y:S04]  /*13f90*/  STL [R1+0x6ac], R14 ;  /* 0x0006ac0e01007387 */ /* 0x000fe80000100800 */
[----:B------:R0:W-:Y:S04]  /*13fa0*/  STL [R1+0x6b4], R17 ;  /* 0x0006b41101007387 */ /* 0x0001e80000100800 */
[----:B0-----:R-:W5:Y:S04]  /*13fb0*/  LDL.LU R17, [R1+0x65c] ;  /* 0x00065c0001117983 */ /* 0x001f680000300800 */
[----:B------:R-:W5:Y:S01]  /*13fc0*/  LDL.LU R14, [R1+0x664] ;  /* 0x00066400010e7983 */ /* 0x000f620000300800 */
[----:B------:R-:W-:-:S02]  /*13fd0*/  ISETP.GT.U32.AND P1, PT, R29, R18, PT ;  /* 0x000000121d00720c */ /* 0x000fc40003f24070 */
[C---:B------:R-:W-:Y:S02]  /*13fe0*/  ISETP.GT.U32.AND P2, PT, R29.reuse, R6, PT ;  /* 0x000000061d00720c */ /* 0x040fe40003f44070 */
[----:B------:R-:W-:-:S09]  /*13ff0*/  ISETP.GT.U32.AND P3, PT, R29, R19, PT ;  /* 0x000000131d00720c */ /* 0x000fd20003f64070 */
[--C-:B------:R-:W-:Y:S01]  /*14000*/  @!P1 IMAD.IADD R18, R18, 0x1, -R29.reuse ;  /* 0x0000000112129824 */ /* 0x100fe200078e0a1d */
[C---:B------:R-:W-:Y:S02]  /*14010*/  ISETP.GT.U32.AND P1, PT, R29.reuse, R25, PT ;  /* 0x000000191d00720c */ /* 0x040fe40003f24070 */
[C---:B------:R-:W-:Y:S02]  /*14020*/  ISETP.GT.U32.AND P4, PT, R29.reuse, R7, PT ;  /* 0x000000071d00720c */ /* 0x040fe40003f84070 */
[C---:B------:R-:W-:Y:S02]  /*14030*/  ISETP.GT.U32.AND P5, PT, R29.reuse, R13, PT ;  /* 0x0000000d1d00720c */ /* 0x040fe40003fa4070 */
[----:B------:R-:W-:Y:S01]  /*14040*/  ISETP.GT.U32.AND P6, PT, R29, R18, PT ;  /* 0x000000121d00720c */ /* 0x000fe20003fc4070 */
[----:B------:R-:W-:-:S06]  /*14050*/  @!P2 IMAD.IADD R6, R6, 0x1, -R29 ;  /* 0x000000010606a824 */ /* 0x000fcc00078e0a1d */
[--C-:B------:R-:W-:Y:S01]  /*14060*/  @!P1 IMAD.IADD R25, R25, 0x1, -R29.reuse ;  /* 0x0000000119199824 */ /* 0x100fe200078e0a1d */
[----:B------:R-:W-:Y:S01]  /*14070*/  ISETP.GT.U32.AND P1, PT, R29, R26, PT ;  /* 0x0000001a1d00720c */ /* 0x000fe20003f24070 */
[--C-:B------:R-:W-:Y:S01]  /*14080*/  @!P3 IMAD.IADD R19, R19, 0x1, -R29.reuse ;  /* 0x000000011313b824 */ /* 0x100fe200078e0a1d */
[----:B------:R-:W-:Y:S01]  /*14090*/  ISETP.GT.U32.AND P2, PT, R29, R27, PT ;  /* 0x0000001b1d00720c */ /* 0x000fe20003f44070 */
[--C-:B------:R-:W-:Y:S01]  /*140a0*/  @!P4 IMAD.IADD R7, R7, 0x1, -R29.reuse ;  /* 0x000000010707c824 */ /* 0x100fe200078e0a1d */
[C---:B------:R-:W-:Y:S02]  /*140b0*/  ISETP.GT.U32.AND P0, PT, R29.reuse, R16, PT ;  /* 0x000000101d00720c */ /* 0x040fe40003f04070 */
[----:B------:R-:W-:Y:S01]  /*140c0*/  ISETP.GT.U32.AND P3, PT, R29, R2, PT ;  /* 0x000000021d00720c */ /* 0x000fe20003f64070 */
[--C-:B------:R-:W-:Y:S01]  /*140d0*/  @!P5 IMAD.IADD R13, R13, 0x1, -R29.reuse ;  /* 0x000000010d0dd824 */ /* 0x100fe200078e0a1d */
[C---:B------:R-:W-:Y:S01]  /*140e0*/  ISETP.GT.U32.AND P4, PT, R29.reuse, R8, PT ;  /* 0x000000081d00720c */ /* 0x040fe20003f84070 */
[----:B------:R-:W-:Y:S01]  /*140f0*/  @!P6 IMAD.IADD R18, R18, 0x1, -R29 ;  /* 0x000000011212e824 */ /* 0x000fe200078e0a1d */
[----:B------:R-:W-:-:S03]  /*14100*/  ISETP.GT.U32.AND P5, PT, R29, R9, PT ;  /* 0x000000091d00720c */ /* 0x000fc60003fa4070 */
[--C-:B------:R-:W-:Y:S02]  /*14110*/  @!P1 IMAD.IADD R26, R26, 0x1, -R29.reuse ;  /* 0x000000011a1a9824 */ /* 0x100fe400078e0a1d */
[----:B------:R-:W-:-:S04]  /*14120*/  @!P2 IMAD.IADD R27, R27, 0x1, -R29 ;  /* 0x000000011b1ba824 */ /* 0x000fc800078e0a1d */
[--C-:B------:R-:W-:Y:S02]  /*14130*/  @!P3 IMAD.IADD R2, R2, 0x1, -R29.reuse ;  /* 0x000000010202b824 */ /* 0x100fe400078e0a1d */
[--C-:B------:R-:W-:Y:S02]  /*14140*/  @!P0 IMAD.IADD R16, R16, 0x1, -R29.reuse ;  /* 0x0000000110108824 */ /* 0x100fe400078e0a1d */
[--C-:B------:R-:W-:Y:S02]  /*14150*/  @!P4 IMAD.IADD R8, R8, 0x1, -R29.reuse ;  /* 0x000000010808c824 */ /* 0x100fe400078e0a1d */
[----:B------:R-:W-:Y:S01]  /*14160*/  @!P5 IMAD.IADD R9, R9, 0x1, -R29 ;  /* 0x000000010909d824 */ /* 0x000fe200078e0a1d */
[----:B------:R0:W-:Y:S04]  /*14170*/  STL [R1+0x6bc], R25 ;  /* 0x0006bc1901007387 */ /* 0x0001e80000100800 */
[----:B0-----:R-:W5:Y:S04]  /*14180*/  LDL.LU R25, [R1+0x35a0] ;  /* 0x0035a00001197983 */ /* 0x001f680000300800 */
[----:B------:R-:W-:Y:S04]  /*14190*/  STL [R1+0x6c0], R6 ;  /* 0x0006c00601007387 */ /* 0x000fe80000100800 */
[----:B------:R-:W-:Y:S04]  /*141a0*/  STL [R1+0x6b8], R19 ;  /* 0x0006b81301007387 */ /* 0x000fe80000100800 */
[----:B------:R-:W-:Y:S04]  /*141b0*/  STL [R1+0x6b0], R7 ;  /* 0x0006b00701007387 */ /* 0x000fe80000100800 */
[----:B------:R-:W-:Y:S04]  /*141c0*/  STL [R1+0x69c], R13 ;  /* 0x00069c0d01007387 */ /* 0x000fe80000100800 */
[----:B------:R-:W-:Y:S04]  /*141d0*/  STL [R1+0x6a4], R16 ;  /* 0x0006a41001007387 */ /* 0x000fe80000100800 */
[----:B------:R0:W-:Y:S01]  /*141e0*/  STL [R1+0x6a8], R18 ;  /* 0x0006a81201007387 */ /* 0x0001e20000100800 */
[----:B------:R-:W-:-:S03]  /*141f0*/  IMAD.HI.U32 R0, R28, R4, RZ ;  /* 0x000000041c007227 */ /* 0x000fc600078e00ff */
[----:B0-----:R-:W5:Y:S04]  /*14200*/  LDL.LU R18, [R1+0x66c] ;  /* 0x00066c0001127983 */ /* 0x001f680000300800 */
[----:B------:R-:W5:Y:S04]  /*14210*/  LDL.LU R7, [R1+0x670] ;  /* 0x0006700001077983 */ /* 0x000f680000300800 */
[----:B------:R-:W5:Y:S04]  /*14220*/  LDL.LU R13, [R1+0x668] ;  /* 0x00066800010d7983 */ /* 0x000f680000300800 */
[----:B------:R-:W5:Y:S01]  /*14230*/  LDL.LU R16, [R1+0x660] ;  /* 0x0006600001107983 */ /* 0x000f620000300800 */
[----:B------:R-:W-:-:S04]  /*14240*/  IMAD.MOV R0, RZ, RZ, -R0 ;  /* 0x000000ffff007224 */ /* 0x000fc800078e0a00 */
[C---:B------:R-:W-:Y:S01]  /*14250*/  IMAD R4, R29.reuse, R0, R4 ;  /* 0x000000001d047224 */ /* 0x040fe200078e0204 */
[C---:B--2---:R-:W-:Y:S02]  /*14260*/  ISETP.GT.U32.AND P0, PT, R29.reuse, R15, PT ;  /* 0x0000000f1d00720c */ /* 0x044fe40003f04070 */
[C---:B---3--:R-:W-:Y:S02]  /*14270*/  ISETP.GT.U32.AND P6, PT, R29.reuse, R5, PT ;  /* 0x000000051d00720c */ /* 0x048fe40003fc4070 */
[C---:B----4-:R-:W-:Y:S02]  /*14280*/  ISETP.GT.U32.AND P1, PT, R29.reuse, R3, PT ;  /* 0x000000031d00720c */ /* 0x050fe40003f24070 */
[----:B-----5:R-:W-:-:S09]  /*14290*/  ISETP.GT.U32.AND P2, PT, R29, R10, PT ;  /* 0x0000000a1d00720c */ /* 0x020fd20003f44070 */
        /* <DEDUP_REMOVED lines=10> */
[C---:B------:R-:W-:Y:S02]  /*14340*/  ISETP.GT.U32.AND P3, PT, R29.reuse, R8, PT ;  /* 0x000000081d00720c */ /* 0x040fe40003f64070 */
[C---:B------:R-:W-:Y:S01]  /*14350*/  ISETP.GT.U32.AND P5, PT, R29.reuse, R17, PT ;  /* 0x000000111d00720c */ /* 0x040fe20003fa4070 */
[--C-:B------:R-:W-:Y:S01]  /*14360*/  @!P4 IMAD.IADD R12, R12, 0x1, -R29.reuse ;  /* 0x000000010c0cc824 */ /* 0x100fe200078e0a1d */
[----:B------:R-:W-:Y:S01]  /*14370*/  ISETP.GT.U32.AND P4, PT, R29, R9, PT ;  /* 0x000000091d00720c */ /* 0x000fe20003f84070 */
[--C-:B------:R-:W-:Y:S02]  /*14380*/  @!P6 IMAD.IADD R26, R26, 0x1, -R29.reuse ;  /* 0x000000011a1ae824 */ /* 0x100fe400078e0a1d */
[--C-:B------:R-:W-:Y:S02]  /*14390*/  @!P1 IMAD.IADD R27, R27, 0x1, -R29.reuse ;  /* 0x000000011b1b9824 */ /* 0x100fe400078e0a1d */
[----:B------:R-:W-:-:S06]  /*143a0*/  @!P2 IMAD.IADD R2, R2, 0x1, -R29 ;  /* 0x000000010202a824 */ /* 0x000fcc00078e0a1d */
[--C-:B------:R-:W-:Y:S01]  /*143b0*/  @!P5 IMAD.IADD R17, R17, 0x1, -R29.reuse ;  /* 0x000000011111d824 */ /* 0x100fe200078e0a1d */
[C---:B------:R-:W-:Y:S01]  /*143c0*/  ISETP.GT.U32.AND P5, PT, R29.reuse, R15, PT ;  /* 0x0000000f1d00720c */ /* 0x040fe20003fa4070 */
[----:B------:R0:W-:Y:S01]  /*143d0*/  STL [R1+0x6a0], R26 ;  /* 0x0006a01a01007387 */ /* 0x0001e20000100800 */
[--C-:B------:R-:W-:Y:S01]  /*143e0*/  @!P3 IMAD.IADD R8, R8, 0x1, -R29.reuse ;  /* 0x000000010808b824 */ /* 0x100fe200078e0a1d */
[----:B------:R-:W-:Y:S01]  /*143f0*/  ISETP.GT.U32.AND P0, PT, R29, R14, PT ;  /* 0x0000000e1d00720c */ /* 0x000fe20003f04070 */
[--C-:B------:R-:W-:Y:S01]  /*14400*/  @!P4 IMAD.IADD R9, R9, 0x1, -R29.reuse ;  /* 0x000000010909c824 */ /* 0x100fe200078e0a1d */
[----:B0-----:R-:W2:Y:S04]  /*14410*/  LDL.LU R26, [R1+0x64c] ;  /* 0x00064c00011a7983 */ /* 0x001ea80000300800 */
[----:B------:R0:W-:Y:S04]  /*14420*/  STL [R1+0x684], R27 ;  /* 0x0006841b01007387 */ /* 0x0001e80000100800 */
[--C-:B------:R-:W-:Y:S01]  /*14430*/  @!P5 IMAD.IADD R15, R15, 0x1, -R29.reuse ;  /* 0x000000010f0fd824 */ /* 0x100fe200078e0a1d */
[----:B0-----:R-:W3:Y:S04]  /*14440*/  LDL.LU R27, [R1+0x654] ;  /* 0x00065400011b7983 */ /* 0x001ee80000300800 */
[----:B------:R0:W-:Y:S04]  /*14450*/  STL [R1+0x68c], R2 ;  /* 0x00068c0201007387 */ /* 0x0001e80000100800 */
[----:B------:R-:W4:Y:S04]  /*14460*/  LDL.LU R6, [R1+0x650] ;  /* 0x0006500001067983 */ /* 0x000f280000300800 */
[----:B------:R-:W5:Y:S04]  /*14470*/  LDL.LU R19, [R1+0x634] ;  /* 0x0006340001137983 */ /* 0x000f680000300800 */
[----:B------:R1:W-:Y:S04]  /*14480*/  STL [R1+0x694], R8 ;  /* 0x0006940801007387 */ /* 0x0003e80000100800 */
        /* <DEDUP_REMOVED lines=26> */
[----:B------:R1:W-:Y:S04]  /*14630*/  STL [R1+0x678], R12 ;  /* 0x0006780c01007387 */ /* 0x0003e80000100800 */
[----:B0-----:R-:W3:Y:S01]  /*14640*/  LDL R17, [R1+0x2b00] ;  /* 0x002b000001117983 */ /* 0x001ee20000100800 */
[----:B------:R-:W-:-:S02]  /*14650*/  ISETP.GT.U32.AND P6, PT, R29, R14, PT ;  /* 0x0000000e1d00720c */ /* 0x000fc40003fc4070 */
[C---:B------:R-:W-:Y:S01]  /*14660*/  ISETP.GT.U32.AND P0, PT, R29.reuse, R18, PT ;  /* 0x000000121d00720c */ /* 0x040fe20003f04070 */
[----:B------:R-:W3:Y:S01]  /*14670*/  LDL.LU R10, [R1+0x638] ;  /* 0x00063800010a7983 */ /* 0x000ee20000300800 */
[C---:B------:R-:W-:Y:S02]  /*14680*/  ISETP.GT.U32.AND P1, PT, R29.reuse, R7, PT ;  /* 0x000000071d00720c */ /* 0x040fe40003f24070 */
[C---:B------:R-:W-:Y:S01]  /*14690*/  ISETP.GT.U32.AND P2, PT, R29.reuse, R13, PT ;  /* 0x0000000d1d00720c */ /* 0x040fe20003f44070 */
[----:B------:R-:W3:Y:S01]  /*146a0*/  LDL.LU R11, [R1+0x624] ;  /* 0x00062400010b7983 */ /* 0x000ee20000300800 */
[----:B------:R-:W-:-:S05]  /*146b0*/  ISETP.GT.U32.AND P3, PT, R29, R16, PT ;  /* 0x000000101d00720c */ /* 0x000fca0003f64070 */
[--C-:B------:R-:W-:Y:S02]  /*146c0*/  @!P6 IMAD.IADD R14, R14, 0x1, -R29.reuse ;  /* 0x000000010e0ee824 */ /* 0x100fe400078e0a1d */
[--C-:B------:R-:W-:Y:S02]  /*146d0*/  @!P0 IMAD.IADD R18, R18, 0x1, -R29.reuse ;  /* 0x0000000112128824 */ /* 0x100fe400078e0a1d */
[--C-:B------:R-:W-:Y:S02]  /*146e0*/  @!P1 IMAD.IADD R7, R7, 0x1, -R29.reuse ;  /* 0x0000000107079824 */ /* 0x100fe400078e0a1d */
[--C-:B------:R-:W-:Y:S02]  /*146f0*/  @!P2 IMAD.IADD R13, R13, 0x1, -R29.reuse ;  /* 0x000000010d0da824 */ /* 0x100fe400078e0a1d */
[----:B------:R-:W-:Y:S01]  /*14700*/  @!P3 IMAD.IADD R16, R16, 0x1, -R29 ;  /* 0x000000011010b824 */ /* 0x000fe200078e0a1d */
[----:B------:R0:W-:Y:S04]  /*14710*/  STL [R1+0x664], R14 ;  /* 0x0006640e01007387 */ /* 0x0001e80000100800 */
[----:B-1----:R-:W3:Y:S04]  /*14720*/  LDL.LU R12, [R1+0x62c] ;  /* 0x00062c00010c7983 */ /* 0x002ee80000300800 */
[----:B0-----:R-:W3:Y:S01]  /*14730*/  LDL.LU R14, [R1+0x630] ;  /* 0x00063000010e7983 */ /* 0x001ee20000300800 */
        /* <DEDUP_REMOVED lines=12> */
[C---:B------:R-:W-:Y:S01]  /*14800*/  ISETP.GT.U32.AND P6, PT, R29.reuse, R0, PT ;  /* 0x000000001d00720c */ /* 0x040fe20003fc4070 */
        /* <DEDUP_REMOVED lines=14> */
[----:B------:R-:W4:Y:S04]  /*148f0*/  LDL.LU R4, [R1+0x614] ;  /* 0x0006140001047983 */ /* 0x000f280000300800 */
[----:B------:R1:W-:Y:S04]  /*14900*/  STL [R1+0x668], R13 ;  /* 0x0006680d01007387 */ /* 0x0003e80000100800 */
[----:B------:R5:W-:Y:S04]  /*14910*/  STL [R1+0x660], R16 ;  /* 0x0006601001007387 */ /* 0x000be80000100800 */
[----:B------:R-:W3:Y:S04]  /*14920*/  LDL.LU R5, [R1+0x61c] ;  /* 0x00061c0001057983 */ /* 0x000ee80000300800 */
[----:B0-----:R-:W3:Y:S04]  /*14930*/  LDL.LU R7, [R1+0x620] ;  /* 0x0006200001077983 */ /* 0x001ee80000300800 */
[----:B------:R0:W-:Y:S04]  /*14940*/  STL [R1+0x64c], R26 ;  /* 0x00064c1a01007387 */ /* 0x0001e80000100800 */
[----:B-1----:R-:W3:Y:S04]  /*14950*/  LDL.LU R13, [R1+0x618] ;  /* 0x00061800010d7983 */ /* 0x002ee80000300800 */
[----:B-----5:R-:W5:Y:S01]  /*14960*/  LDL.LU R16, [R1+0x610] ;  /* 0x0006100001107983 */ /* 0x020f620000300800 */
[----:B------:R-:W-:-:S02]  /*14970*/  ISETP.GT.U32.AND P5, PT, R29, R27, PT ;  /* 0x0000001b1d00720c */ /* 0x000fc40003fa4070 */
[----:B------:R-:W-:Y:S01]  /*14980*/  ISETP.GT.U32.AND P4, PT, R29, R9, PT ;  /* 0x000000091d00720c */ /* 0x000fe20003f84070 */
[----:B0-----:R-:W5:Y:S10]  /*14990*/  LDL.LU R26, [R1+0x5fc] ;  /* 0x0005fc00011a7983 */ /* 0x001f740000300800 */
[--C-:B------:R-:W-:Y:S01]  /*149a0*/  @!P5 IMAD.IADD R27, R27, 0x1, -R29.reuse ;  /* 0x000000011b1bd824 */ /* 0x100fe200078e0a1d */
[----:B------:R-:W-:Y:S01]  /*149b0*/  ISETP.GT.U32.AND P5, PT, R29, R15, PT ;  /* 0x0000000f1d00720c */ /* 0x000fe20003fa4070 */
[----:B------:R-:W-:Y:S01]  /*149c0*/  @!P4 IMAD.IADD R9, R9, 0x1, -R29 ;  /* 0x000000010909c824 */ /* 0x000fe200078e0a1d */
[----:B------:R-:W-:-:S02]  /*149d0*/  ISETP.GT.U32.AND P0, PT, R29, R6, PT ;  /* 0x000000061d00720c */ /* 0x000fc40003f04070 */
[C---:B------:R-:W-:Y:S02]  /*149e0*/  ISETP.GT.U32.AND P4, PT, R29.reuse, R27, PT ;  /* 0x0000001b1d00720c */ /* 0x040fe40003f84070 */
[----:B------:R-:W-:-:S07]  /*149f0*/  ISETP.GT.U32.AND P1, PT, R29, R19, PT ;  /* 0x000000131d00720c */ /* 0x000fce0003f24070 */
[--C-:B------:R-:W-:Y:S01]  /*14a00*/  @!P5 IMAD.IADD R15, R15, 0x1, -R29.reuse ;  /* 0x000000010f0fd824 */ /* 0x100fe200078e0a1d */
[C---:B------:R-:W-:Y:S01]  /*14a10*/  ISETP.GT.U32.AND P5, PT, R29.reuse, R0, PT ;  /* 0x000000001d00720c */ /* 0x040fe20003fa4070 */
[--C-:B------:R-:W-:Y:S01]  /*14a20*/  @!P0 IMAD.IADD R6, R6, 0x1, -R29.reuse ;  /* 0x0000000106068824 */ /* 0x100fe200078e0a1d */
[C---:B------:R-:W-:Y:S02]  /*14a30*/  ISETP.GT.U32.AND P2, PT, R29.reuse, R2, PT ;  /* 0x000000021d00720c */ /* 0x040fe40003f44070 */
[----:B------:R-:W-:Y:S01]  /*14a40*/  ISETP.GT.U32.AND P6, PT, R29, R15, PT ;  /* 0x0000000f1d00720c */ /* 0x000fe20003fc4070 */
[--C-:B------:R-:W-:Y:S01]  /*14a50*/  @!P4 IMAD.IADD R27, R27, 0x1, -R29.reuse ;  /* 0x000000011b1bc824 */ /* 0x100fe200078e0a1d */
[----:B------:R-:W-:Y:S01]  /*14a60*/  ISETP.GT.U32.AND P0, PT, R29, R11, PT ;  /* 0x0000000b1d00720c */ /* 0x000fe20003f04070 */
[----:B------:R-:W-:Y:S01]  /*14a70*/  @!P1 IMAD.IADD R19, R19, 0x1, -R29 ;  /* 0x0000000113139824 */ /* 0x000fe200078e0a1d */
[----:B------:R-:W-:-:S05]  /*14a80*/  ISETP.GT.U32.AND P1, PT, R29, R12, PT ;  /* 0x0000000c1d00720c */ /* 0x000fca0003f24070 */
[--C-:B------:R-:W-:Y:S01]  /*14a90*/  @!P5 IMAD.IADD R0, R0, 0x1, -R29.reuse ;  /* 0x000000010000d824 */ /* 0x100fe200078e0a1d */
[----:B------:R-:W-:Y:S01]  /*14aa0*/  ISETP.GT.U32.AND P5, PT, R29, R10, PT ;  /* 0x0000000a1d00720c */ /* 0x000fe20003fa4070 */
[----:B------:R0:W-:Y:S01]  /*14ab0*/  STL [R1+0x654], R27 ;  /* 0x0006541b01007387 */ /* 0x0001e20000100800 */
[--C-:B------:R-:W-:Y:S02]  /*14ac0*/  @!P2 IMAD.IADD R2, R2, 0x1, -R29.reuse ;  /* 0x000000010202a824 */ /* 0x100fe400078e0a1d */
[----:B------:R-:W-:Y:S01]  /*14ad0*/  @!P6 IMAD.IADD R15, R15, 0x1, -R29 ;  /* 0x000000010f0fe824 */ /* 0x000fe200078e0a1d */
[----:B0-----:R-:W5:Y:S01]  /*14ae0*/  LDL.LU R27, [R1+0x604] ;  /* 0x00060400011b7983 */ /* 0x001f620000300800 */
[----:B------:R-:W-:-:S07]  /*14af0*/  ISETP.GT.U32.AND P3, PT, R29, R8, PT ;  /* 0x000000081d00720c */ /* 0x000fce0003f64070 */
[--C-:B------:R-:W-:Y:S01]  /*14b00*/  @!P5 IMAD.IADD R10, R10, 0x1, -R29.reuse ;  /* 0x000000010a0ad824 */ /* 0x100fe200078e0a1d */
[----:B------:R-:W-:Y:S01]  /*14b10*/  ISETP.GT.U32.AND P2, PT, R29, R14, PT ;  /* 0x0000000e1d00720c */ /* 0x000fe20003f44070 */
[--C-:B------:R-:W-:Y:S01]  /*14b20*/  @!P0 IMAD.IADD R11, R11, 0x1, -R29.reuse ;  /* 0x000000010b0b8824 */ /* 0x100fe200078e0a1d */
[----:B------:R-:W-:Y:S01]  /*14b30*/  ISETP.GT.U32.AND P4, PT, R29, R9, PT ;  /* 0x000000091d00720c */ /* 0x000fe20003f84070 */
[--C-:B------:R-:W-:Y:S01]  /*14b40*/  @!P1 IMAD.IADD R12, R12, 0x1, -R29.reuse ;  /* 0x000000010c0c9824 */ /* 0x100fe200078e0a1d */
[----:B------:R-:W-:Y:S04]  /*14b50*/  STL [R1+0x658], R0 ;  /* 0x0006580001007387 */ /* 0x000fe80000100800 */
[----:B------:R-:W-:Y:S01]  /*14b60*/  STL [R1+0x650], R6 ;  /* 0x0006500601007387 */ /* 0x000fe20000100800 */
[----:B------:R-:W-:-:S04]  /*14b70*/  @!P3 IMAD.IADD R8, R8, 0x1, -R29 ;  /* 0x000000010808b824 */ /* 0x000fc800078e0a1d */
[--C-:B------:R-:W-:Y:S01]  /*14b80*/  @!P2 IMAD.IADD R14, R14, 0x1, -R29.reuse ;  /* 0x000000010e0ea824 */ /* 0x100fe200078e0a1d */
[----:B------:R-:W-:Y:S01]  /*14b90*/  STL [R1+0x634], R19 ;  /* 0x0006341301007387 */ /* 0x000fe20000100800 */
[----:B------:R-:W-:-:S03]  /*14ba0*/  @!P4 IMAD.IADD R9, R9, 0x1, -R29 ;  /* 0x000000010909c824 */ /* 0x000fc600078e0a1d */
[----:B------:R-:W-:Y:S04]  /*14bb0*/  STL [R1+0x63c], R2 ;  /* 0x00063c0201007387 */ /* 0x000fe80000100800 */
[----:B------:R-:W-:Y:S04]  /*14bc0*/  STL [R1+0x644], R8 ;  /* 0x0006440801007387 */ /* 0x000fe80000100800 */
[----:B------:R0:W-:Y:S04]  /*14bd0*/  STL [R1+0x640], R15 ;  /* 0x0006400f01007387 */ /* 0x0001e80000100800 */
[----:B------:R1:W-:Y:S01]  /*14be0*/  STL [R1+0x648], R9 ;  /* 0x0006480901007387 */ /* 0x0003e20000100800 */
[----:B0-----:R-:W-:-:S03]  /*14bf0*/  IMAD.MOV.U32 R15, RZ, RZ, R24 ;  /* 0x000000ffff0f7224 */ /* 0x001fc600078e0018 */
[----:B------:R-:W5:Y:S04]  /*14c00*/  LDL.LU R24, [R1+0x608] ;  /* 0x0006080001187983 */ /* 0x000f680000300800 */
[----:B------:R-:W5:Y:S04]  /*14c10*/  LDL.LU R19, [R1+0x600] ;  /* 0x0006000001137983 */ /* 0x000f680000300800 */
[----:B------:R-:W5:Y:S04]  /*14c20*/  LDL.LU R2, [R1+0x5e4] ;  /* 0x0005e40001027983 */ /* 0x000f680000300800 */
[----:B------:R-:W5:Y:S04]  /*14c30*/  LDL.LU R8, [R1+0x5ec] ;  /* 0x0005ec0001087983 */ /* 0x000f680000300800 */
[----:B-1----:R-:W5:Y:S01]  /*14c40*/  LDL.LU R9, [R1+0x5f4] ;  /* 0x0005f40001097983 */ /* 0x002f620000300800 */
[----:B--2---:R-:W-:-:S02]  /*14c50*/  ISETP.GT.U32.AND P3, PT, R29, R17, PT ;  /* 0x000000111d00720c */ /* 0x004fc40003f64070 */
[C---:B----4-:R-:W-:Y:S02]  /*14c60*/  ISETP.GT.U32.AND P6, PT, R29.reuse, R4, PT ;  /* 0x000000041d00720c */ /* 0x050fe40003fc4070 */
[C---:B---3--:R-:W-:Y:S02]  /*14c70*/  ISETP.GT.U32.AND P5, PT, R29.reuse, R5, PT ;  /* 0x000000051d00720c */ /* 0x048fe40003fa4070 */
[C---:B------:R-:W-:Y:S02]  /*14c80*/  ISETP.GT.U32.AND P0, PT, R29.reuse, R7, PT ;  /* 0x000000071d00720c */ /* 0x040fe40003f04070 */
[----:B------:R-:W-:-:S07]  /*14c90*/  ISETP.GT.U32.AND P1, PT, R29, R13, PT ;  /* 0x0000000d1d00720c */ /* 0x000fce0003f24070 */
[--C-:B------:R-:W-:Y:S01]  /*14ca0*/  @!P6 IMAD.IADD R4, R4, 0x1, -R29.reuse ;  /* 0x000000010404e824 */ /* 0x100fe200078e0a1d */
[----:B------:R-:W-:Y:S01]  /*14cb0*/  ISETP.GT.U32.AND P6, PT, R29, R10, PT ;  /* 0x0000000a1d00720c */ /* 0x000fe20003fc4070 */
[--C-:B------:R-:W-:Y:S01]  /*14cc0*/  @!P5 IMAD.IADD R5, R5, 0x1, -R29.reuse ;  /* 0x000000010505d824 */ /* 0x100fe200078e0a1d */
[----:B------:R-:W-:Y:S01]  /*14cd0*/  ISETP.GT.U32.AND P5, PT, R29, R11, PT ;  /* 0x0000000b1d00720c */ /* 0x000fe20003fa4070 */
[--C-:B------:R-:W-:Y:S01]  /*14ce0*/  @!P0 IMAD.IADD R7, R7, 0x1, -R29.reuse ;  /* 0x0000000107078824 */ /* 0x100fe200078e0a1d */
[C---:B------:R-:W-:Y:S02]  /*14cf0*/  ISETP.GT.U32.AND P0, PT, R29.reuse, R12, PT ;  /* 0x0000000c1d00720c */ /* 0x040fe40003f04070 */
[----:B-----5:R-:W-:Y:S01]  /*14d00*/  ISETP.GT.U32.AND P2, PT, R29, R16, PT ;  /* 0x000000101d00720c */ /* 0x020fe20003f44070 */
[----:B------:R-:W-:Y:S01]  /*14d10*/  @!P1 IMAD.IADD R13, R13, 0x1, -R29 ;  /* 0x000000010d0d9824 */ /* 0x000fe200078e0a1d */
[----:B------:R-:W-:-:S05]  /*14d20*/  ISETP.GT.U32.AND P1, PT, R29, R14, PT ;  /* 0x0000000e1d00720c */ /* 0x000fca0003f24070 */
[--C-:B------:R-:W-:Y:S02]  /*14d30*/  @!P6 IMAD.IADD R10, R10, 0x1, -R29.reuse ;  /* 0x000000010a0ae824 */ /* 0x100fe400078e0a1d */
[--C-:B------:R-:W-:Y:S02]  /*14d40*/  @!P5 IMAD.IADD R11, R11, 0x1, -R29.reuse ;  /* 0x000000010b0bd824 */ /* 0x100fe400078e0a1d */
[--C-:B------:R-:W-:Y:S01]  /*14d50*/  @!P0 IMAD.IADD R12, R12, 0x1, -R29.reuse ;  /* 0x000000010c0c8824 */ /* 0x100fe200078e0a1d */
[----:B------:R0:W-:Y:S01]  /*14d60*/  STL [R1+0x638], R10 ;  /* 0x0006380a01007387 */ /* 0x0001e20000100800 */
[--C-:B------:R-:W-:Y:S02]  /*14d70*/  @!P3 IMAD.IADD R17, R17, 0x1, -R29.reuse ;  /* 0x000000011111b824 */ /* 0x100fe400078e0a1d */
[--C-:B------:R-:W-:Y:S02]  /*14d80*/  @!P2 IMAD.IADD R16, R16, 0x1, -R29.reuse ;  /* 0x000000011010a824 */ /* 0x100fe400078e0a1d */
[----:B------:R-:W-:Y:S01]  /*14d90*/  @!P1 IMAD.IADD R14, R14, 0x1, -R29 ;  /* 0x000000010e0e9824 */ /* 0x000fe200078e0a1d */
[----:B0-----:R-:W2:Y:S01]  /*14da0*/  LDL.LU R10, [R1+0x5f8] ;  /* 0x0005f800010a7983 */ /* 0x001ea20000300800 */
[----:B------:R-:W-:-:S03]  /*14db0*/  ISETP.GT.U32.AND P2, PT, R29, R17, PT ;  /* 0x000000111d00720c */ /* 0x000fc60003f44070 */
[----:B------:R0:W-:Y:S04]  /*14dc0*/  STL [R1+0x624], R11 ;  /* 0x0006240b01007387 */ /* 0x0001e80000100800 */
[----:B------:R1:W-:Y:S04]  /*14dd0*/  STL [R1+0x62c], R12 ;  /* 0x00062c0c01007387 */ /* 0x0003e80000100800 */
[----:B------:R-:W3:Y:S04]  /*14de0*/  LDL.LU R6, [R1+0x5e8] ;  /* 0x0005e80001067983 */ /* 0x000ee80000300800 */
[----:B------:R4:W-:Y:S04]  /*14df0*/  STL [R1+0x630], R14 ;  /* 0x0006300e01007387 */ /* 0x0009e80000100800 */
[----:B0-----:R-:W5:Y:S04]  /*14e00*/  LDL.LU R11, [R1+0x5d4] ;  /* 0x0005d400010b7983 */ /* 0x001f680000300800 */
[----:B-1----:R-:W2:Y:S01]  /*14e10*/  LDL.LU R12, [R1+0x5dc] ;  /* 0x0005dc00010c7983 */ /* 0x002ea20000300800 */
[----:B------:R-:W-:-:S05]  /*14e20*/  @!P2 IMAD.IADD R17, R17, 0x1, -R29 ;  /* 0x000000011111a824 */ /* 0x000fca00078e0a1d */
[----:B------:R0:W-:Y:S04]  /*14e30*/  STL [R1+0x628], R17 ;  /* 0x0006281101007387 */ /* 0x0001e80000100800 */
[----:B----4-:R-:W4:Y:S04]  /*14e40*/  LDL.LU R14, [R1+0x5e0] ;  /* 0x0005e000010e7983 */ /* 0x010f280000300800 */
[----:B0-----:R-:W4:Y:S01]  /*14e50*/  LDL.LU R17, [R1+0x5d8] ;  /* 0x0005d80001117983 */ /* 0x001f220000300800 */
[C---:B------:R-:W-:Y:S02]  /*14e60*/  ISETP.GT.U32.AND P4, PT, R29.reuse, R18, PT ;  /* 0x000000121d00720c */ /* 0x040fe40003f84070 */
[----:B------:R-:W-:-:S11]  /*14e70*/  ISETP.GT.U32.AND P3, PT, R29, R26, PT ;  /* 0x0000001a1d00720c */ /* 0x000fd60003f64070 */
[--C-:B------:R-:W-:Y:S01]  /*14e80*/  @!P4 IMAD.IADD R18, R18, 0x1, -R29.reuse ;  /* 0x000000011212c824 */ /* 0x100fe200078e0a1d */
[C---:B------:R-:W-:Y:S01]  /*14e90*/  ISETP.GT.U32.AND P4, PT, R29.reuse, R27, PT ;  /* 0x0000001b1d00720c */ /* 0x040fe20003f84070 */
        /* <DEDUP_REMOVED lines=8> */
[C---:B------:R-:W-:Y:S02]  /*14f20*/  ISETP.GT.U32.AND P1, PT, R29.reuse, R13, PT ;  /* 0x0000000d1d00720c */ /* 0x040fe40003f24070 */
[----:B------:R-:W-:Y:S01]  /*14f30*/  ISETP.GT.U32.AND P2, PT, R29, R16, PT ;  /* 0x000000101d00720c */ /* 0x000fe20003f44070 */
[----:B------:R-:W-:Y:S01]  /*14f40*/  @!P5 IMAD.IADD R5, R5, 0x1, -R29 ;  /* 0x000000010505d824 */ /* 0x000fe200078e0a1d */
[----:B------:R-:W-:-:S03]  /*14f50*/  ISETP.GT.U32.AND P3, PT, R29, R26, PT ;  /* 0x0000001a1d00720c */ /* 0x000fc60003f64070 */
[--C-:B------:R-:W-:Y:S01]  /*14f60*/  @!P4 IMAD.IADD R4, R4, 0x1, -R29.reuse ;  /* 0x000000010404c824 */ /* 0x100fe200078e0a1d */
[----:B------:R-:W-:Y:S01]  /*14f70*/  ISETP.GT.U32.AND P4, PT, R29, R24, PT ;  /* 0x000000181d00720c */ /* 0x000fe20003f84070 */
[--C-:B------:R-:W-:Y:S01]  /*14f80*/  @!P0 IMAD.IADD R7, R7, 0x1, -R29.reuse ;  /* 0x0000000107078824 */ /* 0x100fe200078e0a1d */
[C---:B------:R-:W-:Y:S01]  /*14f90*/  ISETP.GT.U32.AND P5, PT, R29.reuse, R19, PT ;  /* 0x000000131d00720c */ /* 0x040fe20003fa4070 */
[----:B------:R0:W-:Y:S01]  /*14fa0*/  STL [R1+0x60c], R18 ;  /* 0x00060c1201007387 */ /* 0x0001e20000100800 */
[----:B------:R-:W-:Y:S01]  /*14fb0*/  ISETP.GT.U32.AND P0, PT, R29, R2, PT ;  /* 0x000000021d00720c */ /* 0x000fe20003f04070 */
[--C-:B------:R-:W-:Y:S01]  /*14fc0*/  @!P6 IMAD.IADD R27, R27, 0x1, -R29.reuse ;  /* 0x000000011b1be824 */ /* 0x100fe200078e0a1d */
[----:B------:R-:W-:Y:S01]  /*14fd0*/  ISETP.GT.U32.AND P6, PT, R29, R15, PT ;  /* 0x0000000f1d00720c */ /* 0x000fe20003fc4070 */
[--C-:B------:R-:W-:Y:S01]  /*14fe0*/  @!P1 IMAD.IADD R13, R13, 0x1, -R29.reuse ;  /* 0x000000010d0d9824 */ /* 0x100fe200078e0a1d */
[----:B0-----:R-:W4:Y:S01]  /*14ff0*/  LDL.LU R18, [R1+0x5bc] ;  /* 0x0005bc0001127983 */ /* 0x001f220000300800 */
[----:B------:R-:W-:Y:S01]  /*15000*/  @!P2 IMAD.IADD R16, R16, 0x1, -R29 ;  /* 0x000000011010a824 */ /* 0x000fe200078e0a1d */
[----:B------:R-:W-:-:S03]  /*15010*/  ISETP.GT.U32.AND P1, PT, R29, R8, PT ;  /* 0x000000081d00720c */ /* 0x000fc60003f24070 */
[--C-:B------:R-:W-:Y:S01]  /*15020*/  @!P4 IMAD.IADD R24, R24, 0x1, -R29.reuse ;  /* 0x000000011818c824 */ /* 0x100fe200078e0a1d */
[----:B------:R-:W-:Y:S01]  /*15030*/  STL [R1+0x614], R4 ;  /* 0x0006140401007387 */ /* 0x000fe20000100800 */
[--C-:B------:R-:W-:Y:S02]  /*15040*/  @!P3 IMAD.IADD R26, R26, 0x1, -R29.reuse ;  /* 0x000000011a1ab824 */ /* 0x100fe400078e0a1d */
[--C-:B------:R-:W-:Y:S01]  /*15050*/  @!P5 IMAD.IADD R19, R19, 0x1, -R29.reuse ;  /* 0x000000011313d824 */ /* 0x100fe200078e0a1d */
[----:B------:R-:W-:Y:S01]  /*15060*/  STL [R1+0x61c], R5 ;  /* 0x00061c0501007387 */ /* 0x000fe20000100800 */
[----:B------:R-:W-:-:S03]  /*15070*/  @!P0 IMAD.IADD R2, R2, 0x1, -R29 ;  /* 0x0000000102028824 */ /* 0x000fc600078e0a1d */
[----:B------:R-:W-:Y:S04]  /*15080*/  STL [R1+0x620], R7 ;  /* 0x0006200701007387 */ /* 0x000fe80000100800 */
[----:B------:R-:W-:Y:S01]  /*15090*/  STL [R1+0x618], R13 ;  /* 0x0006180d01007387 */ /* 0x000fe20000100800 */
[----:B------:R-:W-:-:S03]  /*150a0*/  @!P6 IMAD.IADD R15, R15, 0x1, -R29 ;  /* 0x000000010f0fe824 */ /* 0x000fc600078e0a1d */
[----:B------:R0:W-:Y:S01]  /*150b0*/  STL [R1+0x610], R16 ;  /* 0x0006101001007387 */ /* 0x0001e20000100800 */
[----:B------:R-:W-:-:S03]  /*150c0*/  ISETP.GT.U32.AND P2, PT, R29, R9, PT ;  /* 0x000000091d00720c */ /* 0x000fc60003f44070 */
[----:B0-----:R-:W4:Y:S04]  /*150d0*/  LDL R16, [R1+0x2b04] ;  /* 0x002b040001107983 */ /* 0x001f280000100800 */
[----:B------:R0:W-:Y:S01]  /*150e0*/  STL [R1+0x5fc], R26 ;  /* 0x0005fc1a01007387 */ /* 0x0001e20000100800 */
[----:B------:R-:W-:-:S03]  /*150f0*/  @!P1 IMAD.IADD R8, R8, 0x1, -R29 ;  /* 0x0000000108089824 */ /* 0x000fc600078e0a1d */
[----:B0-----:R-:W4:Y:S04]  /*15100*/  LDL.LU R26, [R1+0x5c4] ;  /* 0x0005c400011a7983 */ /* 0x001f280000300800 */
[----:B------:R-:W4:Y:S04]  /*15110*/  LDL.LU R7, [R1+0x5cc] ;  /* 0x0005cc0001077983 */ /* 0x000f280000300800 */
[----:B------:R0:W-:Y:S01]  /*15120*/  STL [R1+0x604], R27 ;  /* 0x0006041b01007387 */ /* 0x0001e20000100800 */
[----:B------:R-:W-:-:S03]  /*15130*/  IMAD.HI.U32 R0, R28, R3, RZ ;  /* 0x000000031c007227 */ /* 0x000fc600078e00ff */
[----:B0-----:R-:W4:Y:S04]  /*15140*/  LDL.LU R27, [R1+0x5d0] ;  /* 0x0005d000011b7983 */ /* 0x001f280000300800 */
[----:B------:R-:W4:Y:S04]  /*15150*/  LDL.LU R13, [R1+0x5c8] ;  /* 0x0005c800010d7983 */ /* 0x000f280000300800 */
[----:B------:R0:W-:Y:S01]  /*15160*/  @!P6 STL [R1+0x5f0], R15 ;  /* 0x0005f00f0100e387 */ /* 0x0001e20000100800 */
[----:B------:R-:W-:Y:S01]  /*15170*/  ISETP.GT.U32.AND P6, PT, R29, R24, PT ;  /* 0x000000181d00720c */ /* 0x000fe20003fc4070 */
[----:B------:R-:W-:-:S02]  /*15180*/  IMAD.MOV R0, RZ, RZ, -R0 ;  /* 0x000000ffff007224 */ /* 0x000fc400078e0a00 */
[----:B------:R-:W-:Y:S02]  /*15190*/  @!P2 IMAD.IADD R9, R9, 0x1, -R29 ;  /* 0x000000010909a824 */ /* 0x000fe400078e0a1d */
[----:B------:R-:W-:Y:S02]  /*151a0*/  IMAD R3, R29, R0, R3 ;  /* 0x000000001d037224 */ /* 0x000fe400078e0203 */
[----:B------:R-:W-:-:S03]  /*151b0*/  IMAD.MOV.U32 R0, RZ, RZ, R15 ;  /* 0x000000ffff007224 */ /* 0x000fc600078e000f */
[----:B------:R-:W-:Y:S03]  /*151c0*/  STL [R1+0x3578], R3 ;  /* 0x0035780301007387 */ /* 0x000fe60000100800 */
[----:B------:R-:W-:Y:S01]  /*151d0*/  @!P6 IMAD.IADD R24, R24, 0x1, -R29 ;  /* 0x000000011818e824 */ /* 0x000fe200078e0a1d */
[----:B0-----:R-:W4:Y:S04]  /*151e0*/  LDL.LU R15, [R1+0x5c0] ;  /* 0x0005c000010f7983 */ /* 0x001f280000300800 */
[----:B------:R0:W-:Y:S04]  /*151f0*/  STL [R1+0x608], R24 ;  /* 0x0006081801007387 */ /* 0x0001e80000100800 */
[----:B0-----:R-:W4:Y:S01]  /*15200*/  LDL.LU R24, [R1+0x5ac] ;  /* 0x0005ac0001187983 */ /* 0x001f220000300800 */
[----:B---3--:R-:W-:-:S02]  /*15210*/  ISETP.GT.U32.AND P4, PT, R29, R6, PT ;  /* 0x000000061d00720c */ /* 0x008fc40003f84070 */
[C---:B-----5:R-:W-:Y:S02]  /*15220*/  ISETP.GT.U32.AND P5, PT, R29.reuse, R11, PT ;  /* 0x0000000b1d00720c */ /* 0x060fe40003fa4070 */
[----:B--2---:R-:W-:-:S09]  /*15230*/  ISETP.GT.U32.AND P0, PT, R29, R12, PT ;  /* 0x0000000c1d00720c */ /* 0x004fd20003f04070 */
[--C-:B------:R-:W-:Y:S01]  /*15240*/  @!P4 IMAD.IADD R6, R6, 0x1, -R29.reuse ;  /* 0x000000010606c824 */ /* 0x100fe200078e0a1d */
[C---:B------:R-:W-:Y:S02]  /*15250*/  ISETP.GT.U32.AND P4, PT, R29.reuse, R19, PT ;  /* 0x000000131d00720c */ /* 0x040fe40003f84070 */
[----:B------:R-:W-:Y:S01]  /*15260*/  ISETP.GT.U32.AND P3, PT, R29, R10, PT ;  /* 0x0000000a1d00720c */ /* 0x000fe20003f64070 */
[--C-:B------:R-:W-:Y:S01]  /*15270*/  @!P5 IMAD.IADD R11, R11, 0x1, -R29.reuse ;  /* 0x000000010b0bd824 */ /* 0x100fe200078e0a1d */
[C---:B------:R-:W-:Y:S01]  /*15280*/  ISETP.GT.U32.AND P5, PT, R29.reuse, R2, PT ;  /* 0x000000021d00720c */ /* 0x040fe20003fa4070 */
[----:B------:R-:W-:Y:S01]  /*15290*/  @!P0 IMAD.IADD R12, R12, 0x1, -R29 ;  /* 0x000000010c0c8824 */ /* 0x000fe200078e0a1d */
[C---:B------:R-:W-:Y:S02]  /*152a0*/  ISETP.GT.U32.AND P0, PT, R29.reuse, R8, PT ;  /* 0x000000081d00720c */ /* 0x040fe40003f04070 */
[C---:B----4-:R-:W-:Y:S02]  /*152b0*/  ISETP.GT.U32.AND P1, PT, R29.reuse, R14, PT ;  /* 0x0000000e1d00720c */ /* 0x050fe40003f24070 */
[----:B------:R-:W-:-:S03]  /*152c0*/  ISETP.GT.U32.AND P2, PT, R29, R17, PT ;  /* 0x000000111d00720c */ /* 0x000fc60003f44070 */
[--C-:B------:R-:W-:Y:S02]  /*152d0*/  @!P4 IMAD.IADD R19, R19, 0x1, -R29.reuse ;  /* 0x000000011313c824 */ /* 0x100fe400078e0a1d */
[--C-:B------:R-:W-:Y:S02]  /*152e0*/  @!P3 IMAD.IADD R10, R10, 0x1, -R29.reuse ;  /* 0x000000010a0ab824 */ /* 0x100fe400078e0a1d */
[--C-:B------:R-:W-:Y:S01]  /*152f0*/  @!P5 IMAD.IADD R2, R2, 0x1, -R29.reuse ;  /* 0x000000010202d824 */ /* 0x100fe200078e0a1d */
[----:B------:R0:W-:Y:S01]  /*15300*/  STL [R1+0x600], R19 ;  /* 0x0006001301007387 */ /* 0x0001e20000100800 */
[----:B------:R-:W-:-:S03]  /*15310*/  @!P0 IMAD.IADD R8, R8, 0x1, -R29 ;  /* 0x0000000108088824 */ /* 0x000fc600078e0a1d */
[----:B------:R-:W2:Y:S01]  /*15320*/  LDL.LU R4, [R1+0x5b4] ;  /* 0x0005b40001047983 */ /* 0x000ea20000300800 */
[--C-:B------:R-:W-:Y:S01]  /*15330*/  @!P1 IMAD.IADD R14, R14, 0x1, -R29.reuse ;  /* 0x000000010e0e9824 */ /* 0x100fe200078e0a1d */
[----:B------:R-:W-:Y:S01]  /*15340*/  ISETP.GT.U32.AND P1, PT, R29, R9, PT ;  /* 0x000000091d00720c */ /* 0x000fe20003f24070 */
[----:B------:R-:W-:Y:S01]  /*15350*/  @!P2 IMAD.IADD R17, R17, 0x1, -R29 ;  /* 0x000000011111a824 */ /* 0x000fe200078e0a1d */
[----:B------:R-:W-:Y:S01]  /*15360*/  STL [R1+0x5e4], R2 ;  /* 0x0005e40201007387 */ /* 0x000fe20000100800 */
[----:B------:R-:W-:-:S03]  /*15370*/  ISETP.GT.U32.AND P2, PT, R29, R10, PT ;  /* 0x0000000a1d00720c */ /* 0x000fc60003f44070 */
[----:B------:R-:W3:Y:S04]  /*15380*/  LDL.LU R5, [R1+0x5b8] ;  /* 0x0005b80001057983 */ /* 0x000ee80000300800 */
[----:B------:R1:W-:Y:S04]  /*15390*/  STL [R1+0x5ec], R8 ;  /* 0x0005ec0801007387 */ /* 0x0003e80000100800 */
[----:B0-----:R-:W4:Y:S01]  /*153a0*/  LDL.LU R19, [R1+0x5b0] ;  /* 0x0005b00001137983 */ /* 0x001f220000300800 */
[----:B------:R-:W-:-:S03]  /*153b0*/  @!P1 IMAD.IADD R9, R9, 0x1, -R29 ;  /* 0x0000000109099824 */ /* 0x000fc600078e0a1d */
[----:B-1----:R-:W5:Y:S01]  /*153c0*/  LDL.LU R8, [R1+0x594] ;  /* 0x0005940001087983 */ /* 0x002f620000300800 */
[----:B------:R-:W-:-:S03]  /*153d0*/  @!P2 IMAD.IADD R10, R10, 0x1, -R29 ;  /* 0x000000010a0aa824 */ /* 0x000fc600078e0a1d */
[----:B------:R0:W-:Y:S04]  /*153e0*/  STL [R1+0x5f4], R9 ;  /* 0x0005f40901007387 */ /* 0x0001e80000100800 */
[----:B0-----:R-:W5:Y:S04]  /*153f0*/  LDL.LU R9, [R1+0x59c] ;  /* 0x00059c0001097983 */ /* 0x001f680000300800 */
[----:B------:R0:W-:Y:S04]  /*15400*/  STL [R1+0x5f8], R10 ;  /* 0x0005f80a01007387 */ /* 0x0001e80000100800 */
[----:B0-----:R-:W5:Y:S01]  /*15410*/  LDL.LU R10, [R1+0x5a4] ;  /* 0x0005a400010a7983 */ /* 0x001f620000300800 */
[----:B------:R-:W-:-:S02]  /*15420*/  ISETP.GT.U32.AND P3, PT, R29, R18, PT ;  /* 0x000000121d00720c */ /* 0x000fc40003f64070 */
[----:B------:R-:W-:-:S11]  /*15430*/  ISETP.GT.U32.AND P4, PT, R29, R6, PT ;  /* 0x000000061d00720c */ /* 0x000fd60003f84070 */
[--C-:B------:R-:W-:Y:S01]  /*15440*/  @!P3 IMAD.IADD R18, R18, 0x1, -R29.reuse ;  /* 0x000000011212b824 */ /* 0x100fe200078e0a1d */
[C---:B------:R-:W-:Y:S02]  /*15450*/  ISETP.GT.U32.AND P3, PT, R29.reuse, R0, PT ;  /* 0x000000001d00720c */ /* 0x040fe40003f64070 */
[C---:B------:R-:W-:Y:S01]  /*15460*/  ISETP.GT.U32.AND P5, PT, R29.reuse, R11, PT ;  /* 0x0000000b1d00720c */ /* 0x040fe20003fa4070 */
[--C-:B------:R-:W-:Y:S01]  /*15470*/  @!P4 IMAD.IADD R6, R6, 0x1, -R29.reuse ;  /* 0x000000010606c824 */ /* 0x100fe200078e0a1d */
[C---:B------:R-:W-:Y:S02]  /*15480*/  ISETP.GT.U32.AND P6, PT, R29.reuse, R18, PT ;  /* 0x000000121d00720c */ /* 0x040fe40003fc4070 */
[----:B------:R-:W-:Y:S02]  /*15490*/  IABS R2, R16 ;  /* 0x0000001000027213 */ /* 0x000fe40000000000 */
[----:B------:R-:W5:Y:S05]  /*154a0*/  LDL.LU R16, [R1+0x5a8] ;  /* 0x0005a80001107983 */ /* 0x000f6a0000300800 */
[----:B------:R-:W-:Y:S01]  /*154b0*/  @!P3 IMAD.IADD R0, R0, 0x1, -R29 ;  /* 0x000000010000b824 */ /* 0x000fe200078e0a1d */
[----:B------:R-:W-:-:S04]  /*154c0*/  ISETP.GT.U32.AND P0, PT, R29, R12, PT ;  /* 0x0000000c1d00720c */ /* 0x000fc80003f04070 */
[----:B------:R-:W-:Y:S01]  /*154d0*/  @!P3 STL [R1+0x5f0], R0 ;  /* 0x0005f0000100b387 */ /* 0x000fe20000100800 */
[C---:B------:R-:W-:Y:S02]  /*154e0*/  ISETP.GT.U32.AND P1, PT, R29.reuse, R14, PT ;  /* 0x0000000e1d00720c */ /* 0x040fe40003f24070 */
[C---:B------:R-:W-:Y:S02]  /*154f0*/  ISETP.GT.U32.AND P3, PT, R29.reuse, R26, PT ;  /* 0x0000001a1d00720c */ /* 0x040fe40003f64070 */
[----:B------:R-:W-:Y:S01]  /*15500*/  ISETP.GT.U32.AND P4, PT, R29, R7, PT ;  /* 0x000000071d00720c */ /* 0x000fe20003f84070 */
[--C-:B------:R-:W-:Y:S02]  /*15510*/  @!P5 IMAD.IADD R11, R11, 0x1, -R29.reuse ;  /* 0x000000010b0bd824 */ /* 0x100fe400078e0a1d */
[--C-:B------:R-:W-:Y:S01]  /*15520*/  @!P6 IMAD.IADD R18, R18, 0x1, -R29.reuse ;  /* 0x000000011212e824 */ /* 0x100fe200078e0a1d */
[C---:B------:R-:W-:Y:S01]  /*15530*/  ISETP.GT.U32.AND P2, PT, R29.reuse, R17, PT ;  /* 0x000000111d00720c */ /* 0x040fe20003f44070 */
[----:B------:R-:W-:Y:S01]  /*15540*/  @!P0 IMAD.IADD R12, R12, 0x1, -R29 ;  /* 0x000000010c0c8824 */ /* 0x000fe200078e0a1d */
[----:B------:R-:W-:-:S07]  /*15550*/  ISETP.GT.U32.AND P5, PT, R29, R27, PT ;  /* 0x0000001b1d00720c */ /* 0x000fce0003fa4070 */
[--C-:B------:R-:W-:Y:S02]  /*15560*/  @!P4 IMAD.IADD R7, R7, 0x1, -R29.reuse ;  /* 0x000000010707c824 */ /* 0x100fe400078e0a1d */
[--C-:B------:R-:W-:Y:S01]  /*15570*/  @!P3 IMAD.IADD R26, R26, 0x1, -R29.reuse ;  /* 0x000000011a1ab824 */ /* 0x100fe200078e0a1d */
[----:B------:R-:W-:Y:S01]  /*15580*/  ISETP.GT.U32.AND P0, PT, R29, R13, PT ;  /* 0x0000000d1d00720c */ /* 0x000fe20003f04070 */
[--C-:B------:R-:W-:Y:S02]  /*15590*/  @!P1 IMAD.IADD R14, R14, 0x1, -R29.reuse ;  /* 0x000000010e0e9824 */ /* 0x100fe400078e0a1d */
[--C-:B------:R-:W-:Y:S02]  /*155a0*/  @!P2 IMAD.IADD R17, R17, 0x1, -R29.reuse ;  /* 0x000000011111a824 */ /* 0x100fe400078e0a1d */
[----:B------:R-:W-:Y:S01]  /*155b0*/  @!P5 IMAD.IADD R27, R27, 0x1, -R29 ;  /* 0x000000011b1bd824 */ /* 0x000fe200078e0a1d */
[----:B------:R-:W-:-:S07]  /*155c0*/  ISETP.GT.U32.AND P1, PT, R29, R15, PT ;  /* 0x0000000f1d00720c */ /* 0x000fce0003f24070 */
[--C-:B------:R-:W-:Y:S01]  /*155d0*/  @!P0 IMAD.IADD R13, R13, 0x1, -R29.reuse ;  /* 0x000000010d0d8824 */ /* 0x100fe200078e0a1d */
[----:B------:R-:W-:Y:S04]  /*155e0*/  STL [R1+0x5e8], R6 ;  /* 0x0005e80601007387 */ /* 0x000fe80000100800 */
[----:B------:R-:W-:Y:S01]  /*155f0*/  STL [R1+0x5d4], R11 ;  /* 0x0005d40b01007387 */ /* 0x000fe20000100800 */
[----:B------:R-:W-:Y:S01]  /*15600*/  ISETP.GT.U32.AND P2, PT, R29, R24, PT ;  /* 0x000000181d00720c */ /* 0x000fe20003f44070 */
[--C-:B------:R-:W-:Y:S02]  /*15610*/  @!P1 IMAD.IADD R15, R15, 0x1, -R29.reuse ;  /* 0x000000010f0f9824 */ /* 0x100fe400078e0a1d */
[----:B------:R-:W-:Y:S04]  /*15620*/  STL [R1+0x5dc], R12 ;  /* 0x0005dc0c01007387 */ /* 0x000fe80000100800 */
[----:B------:R0:W-:Y:S04]  /*15630*/  STL [R1+0x5e0], R14 ;  /* 0x0005e00e01007387 */ /* 0x0001e80000100800 */
[----:B0-----:R-:W5:Y:S04]  /*15640*/  LDL.LU R14, [R1+0x5a0] ;  /* 0x0005a000010e7983 */ /* 0x001f680000300800 */
[----:B------:R-:W-:Y:S01]  /*15650*/  STL [R1+0x5d8], R17 ;  /* 0x0005d81101007387 */ /* 0x000fe20000100800 */
[----:B------:R-:W-:-:S03]  /*15660*/  @!P2 IMAD.IADD R24, R24, 0x1, -R29 ;  /* 0x000000011818a824 */ /* 0x000fc600078e0a1d */
[----:B------:R0:W-:Y:S04]  /*15670*/  STL [R1+0x5bc], R18 ;  /* 0x0005bc1201007387 */ /* 0x0001e80000100800 */
[----:B0-----:R-:W5:Y:S04]  /*15680*/  LDL.LU R18, [R1+0x598] ;  /* 0x0005980001127983 */ /* 0x001f680000300800 */
[----:B------:R-:W5:Y:S04]  /*15690*/  LDL.LU R11, [R1+0x584] ;  /* 0x00058400010b7983 */ /* 0x000f680000300800 */
[----:B------:R-:W5:Y:S04]  /*156a0*/  LDL.LU R12, [R1+0x58c] ;  /* 0x00058c00010c7983 */ /* 0x000f680000300800 */
[----:B------:R-:W5:Y:S01]  /*156b0*/  LDL.LU R17, [R1+0x590] ;  /* 0x0005900001117983 */ /* 0x000f620000300800 */
[----:B--2---:R-:W-:-:S02]  /*156c0*/  ISETP.GT.U32.AND P6, PT, R29, R4, PT ;  /* 0x000000041d00720c */ /* 0x004fc40003fc4070 */
[C---:B---3--:R-:W-:Y:S02]  /*156d0*/  ISETP.GT.U32.AND P3, PT, R29.reuse, R5, PT ;  /* 0x000000051d00720c */ /* 0x048fe40003f64070 */
[----:B----4-:R-:W-:-:S09]  /*156e0*/  ISETP.GT.U32.AND P4, PT, R29, R19, PT ;  /* 0x000000131d00720c */ /* 0x010fd20003f84070 */
[--C-:B------:R-:W-:Y:S01]  /*156f0*/  @!P6 IMAD.IADD R4, R4, 0x1, -R29.reuse ;  /* 0x000000010404e824 */ /* 0x100fe200078e0a1d */
[C---:B------:R-:W-:Y:S02]  /*15700*/  ISETP.GT.U32.AND P6, PT, R29.reuse, R26, PT ;  /* 0x0000001a1d00720c */ /* 0x040fe40003fc4070 */
[----:B-----5:R-:W-:Y:S01]  /*15710*/  ISETP.GT.U32.AND P5, PT, R29, R8, PT ;  /* 0x000000081d00720c */ /* 0x020fe20003fa4070 */
[--C-:B------:R-:W-:Y:S01]  /*15720*/  @!P3 IMAD.IADD R5, R5, 0x1, -R29.reuse ;  /* 0x000000010505b824 */ /* 0x100fe200078e0a1d */
[----:B------:R-:W-:Y:S01]  /*15730*/  ISETP.GT.U32.AND P3, PT, R29, R7, PT ;  /* 0x000000071d00720c */ /* 0x000fe20003f64070 */
[----:B------:R-:W-:Y:S01]  /*15740*/  @!P4 IMAD.IADD R19, R19, 0x1, -R29 ;  /* 0x000000011313c824 */ /* 0x000fe200078e0a1d */
[C---:B------:R-:W-:Y:S02]  /*15750*/  ISETP.GT.U32.AND P4, PT, R29.reuse, R27, PT ;  /* 0x0000001b1d00720c */ /* 0x040fe40003f84070 */
[----:B------:R-:W-:-:S07]  /*15760*/  ISETP.GT.U32.AND P0, PT, R29, R9, PT ;  /* 0x000000091d00720c */ /* 0x000fce0003f04070 */
[--C-:B------:R-:W-:Y:S01]  /*15770*/  @!P5 IMAD.IADD R8, R8, 0x1, -R29.reuse ;  /* 0x000000010808d824 */ /* 0x100fe200078e0a1d */
[C---:B------:R-:W-:Y:S01]  /*15780*/  ISETP.GT.U32.AND P5, PT, R29.reuse, R13, PT ;  /* 0x0000000d1d00720c */ /* 0x040fe20003fa4070 */
[--C-:B------:R-:W-:Y:S01]  /*15790*/  @!P6 IMAD.IADD R26, R26, 0x1, -R29.reuse ;  /* 0x000000011a1ae824 */ /* 0x100fe200078e0a1d */
[----:B------:R-:W-:Y:S01]  /*157a0*/  ISETP.GT.U32.AND P1, PT, R29, R10, PT ;  /* 0x0000000a1d00720c */ /* 0x000fe20003f24070 */
[--C-:B------:R-:W-:Y:S02]  /*157b0*/  @!P4 IMAD.IADD R27, R27, 0x1, -R29.reuse ;  /* 0x000000011b1bc824 */ /* 0x100fe400078e0a1d */
[--C-:B------:R-:W-:Y:S01]  /*157c0*/  @!P3 IMAD.IADD R7, R7, 0x1, -R29.reuse ;  /* 0x000000010707b824 */ /* 0x100fe200078e0a1d */
[----:B------:R0:W-:Y:S01]  /*157d0*/  STL [R1+0x5c4], R26 ;  /* 0x0005c41a01007387 */ /* 0x0001e20000100800 */
[----:B------:R-:W-:Y:S01]  /*157e0*/  @!P0 IMAD.IADD R9, R9, 0x1, -R29 ;  /* 0x0000000109098824 */ /* 0x000fe200078e0a1d */
[----:B------:R-:W-:-:S05]  /*157f0*/  ISETP.GT.U32.AND P0, PT, R29, R15, PT ;  /* 0x0000000f1d00720c */ /* 0x000fca0003f04070 */
[--C-:B------:R-:W-:Y:S02]  /*15800*/  @!P5 IMAD.IADD R13, R13, 0x1, -R29.reuse ;  /* 0x000000010d0dd824 */ /* 0x100fe400078e0a1d */
[----:B------:R-:W-:Y:S01]  /*15810*/  @!P1 IMAD.IADD R10, R10, 0x1, -R29 ;  /* 0x000000010a0a9824 */ /* 0x000fe200078e0a1d */
[----:B0-----:R-:W2:Y:S01]  /*15820*/  LDL.LU R26, [R1+0x588] ;  /* 0x00058800011a7983 */ /* 0x001ea20000300800 */
[----:B------:R-:W-:-:S03]  /*15830*/  ISETP.GT.U32.AND P1, PT, R29, R24, PT ;  /* 0x000000181d00720c */ /* 0x000fc60003f24070 */
[----:B------:R0:W-:Y:S04]  /*15840*/  STL [R1+0x5d0], R27 ;  /* 0x0005d01b01007387 */ /* 0x0001e80000100800 */
[----:B------:R1:W-:Y:S04]  /*15850*/  STL [R1+0x5cc], R7 ;  /* 0x0005cc0701007387 */ /* 0x0003e80000100800 */
[----:B0-----:R-:W3:Y:S04]  /*15860*/  LDL.LU R27, [R1+0x56c] ;  /* 0x00056c00011b7983 */ /* 0x001ee80000300800 */
[----:B------:R-:W4:Y:S04]  /*15870*/  LDL.LU R3, [R1+0x574] ;  /* 0x0005740001037983 */ /* 0x000f280000300800 */
[----:B------:R-:W4:Y:S04]  /*15880*/  LDL.LU R6, [R1+0x57c] ;  /* 0x00057c0001067983 */ /* 0x000f280000300800 */
[----:B------:R0:W-:Y:S01]  /*15890*/  STL [R1+0x5c8], R13 ;  /* 0x0005c80d01007387 */ /* 0x0001e20000100800 */
[----:B------:R-:W-:-:S03]  /*158a0*/  @!P0 IMAD.IADD R15, R15, 0x1, -R29 ;  /* 0x000000010f0f8824 */ /* 0x000fc600078e0a1d */
[----:B-1----:R-:W4:Y:S01]  /*158b0*/  LDL.LU R7, [R1+0x580] ;  /* 0x0005800001077983 */ /* 0x002f220000300800 */
[----:B------:R-:W-:-:S03]  /*158c0*/  @!P1 IMAD.IADD R24, R24, 0x1, -R29 ;  /* 0x0000000118189824 */ /* 0x000fc600078e0a1d */
[----:B0-----:R-:W4:Y:S04]  /*158d0*/  LDL.LU R13, [R1+0x578] ;  /* 0x00057800010d7983 */ /* 0x001f280000300800 */
[----:B------:R-:W-:Y:S04]  /*158e0*/  STL [R1+0x5c0], R15 ;  /* 0x0005c00f01007387 */ /* 0x000fe80000100800 */
[----:B------:R0:W-:Y:S04]  /*158f0*/  STL [R1+0x5ac], R24 ;  /* 0x0005ac1801007387 */ /* 0x0001e80000100800 */
[----:B0-----:R-:W4:Y:S04]  /*15900*/  LDL.LU R24, [R1+0x570] ;  /* 0x0005700001187983 */ /* 0x001f280000300800 */
[----:B------:R-:W4:Y:S01]  /*15910*/  LDL.LU R15, [R1+0x55c] ;  /* 0x00055c00010f7983 */ /* 0x000f220000300800 */
[----:B------:R-:W-:-:S02]  /*15920*/  ISETP.GT.U32.AND P2, PT, R29, R16, PT ;  /* 0x000000101d00720c */ /* 0x000fc40003f44070 */
[C---:B------:R-:W-:Y:S02]  /*15930*/  ISETP.GT.U32.AND P3, PT, R29.reuse, R5, PT ;  /* 0x000000051d00720c */ /* 0x040fe40003f64070 */
[----:B------:R-:W-:-:S09]  /*15940*/  ISETP.GT.U32.AND P4, PT, R29, R19, PT ;  /* 0x000000131d00720c */ /* 0x000fd20003f84070 */
[----:B------:R-:W-:Y:S01]  /*15950*/  @!P2 IMAD.IADD R16, R16, 0x1, -R29 ;  /* 0x000000011010a824 */ /* 0x000fe200078e0a1d */
[----:B------:R-:W-:-:S04]  /*15960*/  ISETP.GT.U32.AND P2, PT, R29, R4, PT ;  /* 0x000000041d00720c */ /* 0x000fc80003f44070 */
[----:B------:R-:W-:Y:S01]  /*15970*/  ISETP.GT.U32.AND P6, PT, R29, R16, PT ;  /* 0x000000101d00720c */ /* 0x000fe20003fc4070 */
[----:B------:R-:W-:Y:S01]  /*15980*/  @!P3 IMAD.IADD R5, R5, 0x1, -R29 ;  /* 0x000000010505b824 */ /* 0x000fe200078e0a1d */
[C---:B------:R-:W-:Y:S02]  /*15990*/  ISETP.GT.U32.AND P5, PT, R29.reuse, R8, PT ;  /* 0x000000081d00720c */ /* 0x040fe40003fa4070 */
[----:B------:R-:W-:-:S05]  /*159a0*/  ISETP.GT.U32.AND P0, PT, R29, R9, PT ;  /* 0x000000091d00720c */ /* 0x000fca0003f04070 */
[--C-:B------:R-:W-:Y:S02]  /*159b0*/  @!P2 IMAD.IADD R4, R4, 0x1, -R29.reuse ;  /* 0x000000010404a824 */ /* 0x100fe400078e0a1d */
[--C-:B------:R-:W-:Y:S01]  /*159c0*/  @!P4 IMAD.IADD R19, R19, 0x1, -R29.reuse ;  /* 0x000000011313c824 */ /* 0x100fe200078e0a1d */
[C---:B------:R-:W-:Y:S01]  /*159d0*/  ISETP.GT.U32.AND P2, PT, R29.reuse, R14, PT ;  /* 0x0000000e1d00720c */ /* 0x040fe20003f44070 */
[--C-:B------:R-:W-:Y:S01]  /*159e0*/  @!P6 IMAD.IADD R16, R16, 0x1, -R29.reuse ;  /* 0x000000011010e824 */ /* 0x100fe200078e0a1d */
[----:B------:R-:W-:Y:S01]  /*159f0*/  ISETP.GT.U32.AND P1, PT, R29, R10, PT ;  /* 0x0000000a1d00720c */ /* 0x000fe20003f24070 */
[--C-:B------:R-:W-:Y:S02]  /*15a00*/  @!P5 IMAD.IADD R8, R8, 0x1, -R29.reuse ;  /* 0x000000010808d824 */ /* 0x100fe400078e0a1d */
[----:B------:R-:W-:Y:S01]  /*15a10*/  @!P0 IMAD.IADD R9, R9, 0x1, -R29 ;  /* 0x0000000109098824 */ /* 0x000fe200078e0a1d */
[C---:B------:R-:W-:Y:S02]  /*15a20*/  ISETP.GT.U32.AND P3, PT, R29.reuse, R18, PT ;  /* 0x000000121d00720c */ /* 0x040fe40003f64070 */
[----:B------:R-:W-:-:S05]  /*15a30*/  ISETP.GT.U32.AND P4, PT, R29, R11, PT ;  /* 0x0000000b1d00720c */ /* 0x000fca0003f84070 */
[----:B------:R-:W-:Y:S01]  /*15a40*/  @!P2 IMAD.IADD R14, R14, 0x1, -R29 ;  /* 0x000000010e0ea824 */ /* 0x000fe200078e0a1d */
[C---:B------:R-:W-:Y:S02]  /*15a50*/  ISETP.GT.U32.AND P5, PT, R29.reuse, R12, PT ;  /* 0x0000000c1d00720c */ /* 0x040fe40003fa4070 */
[----:B------:R-:W-:-:S03]  /*15a60*/  ISETP.GT.U32.AND P0, PT, R29, R17, PT ;  /* 0x000000111d00720c */ /* 0x000fc60003f04070 */
[--C-:B------:R-:W-:Y:S02]  /*15a70*/  @!P3 IMAD.IADD R18, R18, 0x1, -R29.reuse ;  /* 0x000000011212b824 */ /* 0x100fe400078e0a1d */
[--C-:B------:R-:W-:Y:S02]  /*15a80*/  @!P4 IMAD.IADD R11, R11, 0x1, -R29.reuse ;  /* 0x000000010b0bc824 */ /* 0x100fe400078e0a1d */
[----:B------:R-:W-:-:S04]  /*15a90*/  @!P1 IMAD.IADD R10, R10, 0x1, -R29 ;  /* 0x000000010a0a9824 */ /* 0x000fc800078e0a1d */
[--C-:B------:R-:W-:Y:S01]  /*15aa0*/  @!P5 IMAD.IADD R12, R12, 0x1, -R29.reuse ;  /* 0x000000010c0cd824 */ /* 0x100fe200078e0a1d */
[----:B------:R-:W-:Y:S01]  /*15ab0*/  STL [R1+0x5b4], R4 ;  /* 0x0005b40401007387 */ /* 0x000fe20000100800 */
[----:B------:R-:W-:-:S03]  /*15ac0*/  @!P0 IMAD.IADD R17, R17, 0x1, -R29 ;  /* 0x0000000111118824 */ /* 0x000fc600078e0a1d */
[----:B------:R-:W-:Y:S04]  /*15ad0*/  STL [R1+0x5b8], R5 ;  /* 0x0005b80501007387 */ /* 0x000fe80000100800 */
[----:B------:R-:W-:Y:S04]  /*15ae0*/  STL [R1+0x5b0], R19 ;  /* 0x0005b01301007387 */ /* 0x000fe80000100800 */
[----:B------:R-:W-:Y:S04]  /*15af0*/  STL [R1+0x594], R8 ;  /* 0x0005940801007387 */ /* 0x000fe80000100800 */
[----:B------:R-:W-:Y:S04]  /*15b00*/  STL [R1+0x59c], R9 ;  /* 0x00059c0901007387 */ /* 0x000fe80000100800 */
[----:B------:R0:W-:Y:S04]  /*15b10*/  STL [R1+0x5a8], R16 ;  /* 0x0005a81001007387 */ /* 0x0001e80000100800 */
[----:B------:R1:W-:Y:S04]  /*15b20*/  STL [R1+0x5a4], R10 ;  /* 0x0005a40a01007387 */ /* 0x0003e80000100800 */
[----:B0-----:R-:W5:Y:S04]  /*15b30*/  LDL.LU R16, [R1+0x564] ;  /* 0x0005640001107983 */ /* 0x001f680000300800 */
[----:B------:R-:W5:Y:S04]  /*15b40*/  LDL.LU R8, [R1+0x568] ;  /* 0x0005680001087983 */ /* 0x000f680000300800 */
[----:B------:R-:W5:Y:S04]  /*15b50*/  LDL.LU R9, [R1+0x560] ;  /* 0x0005600001097983 */ /* 0x000f680000300800 */
[----:B-1----:R-:W5:Y:S01]  /*15b60*/  LDL.LU R10, [R1+0x544] ;  /* 0x00054400010a7983 */ /* 0x002f620000300800 */
[----:B------:R-:W-:-:S04]  /*15b70*/  IMAD.HI.U32 R0, R28, R2, RZ ;  /* 0x000000021c007227 */ /* 0x000fc800078e00ff */
[----:B------:R-:W-:-:S04]  /*15b80*/  IMAD.MOV R0, RZ, RZ, -R0 ;  /* 0x000000ffff007224 */ /* 0x000fc800078e0a00 */
[C---:B------:R-:W-:Y:S01]  /*15b90*/  IMAD R2, R29.reuse, R0, R2 ;  /* 0x000000001d027224 */ /* 0x040fe200078e0202 */
[C---:B--2---:R-:W-:Y:S02]  /*15ba0*/  ISETP.GT.U32.AND P1, PT, R29.reuse, R26, PT ;  /* 0x0000001a1d00720c */ /* 0x044fe40003f24070 */
[C---:B---3--:R-:W-:Y:S02]  /*15bb0*/  ISETP.GT.U32.AND P6, PT, R29.reuse, R27, PT ;  /* 0x0000001b1d00720c */ /* 0x048fe40003fc4070 */
[C---:B----4-:R-:W-:Y:S02]  /*15bc0*/  ISETP.GT.U32.AND P2, PT, R29.reuse, R3, PT ;  /* 0x000000031d00720c */ /* 0x050fe40003f44070 */
[C---:B------:R-:W-:Y:S02]  /*15bd0*/  ISETP.GT.U32.AND P3, PT, R29.reuse, R6, PT ;  /* 0x000000061d00720c */ /* 0x040fe40003f64070 */
[----:B------:R-:W-:-:S07]  /*15be0*/  ISETP.GT.U32.AND P4, PT, R29, R7, PT ;  /* 0x000000071d00720c */ /* 0x000fce0003f84070 */
[--C-:B------:R-:W-:Y:S01]  /*15bf0*/  @!P6 IMAD.IADD R27, R27, 0x1, -R29.reuse ;  /* 0x000000011b1be824 */ /* 0x100fe200078e0a1d */
[----:B------:R-:W-:Y:S01]  /*15c00*/  ISETP.GT.U32.AND P6, PT, R29, R14, PT ;  /* 0x0000000e1d00720c */ /* 0x000fe20003fc4070 */
[--C-:B------:R-:W-:Y:S01]  /*15c10*/  @!P2 IMAD.IADD R3, R3, 0x1, -R29.reuse ;  /* 0x000000010303a824 */ /* 0x100fe200078e0a1d */
[C---:B------:R-:W-:Y:S01]  /*15c20*/  ISETP.GT.U32.AND P2, PT, R29.reuse, R18, PT ;  /* 0x000000121d00720c */ /* 0x040fe20003f44070 */
[--C-:B------:R-:W-:Y:S01]  /*15c30*/  @!P3 IMAD.IADD R6, R6, 0x1, -R29.reuse ;  /* 0x000000010606b824 */ /* 0x100fe200078e0a1d */
[C---:B------:R-:W-:Y:S02]  /*15c40*/  ISETP.GT.U32.AND P5, PT, R29.reuse, R13, PT ;  /* 0x0000000d1d00720c */ /* 0x040fe40003fa4070 */
[----:B------:R-:W-:Y:S01]  /*15c50*/  ISETP.GT.U32.AND P3, PT, R29, R11, PT ;  /* 0x0000000b1d00720c */ /* 0x000fe20003f64070 */
[--C-:B------:R-:W-:Y:S01]  /*15c60*/  @!P4 IMAD.IADD R7, R7, 0x1, -R29.reuse ;  /* 0x000000010707c824 */ /* 0x100fe200078e0a1d */
[C---:B------:R-:W-:Y:S01]  /*15c70*/  ISETP.GT.U32.AND P4, PT, R29.reuse, R12, PT ;  /* 0x0000000c1d00720c */ /* 0x040fe20003f84070 */
[----:B------:R-:W-:Y:S01]  /*15c80*/  @!P1 IMAD.IADD R26, R26, 0x1, -R29 ;  /* 0x000000011a1a9824 */ /* 0x000fe200078e0a1d */
[----:B------:R-:W-:-:S03]  /*15c90*/  ISETP.GT.U32.AND P0, PT, R29, R24, PT ;  /* 0x000000181d00720c */ /* 0x000fc60003f04070 */
[--C-:B------:R-:W-:Y:S01]  /*15ca0*/  @!P6 IMAD.IADD R14, R14, 0x1, -R29.reuse ;  /* 0x000000010e0ee824 */ /* 0x100fe200078e0a1d */
[----:B------:R-:W-:Y:S01]  /*15cb0*/  ISETP.GT.U32.AND P1, PT, R29, R15, PT ;  /* 0x0000000f1d00720c */ /* 0x000fe20003f24070 */
[----:B------:R-:W-:-:S03]  /*15cc0*/  @!P2 IMAD.IADD R18, R18, 0x1, -R29 ;  /* 0x000000011212a824 */ /* 0x000fc600078e0a1d */
[----:B------:R0:W-:Y:S01]  /*15cd0*/  STL [R1+0x5a0], R14 ;  /* 0x0005a00e01007387 */ /* 0x0001e20000100800 */
[--C-:B------:R-:W-:Y:S01]  /*15ce0*/  @!P5 IMAD.IADD R13, R13, 0x1, -R29.reuse ;  /* 0x000000010d0dd824 */ /* 0x100fe200078e0a1d */
[----:B------:R-:W-:Y:S01]  /*15cf0*/  ISETP.GT.U32.AND P5, PT, R29, R17, PT ;  /* 0x000000111d00720c */ /* 0x000fe20003fa4070 */
[--C-:B------:R-:W-:Y:S02]  /*15d00*/  @!P3 IMAD.IADD R11, R11, 0x1, -R29.reuse ;  /* 0x000000010b0bb824 */ /* 0x100fe400078e0a1d */
[--C-:B------:R-:W-:Y:S01]  /*15d10*/  @!P0 IMAD.IADD R24, R24, 0x1, -R29.reuse ;  /* 0x0000000118188824 */ /* 0x100fe200078e0a1d */
[----:B------:R-:W-:Y:S01]  /*15d20*/  ISETP.GT.U32.AND P0, PT, R29, R26, PT ;  /* 0x0000001a1d00720c */ /* 0x000fe20003f04070 */
[--C-:B------:R-:W-:Y:S01]  /*15d30*/  @!P4 IMAD.IADD R12, R12, 0x1, -R29.reuse ;  /* 0x000000010c0cc824 */ /* 0x100fe200078e0a1d */
[----:B0-----:R-:W2:Y:S04]  /*15d40*/  LDL.LU R14, [R1+0x54c] ;  /* 0x00054c00010e7983 */ /* 0x001ea80000300800 */
[----:B------:R0:W-:Y:S01]  /*15d50*/  STL [R1+0x598], R18 ;  /* 0x0005981201007387 */ /* 0x0001e20000100800 */
[----:B------:R-:W-:Y:S01]  /*15d60*/  @!P1 IMAD.IADD R15, R15, 0x1, -R29 ;  /* 0x000000010f0f9824 */ /* 0x000fe200078e0a1d */
[----:B------:R-:W-:-:S02]  /*15d70*/  ISETP.GT.U32.AND P1, PT, R29, R27, PT ;  /* 0x0000001b1d00720c */ /* 0x000fc40003f24070 */
[----:B0-----:R-:W3:Y:S04]  /*15d80*/  LDL.LU R18, [R1+0x554] ;  /* 0x0005540001127983 */ /* 0x001ee80000300800 */
[----:B------:R-:W4:Y:S04]  /*15d90*/  LDL.LU R4, [R1+0x558] ;  /* 0x0005580001047983 */ /* 0x000f280000300800 */
[----:B------:R0:W-:Y:S04]  /*15da0*/  STL [R1+0x584], R11 ;  /* 0x0005840b01007387 */ /* 0x0001e80000100800 */
[----:B------:R-:W3:Y:S01]  /*15db0*/  LDL.LU R5, [R1+0x550] ;  /* 0x0005500001057983 */ /* 0x000ee20000300800 */
[----:B------:R-:W-:-:S03]  /*15dc0*/  ISETP.GT.U32.AND P2, PT, R29, R3, PT ;  /* 0x000000031d00720c */ /* 0x000fc60003f44070 */
[----:B------:R1:W-:Y:S01]  /*15dd0*/  STL [R1+0x58c], R12 ;  /* 0x00058c0c01007387 */ /* 0x0003e20000100800 */
[----:B------:R-:W-:-:S03]  /*15de0*/  ISETP.GT.U32.AND P3, PT, R29, R6, PT ;  /* 0x000000061d00720c */ /* 0x000fc60003f64070 */
[----:B------:R-:W3:Y:S01]  /*15df0*/  LDL.LU R19, [R1+0x548] ;  /* 0x0005480001137983 */ /* 0x000ee20000300800 */
[----:B------:R-:W-:Y:S01]  /*15e00*/  ISETP.GT.U32.AND P4, PT, R29, R7, PT ;  /* 0x000000071d00720c */ /* 0x000fe20003f84070 */
[--C-:B------:R-:W-:Y:S02]  /*15e10*/  @!P0 IMAD.IADD R26, R26, 0x1, -R29.reuse ;  /* 0x000000011a1a8824 */ /* 0x100fe400078e0a1d */
[----:B0-----:R-:W3:Y:S01]  /*15e20*/  LDL.LU R11, [R1+0x534] ;  /* 0x00053400010b7983 */ /* 0x001ee20000300800 */
[--C-:B------:R-:W-:Y:S01]  /*15e30*/  @!P5 IMAD.IADD R17, R17, 0x1, -R29.reuse ;  /* 0x000000011111d824 */ /* 0x100fe200078e0a1d */
[C---:B------:R-:W-:Y:S02]  /*15e40*/  ISETP.GT.U32.AND P0, PT, R29.reuse, R24, PT ;  /* 0x000000181d00720c */ /* 0x040fe40003f04070 */
[----:B------:R-:W-:Y:S01]  /*15e50*/  ISETP.GT.U32.AND P5, PT, R29, R13, PT ;  /* 0x0000000d1d00720c */ /* 0x000fe20003fa4070 */
[--C-:B------:R-:W-:Y:S01]  /*15e60*/  @!P1 IMAD.IADD R27, R27, 0x1, -R29.reuse ;  /* 0x000000011b1b9824 */ /* 0x100fe200078e0a1d */
[----:B------:R0:W-:Y:S01]  /*15e70*/  STL [R1+0x590], R17 ;  /* 0x0005901101007387 */ /* 0x0001e20000100800 */
[----:B------:R-:W-:-:S03]  /*15e80*/  @!P2 IMAD.IADD R3, R3, 0x1, -R29 ;  /* 0x000000010303a824 */ /* 0x000fc600078e0a1d */
[----:B-1----:R-:W3:Y:S01]  /*15e90*/  LDL.LU R12, [R1+0x53c] ;  /* 0x00053c00010c7983 */ /* 0x002ee20000300800 */
[--C-:B------:R-:W-:Y:S02]  /*15ea0*/  @!P3 IMAD.IADD R6, R6, 0x1, -R29.reuse ;  /* 0x000000010606b824 */ /* 0x100fe400078e0a1d */
[--C-:B------:R-:W-:Y:S01]  /*15eb0*/  @!P4 IMAD.IADD R7, R7, 0x1, -R29.reuse ;  /* 0x000000010707c824 */ /* 0x100fe200078e0a1d */
[----:B0-----:R-:W3:Y:S01]  /*15ec0*/  LDL.LU R17, [R1+0x540] ;  /* 0x0005400001117983 */ /* 0x001ee20000300800 */
[----:B------:R-:W-:-:S03]  /*15ed0*/  @!P0 IMAD.IADD R24, R24, 0x1, -R29 ;  /* 0x0000000118188824 */ /* 0x000fc600078e0a1d */
[----:B------:R0:W-:Y:S01]  /*15ee0*/  STL [R1+0x588], R26 ;  /* 0x0005881a01007387 */ /* 0x0001e20000100800 */
[----:B------:R-:W-:-:S03]  /*15ef0*/  @!P5 IMAD.IADD R13, R13, 0x1, -R29 ;  /* 0x000000010d0dd824 */ /* 0x000fc600078e0a1d */
[----:B0-----:R-:W3:Y:S04]  /*15f00*/  LDL.LU R26, [R1+0x538] ;  /* 0x00053800011a7983 */ /* 0x001ee80000300800 */
[----:B------:R-:W-:Y:S04]  /*15f10*/  STL [R1+0x357c], R2 ;  /* 0x00357c0201007387 */ /* 0x000fe80000100800 */
[----:B------:R0:W-:Y:S04]  /*15f20*/  STL [R1+0x56c], R27 ;  /* 0x00056c1b01007387 */ /* 0x0001e80000100800 */
[----:B0-----:R-:W3:Y:S04]  /*15f30*/  LDL.LU R27, [R1+0x359c] ;  /* 0x00359c00011b7983 */ /* 0x001ee80000300800 */
[----:B------:R-:W-:Y:S04]  /*15f40*/  STL [R1+0x574], R3 ;  /* 0x0005740301007387 */ /* 0x000fe80000100800 */
[----:B------:R-:W-:Y:S04]  /*15f50*/  STL [R1+0x57c], R6 ;  /* 0x00057c0601007387 */ /* 0x000fe80000100800 */
[----:B------:R-:W-:Y:S04]  /*15f60*/  STL [R1+0x580], R7 ;  /* 0x0005800701007387 */ /* 0x000fe80000100800 */
[----:B------:R0:W-:Y:S04]  /*15f70*/  STL [R1+0x570], R24 ;  /* 0x0005701801007387 */ /* 0x0001e80000100800 */
[----:B------:R-:W-:Y:S04]  /*15f80*/  STL [R1+0x578], R13 ;  /* 0x0005780d01007387 */ /* 0x000fe80000100800 */
[----:B0-----:R-:W3:Y:S01]  /*15f90*/  LDL R24, [R1+0x2af8] ;  /* 0x002af80001187983 */ /* 0x001ee20000100800 */
[----:B------:R-:W-:-:S02]  /*15fa0*/  ISETP.GT.U32.AND P6, PT, R29, R15, PT ;  /* 0x0000000f1d00720c */ /* 0x000fc40003fc4070 */
[C---:B-----5:R-:W-:Y:S02]  /*15fb0*/  ISETP.GT.U32.AND P1, PT, R29.reuse, R16, PT ;  /* 0x000000101d00720c */ /* 0x060fe40003f24070 */
        /* <DEDUP_REMOVED lines=9> */
[----:B0-----:R-:W5:Y:S04]  /*16050*/  LDL.LU R15, [R1+0x51c] ;  /* 0x00051c00010f7983 */ /* 0x001f680000300800 */
[----:B------:R-:W5:Y:S04]  /*16060*/  LDL.LU R6, [R1+0x524] ;  /* 0x0005240001067983 */ /* 0x000f680000300800 */
[----:B------:R-:W5:Y:S01]  /*16070*/  LDL.LU R7, [R1+0x52c] ;  /* 0x00052c0001077983 */ /* 0x000f620000300800 */
        /* <DEDUP_REMOVED lines=11> */
[----:B------:R-:W-:Y:S01]  /*16130*/  ISETP.GT.U32.AND P4, PT, R29, R12, PT ;  /* 0x0000000c1d00720c */ /* 0x000fe20003f84070 */
[----:B------:R-:W-:Y:S01]  /*16140*/  @!P3 IMAD.IADD R11, R11, 0x1, -R29 ;  /* 0x000000010b0bb824 */ /* 0x000fe200078e0a1d */
[----:B------:R-:W-:-:S05]  /*16150*/  ISETP.GT.U32.AND P3, PT, R29, R10, PT ;  /* 0x0000000a1d00720c */ /* 0x000fca0003f64070 */
[--C-:B------:R-:W-:Y:S02]  /*16160*/  @!P6 IMAD.IADD R16, R16, 0x1, -R29.reuse ;  /* 0x000000011010e824 */ /* 0x100fe400078e0a1d */
[--C-:B------:R-:W-:Y:S02]  /*16170*/  @!P5 IMAD.IADD R14, R14, 0x1, -R29.reuse ;  /* 0x000000010e0ed824 */ /* 0x100fe400078e0a1d */
[--C-:B------:R-:W-:Y:S02]  /*16180*/  @!P1 IMAD.IADD R8, R8, 0x1, -R29.reuse ;  /* 0x0000000108089824 */ /* 0x100fe400078e0a1d */
[--C-:B------:R-:W-:Y:S02]  /*16190*/  @!P2 IMAD.IADD R9, R9, 0x1, -R29.reuse ;  /* 0x000000010909a824 */ /* 0x100fe400078e0a1d */
[--C-:B------:R-:W-:Y:S01]  /*161a0*/  @!P4 IMAD.IADD R12, R12, 0x1, -R29.reuse ;  /* 0x000000010c0cc824 */ /* 0x100fe200078e0a1d */
[----:B------:R-:W-:Y:S01]  /*161b0*/  ISETP.GT.U32.AND P4, PT, R29, R14, PT ;  /* 0x0000000e1d00720c */ /* 0x000fe20003f84070 */
[----:B------:R-:W-:-:S12]  /*161c0*/  @!P3 IMAD.IADD R10, R10, 0x1, -R29 ;  /* 0x000000010a0ab824 */ /* 0x000fd800078e0a1d */
[----:B------:R-:W-:Y:S01]  /*161d0*/  @!P4 IMAD.IADD R14, R14, 0x1, -R29 ;  /* 0x000000010e0ec824 */ /* 0x000fe200078e0a1d */
[----:B------:R-:W-:Y:S02]  /*161e0*/  IABS R0, R24 ;  /* 0x0000001800007213 */ /* 0x000fe40000000000 */
[----:B------:R-:W2:Y:S04]  /*161f0*/  LDL.LU R24, [R1+0x530] ;  /* 0x0005300001187983 */ /* 0x000ea80000300800 */
[----:B------:R-:W3:Y:S04]  /*16200*/  LDL.LU R13, [R1+0x528] ;  /* 0x00052800010d7983 */ /* 0x000ee80000300800 */
[----:B------:R0:W-:Y:S04]  /*16210*/  STL [R1+0x564], R16 ;  /* 0x0005641001007387 */ /* 0x0001e80000100800 */
[----:B0-----:R-:W4:Y:S04]  /*16220*/  LDL.LU R16, [R1+0x520] ;  /* 0x0005200001107983 */ /* 0x001f280000300800 */
[----:B------:R-:W4:Y:S04]  /*16230*/  LDL.LU R2, [R1+0x50c] ;  /* 0x00050c0001027983 */ /* 0x000f280000300800 */
[----:B------:R0:W-:Y:S04]  /*16240*/  STL [R1+0x568], R8 ;  /* 0x0005680801007387 */ /* 0x0001e80000100800 */
[----:B------:R1:W-:Y:S04]  /*16250*/  STL [R1+0x560], R9 ;  /* 0x0005600901007387 */ /* 0x0003e80000100800 */
[----:B0-----:R-:W4:Y:S04]  /*16260*/  LDL.LU R8, [R1+0x514] ;  /* 0x0005140001087983 */ /* 0x001f280000300800 */
[----:B-1----:R-:W4:Y:S04]  /*16270*/  LDL.LU R9, [R1+0x518] ;  /* 0x0005180001097983 */ /* 0x002f280000300800 */
[----:B------:R0:W-:Y:S04]  /*16280*/  STL [R1+0x544], R10 ;  /* 0x0005440a01007387 */ /* 0x0001e80000100800 */
[----:B0-----:R-:W4:Y:S04]  /*16290*/  LDL.LU R10, [R1+0x510] ;  /* 0x00051000010a7983 */ /* 0x001f280000300800 */
[----:B------:R0:W-:Y:S04]  /*162a0*/  STL [R1+0x54c], R14 ;  /* 0x00054c0e01007387 */ /* 0x0001e80000100800 */
[----:B0-----:R-:W4:Y:S01]  /*162b0*/  LDL.LU R14, [R1+0x4f4] ;  /* 0x0004f400010e7983 */ /* 0x001f220000300800 */
[----:B------:R-:W-:-:S02]  /*162c0*/  ISETP.GT.U32.AND P0, PT, R29, R18, PT ;  /* 0x000000121d00720c */ /* 0x000fc40003f04070 */
[----:B------:R-:W-:-:S11]  /*162d0*/  ISETP.GT.U32.AND P5, PT, R29, R17, PT ;  /* 0x000000111d00720c */ /* 0x000fd60003fa4070 */
[--C-:B------:R-:W-:Y:S01]  /*162e0*/  @!P0 IMAD.IADD R18, R18, 0x1, -R29.reuse ;  /* 0x0000000112128824 */ /* 0x100fe200078e0a1d */
[C---:B------:R-:W-:Y:S02]  /*162f0*/  ISETP.GT.U32.AND P0, PT, R29.reuse, R26, PT ;  /* 0x0000001a1d00720c */ /* 0x040fe40003f04070 */
[C---:B------:R-:W-:Y:S02]  /*16300*/  ISETP.GT.U32.AND P2, PT, R29.reuse, R19, PT ;  /* 0x000000131d00720c */ /* 0x040fe40003f44070 */
[----:B------:R-:W-:Y:S01]  /*16310*/  ISETP.GT.U32.AND P1, PT, R29, R5, PT ;  /* 0x000000051d00720c */ /* 0x000fe20003f24070 */
[----:B------:R-:W-:-:S08]  /*16320*/  @!P5 IMAD.IADD R17, R17, 0x1, -R29 ;  /* 0x000000011111d824 */ /* 0x000fd000078e0a1d */
[--C-:B------:R-:W-:Y:S01]  /*16330*/  @!P0 IMAD.IADD R26, R26, 0x1, -R29.reuse ;  /* 0x000000011a1a8824 */ /* 0x100fe200078e0a1d */
[C---:B------:R-:W-:Y:S02]  /*16340*/  ISETP.GT.U32.AND P0, PT, R29.reuse, R4, PT ;  /* 0x000000041d00720c */ /* 0x040fe40003f04070 */
[C---:B------:R-:W-:Y:S02]  /*16350*/  ISETP.GT.U32.AND P5, PT, R29.reuse, R18, PT ;  /* 0x000000121d00720c */ /* 0x040fe40003fa4070 */
[C---:B------:R-:W-:Y:S02]  /*16360*/  ISETP.GT.U32.AND P3, PT, R29.reuse, R11, PT ;  /* 0x0000000b1d00720c */ /* 0x040fe40003f64070 */
[----:B------:R-:W-:Y:S01]  /*16370*/  ISETP.GT.U32.AND P6, PT, R29, R26, PT ;  /* 0x0000001a1d00720c */ /* 0x000fe20003fc4070 */
[--C-:B------:R-:W-:Y:S01]  /*16380*/  @!P2 IMAD.IADD R19, R19, 0x1, -R29.reuse ;  /* 0x000000011313a824 */ /* 0x100fe200078e0a1d */
[----:B-----5:R-:W-:Y:S01]  /*16390*/  ISETP.GT.U32.AND P2, PT, R29, R7, PT ;  /* 0x000000071d00720c */ /* 0x020fe20003f44070 */
[----:B------:R-:W-:Y:S01]  /*163a0*/  @!P1 IMAD.IADD R5, R5, 0x1, -R29 ;  /* 0x0000000105059824 */ /* 0x000fe200078e0a1d */
[----:B------:R-:W-:-:S03]  /*163b0*/  ISETP.GT.U32.AND P1, PT, R29, R6, PT ;  /* 0x000000061d00720c */ /* 0x000fc60003f24070 */
[--C-:B------:R-:W-:Y:S01]  /*163c0*/  @!P0 IMAD.IADD R4, R4, 0x1, -R29.reuse ;  /* 0x0000000104048824 */ /* 0x100fe200078e0a1d */
[C---:B------:R-:W-:Y:S01]  /*163d0*/  ISETP.GT.U32.AND P0, PT, R29.reuse, R15, PT ;  /* 0x0000000f1d00720c */ /* 0x040fe20003f04070 */
[--C-:B------:R-:W-:Y:S01]  /*163e0*/  @!P5 IMAD.IADD R18, R18, 0x1, -R29.reuse ;  /* 0x000000011212d824 */ /* 0x100fe200078e0a1d */
[----:B------:R-:W-:Y:S01]  /*163f0*/  ISETP.GT.U32.AND P4, PT, R29, R12, PT ;  /* 0x0000000c1d00720c */ /* 0x000fe20003f84070 */
[--C-:B------:R-:W-:Y:S02]  /*16400*/  @!P3 IMAD.IADD R11, R11, 0x1, -R29.reuse ;  /* 0x000000010b0bb824 */ /* 0x100fe400078e0a1d */
[--C-:B------:R-:W-:Y:S01]  /*16410*/  @!P6 IMAD.IADD R26, R26, 0x1, -R29.reuse ;  /* 0x000000011a1ae824 */ /* 0x100fe200078e0a1d */
[----:B------:R0:W-:Y:S01]  /*16420*/  STL [R1+0x554], R18 ;  /* 0x0005541201007387 */ /* 0x0001e20000100800 */
[--C-:B------:R-:W-:Y:S02]  /*16430*/  @!P2 IMAD.IADD R7, R7, 0x1, -R29.reuse ;  /* 0x000000010707a824 */ /* 0x100fe400078e0a1d */
[----:B------:R-:W-:-:S04]  /*16440*/  @!P1 IMAD.IADD R6, R6, 0x1, -R29 ;  /* 0x0000000106069824 */ /* 0x000fc800078e0a1d */
[--C-:B------:R-:W-:Y:S01]  /*16450*/  @!P0 IMAD.IADD R15, R15, 0x1, -R29.reuse ;  /* 0x000000010f0f8824 */ /* 0x100fe200078e0a1d */
[----:B0-----:R-:W5:Y:S01]  /*16460*/  LDL.LU R18, [R1+0x4fc] ;  /* 0x0004fc0001127983 */ /* 0x001f620000300800 */
[----:B------:R-:W-:Y:S01]  /*16470*/  ISETP.GT.U32.AND P5, PT, R29, R17, PT ;  /* 0x000000111d00720c */ /* 0x000fe20003fa4070 */
[--C-:B------:R-:W-:Y:S02]  /*16480*/  @!P4 IMAD.IADD R12, R12, 0x1, -R29.reuse ;  /* 0x000000010c0cc824 */ /* 0x100fe400078e0a1d */
[----:B------:R-:W-:Y:S04]  /*16490*/  STL [R1+0x558], R4 ;  /* 0x0005580401007387 */ /* 0x000fe80000100800 */
[----:B------:R-:W-:Y:S04]  /*164a0*/  STL [R1+0x550], R5 ;  /* 0x0005500501007387 */ /* 0x000fe80000100800 */
[----:B------:R-:W-:Y:S02]  /*164b0*/  STL [R1+0x548], R19 ;  /* 0x0005481301007387 */ /* 0x000fe40000100800 */
[----:B------:R-:W-:-:S02]  /*164c0*/  @!P5 IMAD.IADD R17, R17, 0x1, -R29 ;  /* 0x000000011111d824 */ /* 0x000fc400078e0a1d */
[----:B------:R-:W-:Y:S04]  /*164d0*/  STL [R1+0x534], R11 ;  /* 0x0005340b01007387 */ /* 0x000fe80000100800 */
[----:B------:R-:W-:Y:S04]  /*164e0*/  STL [R1+0x53c], R12 ;  /* 0x00053c0c01007387 */ /* 0x000fe80000100800 */
[----:B------:R0:W-:Y:S04]  /*164f0*/  STL [R1+0x540], R17 ;  /* 0x0005401101007387 */ /* 0x0001e80000100800 */
[----:B0-----:R-:W5:Y:S04]  /*16500*/  LDL.LU R17, [R1+0x508] ;  /* 0x0005080001117983 */ /* 0x001f680000300800 */
[----:B------:R-:W5:Y:S04]  /*16510*/  LDL.LU R3, [R1+0x500] ;  /* 0x0005000001037983 */ /* 0x000f680000300800 */
[----:B------:R-:W5:Y:S04]  /*16520*/  LDL.LU R11, [R1+0x4f8] ;  /* 0x0004f800010b7983 */ /* 0x000f680000300800 */
[----:B------:R0:W-:Y:S04]  /*16530*/  STL [R1+0x538], R26 ;  /* 0x0005381a01007387 */ /* 0x0001e80000100800 */
[----:B0-----:R-:W5:Y:S04]  /*16540*/  LDL.LU R26, [R1+0x4e4] ;  /* 0x0004e400011a7983 */ /* 0x001f680000300800 */
[----:B------:R-:W5:Y:S01]  /*16550*/  LDL.LU R12, [R1+0x4ec] ;  /* 0x0004ec00010c7983 */ /* 0x000f620000300800 */
[----:B--2---:R-:W-:-:S02]  /*16560*/  ISETP.GT.U32.AND P3, PT, R29, R24, PT ;  /* 0x000000181d00720c */ /* 0x004fc40003f64070 */
[C---:B---3--:R-:W-:Y:S02]  /*16570*/  ISETP.GT.U32.AND P4, PT, R29.reuse, R13, PT ;  /* 0x0000000d1d00720c */ /* 0x048fe40003f84070 */
[----:B----4-:R-:W-:-:S09]  /*16580*/  ISETP.GT.U32.AND P6, PT, R29, R2, PT ;  /* 0x000000021d00720c */ /* 0x010fd20003fc4070 */
[--C-:B------:R-:W-:Y:S01]  /*16590*/  @!P3 IMAD.IADD R24, R24, 0x1, -R29.reuse ;  /* 0x000000011818b824 */ /* 0x100fe200078e0a1d */
[C---:B------:R-:W-:Y:S02]  /*165a0*/  ISETP.GT.U32.AND P0, PT, R29.reuse, R8, PT ;  /* 0x000000081d00720c */ /* 0x040fe40003f04070 */
[C---:B------:R-:W-:Y:S01]  /*165b0*/  ISETP.GT.U32.AND P1, PT, R29.reuse, R9, PT ;  /* 0x000000091d00720c */ /* 0x040fe20003f24070 */
[----:B------:R-:W-:Y:S01]  /*165c0*/  @!P6 IMAD.IADD R2, R2, 0x1, -R29 ;  /* 0x000000010202e824 */ /* 0x000fe200078e0a1d */
[C---:B------:R-:W-:Y:S02]  /*165d0*/  ISETP.GT.U32.AND P6, PT, R29.reuse, R15, PT ;  /* 0x0000000f1d00720c */ /* 0x040fe40003fc4070 */
[----:B------:R-:W-:-:S07]  /*165e0*/  ISETP.GT.U32.AND P2, PT, R29, R10, PT ;  /* 0x0000000a1d00720c */ /* 0x000fce0003f44070 */
[--C-:B------:R-:W-:Y:S01]  /*165f0*/  @!P0 IMAD.IADD R8, R8, 0x1, -R29.reuse ;  /* 0x0000000108088824 */ /* 0x100fe200078e0a1d */
[----:B------:R-:W-:Y:S01]  /*16600*/  ISETP.GT.U32.AND P0, PT, R29, R6, PT ;  /* 0x000000061d00720c */ /* 0x000fe20003f04070 */
[----:B------:R-:W-:Y:S01]  /*16610*/  @!P1 IMAD.IADD R9, R9, 0x1, -R29 ;  /* 0x0000000109099824 */ /* 0x000fe200078e0a1d */
[----:B------:R-:W-:-:S03]  /*16620*/  ISETP.GT.U32.AND P1, PT, R29, R7, PT ;  /* 0x000000071d00720c */ /* 0x000fc60003f24070 */
[--C-:B------:R-:W-:Y:S01]  /*16630*/  @!P2 IMAD.IADD R10, R10, 0x1, -R29.reuse ;  /* 0x000000010a0aa824 */ /* 0x100fe200078e0a1d */
[C---:B------:R-:W-:Y:S02]  /*16640*/  ISETP.GT.U32.AND P3, PT, R29.reuse, R14, PT ;  /* 0x0000000e1d00720c */ /* 0x040fe40003f64070 */
[----:B------:R-:W-:Y:S01]  /*16650*/  ISETP.GT.U32.AND P2, PT, R29, R24, PT ;  /* 0x000000181d00720c */ /* 0x000fe20003f44070 */
[--C-:B------:R-:W-:Y:S02]  /*16660*/  @!P4 IMAD.IADD R13, R13, 0x1, -R29.reuse ;  /* 0x000000010d0dc824 */ /* 0x100fe400078e0a1d */
[--C-:B------:R-:W-:Y:S02]  /*16670*/  @!P6 IMAD.IADD R15, R15, 0x1, -R29.reuse ;  /* 0x000000010f0fe824 */ /* 0x100fe400078e0a1d */
[--C-:B------:R-:W-:Y:S02]  /*16680*/  @!P0 IMAD.IADD R6, R6, 0x1, -R29.reuse ;  /* 0x0000000106068824 */ /* 0x100fe400078e0a1d */
[--C-:B------:R-:W-:Y:S01]  /*16690*/  @!P1 IMAD.IADD R7, R7, 0x1, -R29.reuse ;  /* 0x0000000107079824 */ /* 0x100fe200078e0a1d */
[----:B------:R0:W-:Y:S03]  /*166a0*/  STL [R1+0x51c], R15 ;  /* 0x00051c0f01007387 */ /* 0x0001e60000100800 */
[--C-:B------:R-:W-:Y:S01]  /*166b0*/  @!P3 IMAD.IADD R14, R14, 0x1, -R29.reuse ;  /* 0x000000010e0eb824 */ /* 0x100fe200078e0a1d */
[----:B------:R-:W-:Y:S01]  /*166c0*/  ISETP.GT.U32.AND P3, PT, R29, R13, PT ;  /* 0x0000000d1d00720c */ /* 0x000fe20003f64070 */
[--C-:B------:R-:W-:Y:S01]  /*166d0*/  @!P2 IMAD.IADD R24, R24, 0x1, -R29.reuse ;  /* 0x000000011818a824 */ /* 0x100fe200078e0a1d */
[----:B0-----:R-:W2:Y:S04]  /*166e0*/  LDL.LU R15, [R1+0x4f0] ;  /* 0x0004f000010f7983 */ /* 0x001ea80000300800 */
[----:B------:R-:W-:Y:S04]  /*166f0*/  STL [R1+0x524], R6 ;  /* 0x0005240601007387 */ /* 0x000fe80000100800 */
[----:B------:R0:W-:Y:S04]  /*16700*/  STL [R1+0x530], R24 ;  /* 0x0005301801007387 */ /* 0x0001e80000100800 */
[----:B------:R1:W-:Y:S04]  /*16710*/  STL [R1+0x52c], R7 ;  /* 0x00052c0701007387 */ /* 0x0003e80000100800 */
[----:B0-----:R-:W3:Y:S04]  /*16720*/  LDL.LU R24, [R1+0x4e8] ;  /* 0x0004e80001187983 */ /* 0x001ee80000300800 */
[----:B------:R-:W4:Y:S04]  /*16730*/  LDL.LU R4, [R1+0x4cc] ;  /* 0x0004cc0001047983 */ /* 0x000f280000300800 */
[----:B------:R-:W4:Y:S04]  /*16740*/  LDL.LU R5, [R1+0x4d4] ;  /* 0x0004d40001057983 */ /* 0x000f280000300800 */
[----:B------:R-:W4:Y:S01]  /*16750*/  LDL.LU R6, [R1+0x4dc] ;  /* 0x0004dc0001067983 */ /* 0x000f220000300800 */
[----:B------:R-:W-:-:S05]  /*16760*/  @!P3 IMAD.IADD R13, R13, 0x1, -R29 ;  /* 0x000000010d0db824 */ /* 0x000fca00078e0a1d */
[----:B------:R0:W-:Y:S04]  /*16770*/  STL [R1+0x528], R13 ;  /* 0x0005280d01007387 */ /* 0x0001e80000100800 */
[----:B-1----:R-:W4:Y:S04]  /*16780*/  LDL.LU R7, [R1+0x4e0] ;  /* 0x0004e00001077983 */ /* 0x002f280000300800 */
[----:B0-----:R-:W4:Y:S01]  /*16790*/  LDL.LU R13, [R1+0x4d8] ;  /* 0x0004d800010d7983 */ /* 0x001f220000300800 */
[C---:B------:R-:W-:Y:S02]  /*167a0*/  ISETP.GT.U32.AND P5, PT, R29.reuse, R16, PT ;  /* 0x000000101d00720c */ /* 0x040fe40003fa4070 */
[----:B-----5:R-:W-:-:S11]  /*167b0*/  ISETP.GT.U32.AND P4, PT, R29, R18, PT ;  /* 0x000000121d00720c */ /* 0x020fd60003f84070 */
[--C-:B------:R-:W-:Y:S01]  /*167c0*/  @!P5 IMAD.IADD R16, R16, 0x1, -R29.reuse ;  /* 0x000000011010d824 */ /* 0x100fe200078e0a1d */
[C---:B------:R-:W-:Y:S02]  /*167d0*/  ISETP.GT.U32.AND P5, PT, R29.reuse, R27, PT ;  /* 0x0000001b1d00720c */ /* 0x040fe40003fa4070 */
[C---:B------:R-:W-:Y:S01]  /*167e0*/  ISETP.GT.U32.AND P1, PT, R29.reuse, R9, PT ;  /* 0x000000091d00720c */ /* 0x040fe20003f24070 */
[----:B------:R-:W-:Y:S01]  /*167f0*/  @!P4 IMAD.IADD R18, R18, 0x1, -R29 ;  /* 0x000000011212c824 */ /* 0x000fe200078e0a1d */
[C---:B------:R-:W-:Y:S02]  /*16800*/  ISETP.GT.U32.AND P0, PT, R29.reuse, R8, PT ;  /* 0x000000081d00720c */ /* 0x040fe40003f04070 */
[----:B------:R-:W-:-:S07]  /*16810*/  ISETP.GT.U32.AND P4, PT, R29, R16, PT ;  /* 0x000000101d00720c */ /* 0x000fce0003f84070 */
[--C-:B------:R-:W-:Y:S01]  /*16820*/  @!P5 IMAD.IADD R27, R27, 0x1, -R29.reuse ;  /* 0x000000011b1bd824 */ /* 0x100fe200078e0a1d */
[C---:B------:R-:W-:Y:S02]  /*16830*/  ISETP.GT.U32.AND P5, PT, R29.reuse, R2, PT ;  /* 0x000000021d00720c */ /* 0x040fe40003fa4070 */
[C---:B------:R-:W-:Y:S02]  /*16840*/  ISETP.GT.U32.AND P2, PT, R29.reuse, R10, PT ;  /* 0x0000000a1d00720c */ /* 0x040fe40003f44070 */
[----:B------:R-:W-:Y:S01]  /*16850*/  ISETP.GT.U32.AND P6, PT, R29, R27, PT ;  /* 0x0000001b1d00720c */ /* 0x000fe20003fc4070 */
[--C-:B------:R-:W-:Y:S01]  /*16860*/  @!P1 IMAD.IADD R9, R9, 0x1, -R29.reuse ;  /* 0x0000000109099824 */ /* 0x100fe200078e0a1d */
[C---:B------:R-:W-:Y:S01]  /*16870*/  ISETP.GT.U32.AND P3, PT, R29.reuse, R14, PT ;  /* 0x0000000e1d00720c */ /* 0x040fe20003f64070 */
[--C-:B------:R-:W-:Y:S01]  /*16880*/  @!P0 IMAD.IADD R8, R8, 0x1, -R29.reuse ;  /* 0x0000000108088824 */ /* 0x100fe200078e0a1d */
[C---:B------:R-:W-:Y:S01]  /*16890*/  ISETP.GT.U32.AND P1, PT, R29.reuse, R11, PT ;  /* 0x0000000b1d00720c */ /* 0x040fe20003f24070 */
[----:B------:R-:W-:Y:S01]  /*168a0*/  @!P4 IMAD.IADD R16, R16, 0x1, -R29 ;  /* 0x000000011010c824 */ /* 0x000fe200078e0a1d */
[----:B------:R-:W-:-:S03]  /*168b0*/  ISETP.GT.U32.AND P0, PT, R29, R3, PT ;  /* 0x000000031d00720c */ /* 0x000fc60003f04070 */
[--C-:B------:R-:W-:Y:S01]  /*168c0*/  @!P5 IMAD.IADD R2, R2, 0x1, -R29.reuse ;  /* 0x000000010202d824 */ /* 0x100fe200078e0a1d */
[C---:B------:R-:W-:Y:S01]  /*168d0*/  ISETP.GT.U32.AND P5, PT, R29.reuse, R17, PT ;  /* 0x000000111d00720c */ /* 0x040fe20003fa4070 */
[----:B------:R0:W-:Y:S01]  /*168e0*/  STL [R1+0x520], R16 ;  /* 0x0005201001007387 */ /* 0x0001e20000100800 */
[--C-:B------:R-:W-:Y:S01]  /*168f0*/  @!P2 IMAD.IADD R10, R10, 0x1, -R29.reuse ;  /* 0x000000010a0aa824 */ /* 0x100fe200078e0a1d */
[----:B------:R-:W-:Y:S01]  /*16900*/  ISETP.GT.U32.AND P4, PT, R29, R18, PT ;  /* 0x000000121d00720c */ /* 0x000fe20003f84070 */
[--C-:B------:R-:W-:Y:S01]  /*16910*/  @!P6 IMAD.IADD R27, R27, 0x1, -R29.reuse ;  /* 0x000000011b1be824 */ /* 0x100fe200078e0a1d */
[----:B------:R-:W-:Y:S01]  /*16920*/  ISETP.GT.U32.AND P2, PT, R29, R26, PT ;  /* 0x0000001a1d00720c */ /* 0x000fe20003f44070 */
[----:B0-----:R-:W5:Y:S01]  /*16930*/  LDL.LU R16, [R1+0x4d0] ;  /* 0x0004d00001107983 */ /* 0x001f620000300800 */
[----:B------:R-:W-:-:S06]  /*16940*/  @!P3 IMAD.IADD R14, R14, 0x1, -R29 ;  /* 0x000000010e0eb824 */ /* 0x000fcc00078e0a1d */
[--C-:B------:R-:W-:Y:S01]  /*16950*/  @!P5 IMAD.IADD R17, R17, 0x1, -R29.reuse ;  /* 0x000000011111d824 */ /* 0x100fe200078e0a1d */
[----:B------:R-:W-:Y:S01]  /*16960*/  ISETP.GT.U32.AND P3, PT, R29, R12, PT ;  /* 0x0000000c1d00720c */ /* 0x000fe20003f64070 */
[--C-:B------:R-:W-:Y:S02]  /*16970*/  @!P1 IMAD.IADD R11, R11, 0x1, -R29.reuse ;  /* 0x000000010b0b9824 */ /* 0x100fe400078e0a1d */
[--C-:B------:R-:W-:Y:S02]  /*16980*/  @!P0 IMAD.IADD R3, R3, 0x1, -R29.reuse ;  /* 0x0000000103038824 */ /* 0x100fe400078e0a1d */
[--C-:B------:R-:W-:Y:S02]  /*16990*/  @!P4 IMAD.IADD R18, R18, 0x1, -R29.reuse ;  /* 0x000000011212c824 */ /* 0x100fe400078e0a1d */
[----:B------:R-:W-:Y:S01]  /*169a0*/  @!P2 IMAD.IADD R26, R26, 0x1, -R29 ;  /* 0x000000011a1aa824 */ /* 0x000fe200078e0a1d */
[----:B------:R-:W-:Y:S01]  /*169b0*/  STL [R1+0x50c], R2 ;  /* 0x00050c0201007387 */ /* 0x000fe20000100800 */
[----:B------:R-:W-:-:S04]  /*169c0*/  IMAD.HI.U32 R19, R28, R0, RZ ;  /* 0x000000001c137227 */ /* 0x000fc800078e00ff */
[----:B------:R-:W-:Y:S01]  /*169d0*/  @!P3 IMAD.IADD R12, R12, 0x1, -R29 ;  /* 0x000000010c0cb824 */ /* 0x000fe200078e0a1d */
[----:B------:R-:W-:Y:S01]  /*169e0*/  STL [R1+0x514], R8 ;  /* 0x0005140801007387 */ /* 0x000fe20000100800 */
[----:B------:R-:W-:-:S03]  /*169f0*/  IMAD.MOV R19, RZ, RZ, -R19 ;  /* 0x000000ffff137224 */ /* 0x000fc600078e0a13 */
[----:B------:R-:W-:Y:S04]  /*16a00*/  STL [R1+0x518], R9 ;  /* 0x0005180901007387 */ /* 0x000fe80000100800 */
[----:B------:R-:W-:Y:S04]  /*16a10*/  STL [R1+0x510], R10 ;  /* 0x0005100a01007387 */ /* 0x000fe80000100800 */
[----:B------:R-:W-:Y:S01]  /*16a20*/  STL [R1+0x4f4], R14 ;  /* 0x0004f40e01007387 */ /* 0x000fe20000100800 */
[----:B------:R-:W-:-:S03]  /*16a30*/  IMAD R0, R29, R19, R0 ;  /* 0x000000131d007224 */ /* 0x000fc600078e0200 */
[----:B------:R0:W-:Y:S04]  /*16a40*/  STL [R1+0x4fc], R18 ;  /* 0x0004fc1201007387 */ /* 0x0001e80000100800 */
[----:B------:R1:W-:Y:S01]  /*16a50*/  STL [R1+0x504], R27 ;  /* 0x0005041b01007387 */ /* 0x0003e20000100800 */
[----:B0-----:R-:W-:-:S03]  /*16a60*/  IMAD.MOV.U32 R18, RZ, RZ, R25 ;  /* 0x000000ffff127224 */ /* 0x001fc600078e0019 */
[----:B-1----:R-:W5:Y:S04]  /*16a70*/  LDL R27, [R1+0x2afc] ;  /* 0x002afc00011b7983 */ /* 0x002f680000100800 */
[----:B------:R-:W5:Y:S04]  /*16a80*/  LDL.LU R14, [R1+0x4bc] ;  /* 0x0004bc00010e7983 */ /* 0x000f680000300800 */
[----:B------:R-:W5:Y:S04]  /*16a90*/  LDL.LU R8, [R1+0x4c4] ;  /* 0x0004c40001087983 */ /* 0x000f680000300800 */
[----:B------:R-:W5:Y:S04]  /*16aa0*/  LDL.LU R25, [R1+0x4c8] ;  /* 0x0004c80001197983 */ /* 0x000f680000300800 */
[----:B------:R-:W5:Y:S04]  /*16ab0*/  LDL.LU R9, [R1+0x4c0] ;  /* 0x0004c00001097983 */ /* 0x000f680000300800 */
[----:B------:R-:W-:Y:S04]  /*16ac0*/  STL [R1+0x3580], R0 ;  /* 0x0035800001007387 */ /* 0x000fe80000100800 */
[----:B------:R-:W5:Y:S01]  /*16ad0*/  LDL.LU R10, [R1+0x4a4] ;  /* 0x0004a400010a7983 */ /* 0x000f620000300800 */
[----:B--2---:R-:W-:-:S02]  /*16ae0*/  ISETP.GT.U32.AND P4, PT, R29, R15, PT ;  /* 0x0000000f1d00720c */ /* 0x004fc40003f84070 */
[C---:B---3--:R-:W-:Y:S02]  /*16af0*/  ISETP.GT.U32.AND P6, PT, R29.reuse, R24, PT ;  /* 0x000000181d00720c */ /* 0x048fe40003fc4070 */
[C---:B----4-:R-:W-:Y:S02]  /*16b00*/  ISETP.GT.U32.AND P5, PT, R29.reuse, R4, PT ;  /* 0x000000041d00720c */ /* 0x050fe40003fa4070 */
[C---:B------:R-:W-:Y:S02]  /*16b10*/  ISETP.GT.U32.AND P0, PT, R29.reuse, R5, PT ;  /* 0x000000051d00720c */ /* 0x040fe40003f04070 */
[----:B------:R-:W-:-:S07]  /*16b20*/  ISETP.GT.U32.AND P1, PT, R29, R6, PT ;  /* 0x000000061d00720c */ /* 0x000fce0003f24070 */
[--C-:B------:R-:W-:Y:S01]  /*16b30*/  @!P6 IMAD.IADD R24, R24, 0x1, -R29.reuse ;  /* 0x000000011818e824 */ /* 0x100fe200078e0a1d */
[C---:B------:R-:W-:Y:S01]  /*16b40*/  ISETP.GT.U32.AND P6, PT, R29.reuse, R17, PT ;  /* 0x000000111d00720c */ /* 0x040fe20003fc4070 */
[--C-:B------:R-:W-:Y:S01]  /*16b50*/  @!P5 IMAD.IADD R4, R4, 0x1, -R29.reuse ;  /* 0x000000010404d824 */ /* 0x100fe200078e0a1d */
[C---:B------:R-:W-:Y:S02]  /*16b60*/  ISETP.GT.U32.AND P5, PT, R29.reuse, R3, PT ;  /* 0x000000031d00720c */ /* 0x040fe40003fa4070 */
[----:B------:R-:W-:Y:S01]  /*16b70*/  ISETP.GT.U32.AND P2, PT, R29, R7, PT ;  /* 0x000000071d00720c */ /* 0x000fe20003f44070 */
[--C-:B------:R-:W-:Y:S02]  /*16b80*/  @!P0 IMAD.IADD R5, R5, 0x1, -R29.reuse ;  /* 0x0000000105058824 */ /* 0x100fe400078e0a1d */
[----:B------:R-:W-:Y:S01]  /*16b90*/  @!P1 IMAD.IADD R6, R6, 0x1, -R29 ;  /* 0x0000000106069824 */ /* 0x000fe200078e0a1d */
[C---:B------:R-:W-:Y:S02]  /*16ba0*/  ISETP.GT.U32.AND P1, PT, R29.reuse, R26, PT ;  /* 0x0000001a1d00720c */ /* 0x040fe40003f24070 */
[----:B------:R-:W-:-:S02]  /*16bb0*/  ISETP.GT.U32.AND P3, PT, R29, R13, PT ;  /* 0x0000000d1d00720c */ /* 0x000fc40003f64070 */
[----:B------:R-:W-:Y:S01]  /*16bc0*/  ISETP.GT.U32.AND P0, PT, R29, R11, PT ;  /* 0x0000000b1d00720c */ /* 0x000fe20003f04070 */
[--C-:B------:R-:W-:Y:S02]  /*16bd0*/  @!P4 IMAD.IADD R15, R15, 0x1, -R29.reuse ;  /* 0x000000010f0fc824 */ /* 0x100fe400078e0a1d */
[--C-:B------:R-:W-:Y:S02]  /*16be0*/  @!P6 IMAD.IADD R17, R17, 0x1, -R29.reuse ;  /* 0x000000011111e824 */ /* 0x100fe400078e0a1d */
[--C-:B------:R-:W-:Y:S01]  /*16bf0*/  @!P2 IMAD.IADD R7, R7, 0x1, -R29.reuse ;  /* 0x000000010707a824 */ /* 0x100fe200078e0a1d */
[----:B------:R-:W-:Y:S01]  /*16c00*/  ISETP.GT.U32.AND P2, PT, R29, R12, PT ;  /* 0x0000000c1d00720c */ /* 0x000fe20003f44070 */
[--C-:B------:R-:W-:Y:S02]  /*16c10*/  @!P5 IMAD.IADD R3, R3, 0x1, -R29.reuse ;  /* 0x000000010303d824 */ /* 0x100fe400078e0a1d */
[--C-:B------:R-:W-:Y:S02]  /*16c20*/  @!P1 IMAD.IADD R26, R26, 0x1, -R29.reuse ;  /* 0x000000011a1a9824 */ /* 0x100fe400078e0a1d */
[--C-:B------:R-:W-:Y:S01]  /*16c30*/  @!P3 IMAD.IADD R13, R13, 0x1, -R29.reuse ;  /* 0x000000010d0db824 */ /* 0x100fe200078e0a1d */
[----:B------:R-:W-:Y:S01]  /*16c40*/  ISETP.GT.U32.AND P3, PT, R29, R15, PT ;  /* 0x0000000f1d00720c */ /* 0x000fe20003f64070 */
[--C-:B------:R-:W-:Y:S01]  /*16c50*/  @!P0 IMAD.IADD R11, R11, 0x1, -R29.reuse ;  /* 0x000000010b0b8824 */ /* 0x100fe200078e0a1d */
[----:B------:R0:W-:Y:S04]  /*16c60*/  STL [R1+0x508], R17 ;  /* 0x0005081101007387 */ /* 0x0001e80000100800 */
[----:B0-----:R-:W2:Y:S04]  /*16c70*/  LDL.LU R17, [R1+0x4ac] ;  /* 0x0004ac0001117983 */ /* 0x001ea80000300800 */
[----:B------:R-:W-:Y:S04]  /*16c80*/  STL [R1+0x500], R3 ;  /* 0x0005000301007387 */ /* 0x000fe80000100800 */
[----:B------:R0:W-:Y:S04]  /*16c90*/  STL [R1+0x4e4], R26 ;  /* 0x0004e41a01007387 */ /* 0x0001e80000100800 */
[----:B------:R1:W-:Y:S01]  /*16ca0*/  STL [R1+0x4f8], R11 ;  /* 0x0004f80b01007387 */ /* 0x0003e20000100800 */
[----:B------:R-:W-:-:S03]  /*16cb0*/  @!P2 IMAD.IADD R12, R12, 0x1, -R29 ;  /* 0x000000010c0ca824 */ /* 0x000fc600078e0a1d */
[----:B0-----:R-:W3:Y:S04]  /*16cc0*/  LDL.LU R26, [R1+0x4b4] ;  /* 0x0004b400011a7983 */ /* 0x001ee80000300800 */
[----:B------:R-:W4:Y:S04]  /*16cd0*/  LDL.LU R0, [R1+0x4b8] ;  /* 0x0004b80001007983 */ /* 0x000f280000300800 */
[----:B------:R-:W4:Y:S01]  /*16ce0*/  LDL.LU R2, [R1+0x4b0] ;  /* 0x0004b00001027983 */ /* 0x000f220000300800 */
[----:B------:R-:W-:-:S03]  /*16cf0*/  @!P3 IMAD.IADD R15, R15, 0x1, -R29 ;  /* 0x000000010f0fb824 */ /* 0x000fc600078e0a1d */
[----:B------:R0:W-:Y:S04]  /*16d00*/  STL [R1+0x4ec], R12 ;  /* 0x0004ec0c01007387 */ /* 0x0001e80000100800 */
[----:B------:R-:W4:Y:S04]  /*16d10*/  LDL.LU R3, [R1+0x4a8] ;  /* 0x0004a80001037983 */ /* 0x000f280000300800 */
[----:B-1----:R-:W4:Y:S04]  /*16d20*/  LDL.LU R11, [R1+0x494] ;  /* 0x00049400010b7983 */ /* 0x002f280000300800 */
[----:B------:R1:W-:Y:S04]  /*16d30*/  STL [R1+0x4f0], R15 ;  /* 0x0004f00f01007387 */ /* 0x0003e80000100800 */
[----:B0-----:R-:W4:Y:S04]  /*16d40*/  LDL.LU R12, [R1+0x49c] ;  /* 0x00049c00010c7983 */ /* 0x001f280000300800 */
[----:B-1----:R-:W4:Y:S01]  /*16d50*/  LDL.LU R15, [R1+0x4a0] ;  /* 0x0004a000010f7983 */ /* 0x002f220000300800 */
[----:B-----5:R-:W-:-:S02]  /*16d60*/  ISETP.GT.U32.AND P4, PT, R29, R16, PT ;  /* 0x000000101d00720c */ /* 0x020fc40003f84070 */
[C---:B------:R-:W-:Y:S02]  /*16d70*/  ISETP.GT.U32.AND P5, PT, R29.reuse, R4, PT ;  /* 0x000000041d00720c */ /* 0x040fe40003fa4070 */
[----:B------:R-:W-:-:S09]  /*16d80*/  ISETP.GT.U32.AND P0, PT, R29, R5, PT ;  /* 0x000000051d00720c */ /* 0x000fd20003f04070 */
[--C-:B------:R-:W-:Y:S01]  /*16d90*/  @!P4 IMAD.IADD R16, R16, 0x1, -R29.reuse ;  /* 0x000000011010c824 */ /* 0x100fe200078e0a1d */
[C---:B------:R-:W-:Y:S02]  /*16da0*/  ISETP.GT.U32.AND P4, PT, R29.reuse, R24, PT ;  /* 0x000000181d00720c */ /* 0x040fe40003f84070 */
[C---:B------:R-:W-:Y:S02]  /*16db0*/  ISETP.GT.U32.AND P1, PT, R29.reuse, R6, PT ;  /* 0x000000061d00720c */ /* 0x040fe40003f24070 */
[C---:B------:R-:W-:Y:S02]  /*16dc0*/  ISETP.GT.U32.AND P2, PT, R29.reuse, R7, PT ;  /* 0x000000071d00720c */ /* 0x040fe40003f44070 */
[C---:B------:R-:W-:Y:S01]  /*16dd0*/  ISETP.GT.U32.AND P6, PT, R29.reuse, R16, PT ;  /* 0x000000101d00720c */ /* 0x040fe20003fc4070 */
[----:B------:R-:W-:Y:S01]  /*16de0*/  @!P5 IMAD.IADD R4, R4, 0x1, -R29 ;  /* 0x000000010404d824 */ /* 0x000fe200078e0a1d */
[----:B------:R-:W-:-:S05]  /*16df0*/  ISETP.GT.U32.AND P3, PT, R29, R13, PT ;  /* 0x0000000d1d00720c */ /* 0x000fca0003f64070 */
[--C-:B------:R-:W-:Y:S01]  /*16e00*/  @!P4 IMAD.IADD R24, R24, 0x1, -R29.reuse ;  /* 0x000000011818c824 */ /* 0x100fe200078e0a1d */
[C---:B------:R-:W-:Y:S02]  /*16e10*/  ISETP.GT.U32.AND P4, PT, R29.reuse, R14, PT ;  /* 0x0000000e1d00720c */ /* 0x040fe40003f84070 */
[----:B------:R-:W-:Y:S01]  /*16e20*/  ISETP.GT.U32.AND P5, PT, R29, R8, PT ;  /* 0x000000081d00720c */ /* 0x000fe20003fa4070 */
[--C-:B------:R-:W-:Y:S02]  /*16e30*/  @!P0 IMAD.IADD R5, R5, 0x1, -R29.reuse ;  /* 0x0000000105058824 */ /* 0x100fe400078e0a1d */
[--C-:B------:R-:W-:Y:S01]  /*16e40*/  @!P1 IMAD.IADD R6, R6, 0x1, -R29.reuse ;  /* 0x0000000106069824 */ /* 0x100fe200078e0a1d */
[----:B------:R-:W-:Y:S01]  /*16e50*/  ISETP.GT.U32.AND P0, PT, R29, R25, PT ;  /* 0x000000191d00720c */ /* 0x000fe20003f04070 */
[--C-:B------:R-:W-:Y:S01]  /*16e60*/  @!P2 IMAD.IADD R7, R7, 0x1, -R29.reuse ;  /* 0x000000010707a824 */ /* 0x100fe200078e0a1d */
[----:B------:R-:W-:Y:S01]  /*16e70*/  ISETP.GT.U32.AND P1, PT, R29, R9, PT ;  /* 0x000000091d00720c */ /* 0x000fe20003f24070 */
[----:B------:R-:W-:-:S02]  /*16e80*/  @!P6 IMAD.IADD R16, R16, 0x1, -R29 ;  /* 0x000000011010e824 */ /* 0x000fc400078e0a1d */
[--C-:B------:R-:W-:Y:S02]  /*16e90*/  @!P3 IMAD.IADD R13, R13, 0x1, -R29.reuse ;  /* 0x000000010d0db824 */ /* 0x100fe400078e0a1d */
[--C-:B------:R-:W-:Y:S01]  /*16ea0*/  @!P4 IMAD.IADD R14, R14, 0x1, -R29.reuse ;  /* 0x000000010e0ec824 */ /* 0x100fe200078e0a1d */
[----:B------:R-:W-:Y:S01]  /*16eb0*/  ISETP.GT.U32.AND P2, PT, R29, R10, PT ;  /* 0x0000000a1d00720c */ /* 0x000fe20003f44070 */
[----:B------:R-:W-:-:S04]  /*16ec0*/  @!P5 IMAD.IADD R8, R8, 0x1, -R29 ;  /* 0x000000010808d824 */ /* 0x000fc800078e0a1d */
[--C-:B------:R-:W-:Y:S02]  /*16ed0*/  @!P0 IMAD.IADD R25, R25, 0x1, -R29.reuse ;  /* 0x0000000119198824 */ /* 0x100fe400078e0a1d */
[--C-:B------:R-:W-:Y:S01]  /*16ee0*/  @!P1 IMAD.IADD R9, R9, 0x1, -R29.reuse ;  /* 0x0000000109099824 */ /* 0x100fe200078e0a1d */
[----:B------:R0:W-:Y:S05]  /*16ef0*/  STL [R1+0x4e8], R24 ;  /* 0x0004e81801007387 */ /* 0x0001ea0000100800 */
[----:B------:R-:W-:Y:S01]  /*16f00*/  @!P2 IMAD.IADD R10, R10, 0x1, -R29 ;  /* 0x000000010a0aa824 */ /* 0x000fe200078e0a1d */
[----:B0-----:R-:W5:Y:S04]  /*16f10*/  LDL.LU R24, [R1+0x3598] ;  /* 0x0035980001187983 */ /* 0x001f680000300800 */
[----:B------:R-:W-:Y:S04]  /*16f20*/  STL [R1+0x4cc], R4 ;  /* 0x0004cc0401007387 */ /* 0x000fe80000100800 */
[----:B------:R-:W-:Y:S04]  /*16f30*/  STL [R1+0x4d4], R5 ;  /* 0x0004d40501007387 */ /* 0x000fe80000100800 */
[----:B------:R-:W-:Y:S04]  /*16f40*/  STL [R1+0x4dc], R6 ;  /* 0x0004dc0601007387 */ /* 0x000fe80000100800 */
[----:B------:R-:W-:Y:S04]  /*16f50*/  STL [R1+0x4e0], R7 ;  /* 0x0004e00701007387 */ /* 0x000fe80000100800 */
[----:B------:R0:W-:Y:S04]  /*16f60*/  STL [R1+0x4d8], R13 ;  /* 0x0004d80d01007387 */ /* 0x0001e80000100800 */
[----:B0-----:R-:W5:Y:S04]  /*16f70*/  LDL.LU R13, [R1+0x498] ;  /* 0x00049800010d7983 */ /* 0x001f680000300800 */
[----:B------:R0:W-:Y:S04]  /*16f80*/  STL [R1+0x4d0], R16 ;  /* 0x0004d01001007387 */ /* 0x0001e80000100800 */
[----:B0-----:R-:W5:Y:S04]  /*16f90*/  LDL.LU R16, [R1+0x47c] ;  /* 0x00047c0001107983 */ /* 0x001f680000300800 */
[----:B------:R-:W5:Y:S04]  /*16fa0*/  LDL.LU R4, [R1+0x484] ;  /* 0x0004840001047983 */ /* 0x000f680000300800 */
[----:B------:R-:W5:Y:S04]  /*16fb0*/  LDL.LU R5, [R1+0x48c] ;  /* 0x00048c0001057983 */ /* 0x000f680000300800 */
[----:B------:R-:W5:Y:S01]  /*16fc0*/  LDL.LU R6, [R1+0x490] ;  /* 0x0004900001067983 */ /* 0x000f620000300800 */
[----:B--2---:R-:W-:-:S02]  /*16fd0*/  ISETP.GT.U32.AND P3, PT, R29, R17, PT ;  /* 0x000000111d00720c */ /* 0x004fc40003f64070 */
[C---:B---3--:R-:W-:Y:S02]  /*16fe0*/  ISETP.GT.U32.AND P6, PT, R29.reuse, R26, PT ;  /* 0x0000001a1d00720c */ /* 0x048fe40003fc4070 */
[C---:B----4-:R-:W-:Y:S02]  /*16ff0*/  ISETP.GT.U32.AND P4, PT, R29.reuse, R0, PT ;  /* 0x000000001d00720c */ /* 0x050fe40003f84070 */
[----:B------:R-:W-:-:S07]  /*17000*/  ISETP.GT.U32.AND P5, PT, R29, R2, PT ;  /* 0x000000021d00720c */ /* 0x000fce0003fa4070 */
[--C-:B------:R-:W-:Y:S01]  /*17010*/  @!P3 IMAD.IADD R17, R17, 0x1, -R29.reuse ;  /* 0x000000011111b824 */ /* 0x100fe200078e0a1d */
[C---:B------:R-:W-:Y:S01]  /*17020*/  ISETP.GT.U32.AND P0, PT, R29.reuse, R3, PT ;  /* 0x000000031d00720c */ /* 0x040fe20003f04070 */
[--C-:B------:R-:W-:Y:S01]  /*17030*/  @!P6 IMAD.IADD R26, R26, 0x1, -R29.reuse ;  /* 0x000000011a1ae824 */ /* 0x100fe200078e0a1d */
[C---:B------:R-:W-:Y:S01]  /*17040*/  ISETP.GT.U32.AND P1, PT, R29.reuse, R11, PT ;  /* 0x0000000b1d00720c */ /* 0x040fe20003f24070 */
[--C-:B------:R-:W-:Y:S01]  /*17050*/  @!P4 IMAD.IADD R0, R0, 0x1, -R29.reuse ;  /* 0x000000010000c824 */ /* 0x100fe200078e0a1d */
[C---:B------:R-:W-:Y:S01]  /*17060*/  ISETP.GT.U32.AND P6, PT, R29.reuse, R14, PT ;  /* 0x0000000e1d00720c */ /* 0x040fe20003fc4070 */
[----:B------:R-:W-:Y:S01]  /*17070*/  @!P5 IMAD.IADD R2, R2, 0x1, -R29 ;  /* 0x000000010202d824 */ /* 0x000fe200078e0a1d */
[C---:B------:R-:W-:Y:S02]  /*17080*/  ISETP.GT.U32.AND P4, PT, R29.reuse, R8, PT ;  /* 0x000000081d00720c */ /* 0x040fe40003f84070 */
[C---:B------:R-:W-:Y:S02]  /*17090*/  ISETP.GT.U32.AND P2, PT, R29.reuse, R12, PT ;  /* 0x0000000c1d00720c */ /* 0x040fe40003f44070 */
[----:B------:R-:W-:-:S02]  /*170a0*/  ISETP.GT.U32.AND P5, PT, R29, R25, PT ;  /* 0x000000191d00720c */ /* 0x000fc40003fa4070 */
[----:B------:R-:W-:Y:S01]  /*170b0*/  ISETP.GT.U32.AND P3, PT, R29, R15, PT ;  /* 0x0000000f1d00720c */ /* 0x000fe20003f64070 */
[--C-:B------:R-:W-:Y:S01]  /*170c0*/  @!P0 IMAD.IADD R3, R3, 0x1, -R29.reuse ;  /* 0x0000000103038824 */ /* 0x100fe200078e0a1d */
[----:B------:R-:W-:Y:S01]  /*170d0*/  ISETP.GT.U32.AND P0, PT, R29, R9, PT ;  /* 0x000000091d00720c */ /* 0x000fe20003f04070 */
[--C-:B------:R-:W-:Y:S01]  /*170e0*/  @!P1 IMAD.IADD R11, R11, 0x1, -R29.reuse ;  /* 0x000000010b0b9824 */ /* 0x100fe200078e0a1d */
[----:B------:R-:W-:Y:S01]  /*170f0*/  ISETP.GT.U32.AND P1, PT, R29, R10, PT ;  /* 0x0000000a1d00720c */ /* 0x000fe20003f24070 */
[----:B------:R-:W-:-:S04]  /*17100*/  @!P6 IMAD.IADD R14, R14, 0x1, -R29 ;  /* 0x000000010e0ee824 */ /* 0x000fc800078e0a1d */
[--C-:B------:R-:W-:Y:S01]  /*17110*/  @!P2 IMAD.IADD R12, R12, 0x1, -R29.reuse ;  /* 0x000000010c0ca824 */ /* 0x100fe200078e0a1d */
[----:B------:R-:W-:Y:S01]  /*17120*/  ISETP.GT.U32.AND P2, PT, R29, R17, PT ;  /* 0x000000111d00720c */ /* 0x000fe20003f44070 */
[--C-:B------:R-:W-:Y:S02]  /*17130*/  @!P4 IMAD.IADD R8, R8, 0x1, -R29.reuse ;  /* 0x000000010808c824 */ /* 0x100fe400078e0a1d */
[--C-:B------:R-:W-:Y:S02]  /*17140*/  @!P5 IMAD.IADD R25, R25, 0x1, -R29.reuse ;  /* 0x000000011919d824 */ /* 0x100fe400078e0a1d */
[--C-:B------:R-:W-:Y:S01]  /*17150*/  @!P3 IMAD.IADD R15, R15, 0x1, -R29.reuse ;  /* 0x000000010f0fb824 */ /* 0x100fe200078e0a1d */
[----:B------:R-:W-:Y:S01]  /*17160*/  ISETP.GT.U32.AND P3, PT, R29, R26, PT ;  /* 0x0000001a1d00720c */ /* 0x000fe20003f64070 */
[----:B------:R0:W-:Y:S01]  /*17170*/  STL [R1+0x4bc], R14 ;  /* 0x0004bc0e01007387 */ /* 0x0001e20000100800 */
[--C-:B------:R-:W-:Y:S02]  /*17180*/  @!P0 IMAD.IADD R9, R9, 0x1, -R29.reuse ;  /* 0x0000000109098824 */ /* 0x100fe400078e0a1d */
[--C-:B------:R-:W-:Y:S01]  /*17190*/  @!P1 IMAD.IADD R10, R10, 0x1, -R29.reuse ;  /* 0x000000010a0a9824 */ /* 0x100fe200078e0a1d */
[----:B0-----:R-:W2:Y:S04]  /*171a0*/  LDL.LU R14, [R1+0x488] ;  /* 0x00048800010e7983 */ /* 0x001ea80000300800 */
[----:B------:R-:W-:Y:S04]  /*171b0*/  STL [R1+0x4c4], R8 ;  /* 0x0004c40801007387 */ /* 0x000fe80000100800 */
[----:B------:R0:W-:Y:S01]  /*171c0*/  STL [R1+0x4c8], R25 ;  /* 0x0004c81901007387 */ /* 0x0001e20000100800 */
[----:B------:R-:W-:-:S02]  /*171d0*/  @!P2 IMAD.IADD R17, R17, 0x1, -R29 ;  /* 0x000000011111a824 */ /* 0x000fc400078e0a1d */
[----:B------:R-:W-:Y:S01]  /*171e0*/  @!P3 IMAD.IADD R26, R26, 0x1, -R29 ;  /* 0x000000011a1ab824 */ /* 0x000fe200078e0a1d */
[----:B0-----:R-:W3:Y:S04]  /*171f0*/  LDL.LU R25, [R1+0x480] ;  /* 0x0004800001197983 */ /* 0x001ee80000300800 */
[----:B------:R-:W4:Y:S04]  /*17200*/  LDL.LU R7, [R1+0x46c] ;  /* 0x00046c0001077983 */ /* 0x000f280000300800 */
[----:B------:R-:W4:Y:S04]  /*17210*/  LDL.LU R8, [R1+0x474] ;  /* 0x0004740001087983 */ /* 0x000f280000300800 */
[----:B------:R0:W-:Y:S04]  /*17220*/  STL [R1+0x4c0], R9 ;  /* 0x0004c00901007387 */ /* 0x0001e80000100800 */
[----:B0-----:R-:W4:Y:S04]  /*17230*/  LDL.LU R9, [R1+0x478] ;  /* 0x0004780001097983 */ /* 0x001f280000300800 */
[----:B------:R0:W-:Y:S04]  /*17240*/  STL [R1+0x4a4], R10 ;  /* 0x0004a40a01007387 */ /* 0x0001e80000100800 */
[----:B0-----:R-:W4:Y:S04]  /*17250*/  LDL.LU R10, [R1+0x470] ;  /* 0x00047000010a7983 */ /* 0x001f280000300800 */
[----:B------:R0:W-:Y:S04]  /*17260*/  STL [R1+0x4ac], R17 ;  /* 0x0004ac1101007387 */ /* 0x0001e80000100800 */
[----:B0-----:R-:W4:Y:S04]  /*17270*/  LDL.LU R17, [R1+0x45c] ;  /* 0x00045c0001117983 */ /* 0x001f280000300800 */
[----:B------:R0:W-:Y:S04]  /*17280*/  STL [R1+0x4b4], R26 ;  /* 0x0004b41a01007387 */ /* 0x0001e80000100800 */
[----:B0-----:R-:W4:Y:S01]  /*17290*/  LDL.LU R26, [R1+0x3594] ;  /* 0x00359400011a7983 */ /* 0x001f220000300800 */
[----:B------:R-:W-:-:S02]  /*172a0*/  ISETP.GT.U32.AND P4, PT, R29, R0, PT ;  /* 0x000000001d00720c */ /* 0x000fc40003f84070 */
[C---:B------:R-:W-:Y:S02]  /*172b0*/  ISETP.GT.U32.AND P5, PT, R29.reuse, R2, PT ;  /* 0x000000021d00720c */ /* 0x040fe40003fa4070 */
[C---:B------:R-:W-:Y:S02]  /*172c0*/  ISETP.GT.U32.AND P0, PT, R29.reuse, R3, PT ;  /* 0x000000031d00720c */ /* 0x040fe40003f04070 */
[C---:B------:R-:W-:Y:S02]  /*172d0*/  ISETP.GT.U32.AND P1, PT, R29.reuse, R11, PT ;  /* 0x0000000b1d00720c */ /* 0x040fe40003f24070 */
[C---:B------:R-:W-:Y:S02]  /*172e0*/  ISETP.GT.U32.AND P6, PT, R29.reuse, R15, PT ;  /* 0x0000000f1d00720c */ /* 0x040fe40003fc4070 */
[----:B-----5:R-:W-:-:S03]  /*172f0*/  ISETP.GT.U32.AND P3, PT, R29, R13, PT ;  /* 0x0000000d1d00720c */ /* 0x020fc60003f64070 */
[--C-:B------:R-:W-:Y:S01]  /*17300*/  @!P4 IMAD.IADD R0, R0, 0x1, -R29.reuse ;  /* 0x000000010000c824 */ /* 0x100fe200078e0a1d */
[C---:B------:R-:W-:Y:S01]  /*17310*/  ISETP.GT.U32.AND P4, PT, R29.reuse, R16, PT ;  /* 0x000000101d00720c */ /* 0x040fe20003f84070 */
[--C-:B------:R-:W-:Y:S01]  /*17320*/  @!P5 IMAD.IADD R2, R2, 0x1, -R29.reuse ;  /* 0x000000010202d824 */ /* 0x100fe200078e0a1d */
[----:B------:R-:W-:Y:S01]  /*17330*/  ISETP.GT.U32.AND P5, PT, R29, R4, PT ;  /* 0x000000041d00720c */ /* 0x000fe20003fa4070 */
        /* <DEDUP_REMOVED lines=10> */
[--C-:B------:R-:W-:Y:S02]  /*173e0*/  @!P0 IMAD.IADD R5, R5, 0x1, -R29.reuse ;  /* 0x0000000105058824 */ /* 0x100fe400078e0a1d */
[----:B------:R-:W-:Y:S01]  /*173f0*/  @!P1 IMAD.IADD R6, R6, 0x1, -R29 ;  /* 0x0000000106069824 */ /* 0x000fe200078e0a1d */
[----:B------:R-:W-:Y:S04]  /*17400*/  STL [R1+0x4b8], R0 ;  /* 0x0004b80001007387 */ /* 0x000fe80000100800 */
[----:B------:R-:W-:Y:S04]  /*17410*/  STL [R1+0x4b0], R2 ;  /* 0x0004b00201007387 */ /* 0x000fe80000100800 */
[----:B------:R-:W-:Y:S04]  /*17420*/  STL [R1+0x4a8], R3 ;  /* 0x0004a80301007387 */ /* 0x000fe80000100800 */
[----:B------:R-:W-:Y:S04]  /*17430*/  STL [R1+0x494], R11 ;  /* 0x0004940b01007387 */ /* 0x000fe80000100800 */
[----:B------:R-:W-:Y:S04]  /*17440*/  STL [R1+0x49c], R12 ;  /* 0x00049c0c01007387 */ /* 0x000fe80000100800 */
[----:B------:R0:W-:Y:S01]  /*17450*/  STL [R1+0x4a0], R15 ;  /* 0x0004a00f01007387 */ /* 0x0001e20000100800 */
[----:B------:R-:W-:-:S03]  /*17460*/  IABS R27, R27 ;  /* 0x0000001b001b7213 */ /* 0x000fc60000000000 */
[----:B0-----:R-:W5:Y:S04]  /*17470*/  LDL.LU R15, [R1+0x464] ;  /* 0x00046400010f7983 */ /* 0x001f680000300800 */
[----:B------:R-:W5:Y:S04]  /*17480*/  LDL.LU R0, [R1+0x468] ;  /* 0x0004680001007983 */ /* 0x000f680000300800 */
[----:B------:R-:W5:Y:S04]  /*17490*/  LDL.LU R11, [R1+0x460] ;  /* 0x00046000010b7983 */ /* 0x000f680000300800 */
[----:B------:R-:W5:Y:S01]  /*174a0*/  LDL.LU R12, [R1+0x458] ;  /* 0x00045800010c7983 */ /* 0x000f620000300800 */
[----:B------:R-:W-:-:S04]  /*174b0*/  IMAD.HI.U32 R19, R28, R27, RZ ;  /* 0x0000001b1c137227 */ /* 0x000fc800078e00ff */
[----:B------:R-:W-:-:S04]  /*174c0*/  IMAD.MOV R19, RZ, RZ, -R19 ;  /* 0x000000ffff137224 */ /* 0x000fc800078e0a13 */
[C---:B------:R-:W-:Y:S01]  /*174d0*/  IMAD R27, R29.reuse, R19, R27 ;  /* 0x000000131d1b7224 */ /* 0x040fe200078e021b */
[C---:B--2---:R-:W-:Y:S02]  /*174e0*/  ISETP.GT.U32.AND P2, PT, R29.reuse, R14, PT ;  /* 0x0000000e1d00720c */ /* 0x044fe40003f44070 */
[C---:B---3--:R-:W-:Y:S02]  /*174f0*/  ISETP.GT.U32.AND P6, PT, R29.reuse, R25, PT ;  /* 0x000000191d00720c */ /* 0x048fe40003fc4070 */
[C---:B----4-:R-:W-:Y:S02]  /*17500*/  ISETP.GT.U32.AND P3, PT, R29.reuse, R7, PT ;  /* 0x000000071d00720c */ /* 0x050fe40003f64070 */
[----:B------:R-:W-:-:S09]  /*17510*/  ISETP.GT.U32.AND P4, PT, R29, R8, PT ;  /* 0x000000081d00720c */ /* 0x000fd20003f84070 */
[--C-:B------:R-:W-:Y:S01]  /*17520*/  @!P6 IMAD.IADD R25, R25, 0x1, -R29.reuse ;  /* 0x000000011919e824 */ /* 0x100fe200078e0a1d */
[C---:B------:R-:W-:Y:S02]  /*17530*/  ISETP.GT.U32.AND P6, PT, R29.reuse, R13, PT ;  /* 0x0000000d1d00720c */ /* 0x040fe40003fc4070 */
[----:B------:R-:W-:Y:S01]  /*17540*/  ISETP.GT.U32.AND P5, PT, R29, R9, PT ;  /* 0x000000091d00720c */ /* 0x000fe20003fa4070 */
[--C-:B------:R-:W-:Y:S01]  /*17550*/  @!P3 IMAD.IADD R7, R7, 0x1, -R29.reuse ;  /* 0x000000010707b824 */ /* 0x100fe200078e0a1d */
[C---:B------:R-:W-:Y:S01]  /*17560*/  ISETP.GT.U32.AND P3, PT, R29.reuse, R16, PT ;  /* 0x000000101d00720c */ /* 0x040fe20003f64070 */
        /* <DEDUP_REMOVED lines=8> */
[C---:B------:R-:W-:Y:S02]  /*175f0*/  ISETP.GT.U32.AND P0, PT, R29.reuse, R6, PT ;  /* 0x000000061d00720c */ /* 0x040fe40003f04070 */
[----:B------:R-:W-:Y:S01]  /*17600*/  ISETP.GT.U32.AND P1, PT, R29, R26, PT ;  /* 0x0000001a1d00720c */ /* 0x000fe20003f24070 */
[--C-:B------:R-:W-:Y:S01]  /*17610*/  @!P3 IMAD.IADD R16, R16, 0x1, -R29.reuse ;  /* 0x000000011010b824 */ /* 0x100fe200078e0a1d */
[----:B------:R0:W-:Y:S01]  /*17620*/  STL [R1+0x498], R13 ;  /* 0x0004980d01007387 */ /* 0x0001e20000100800 */
[----:B------:R-:W-:-:S02]  /*17630*/  @!P4 IMAD.IADD R4, R4, 0x1, -R29 ;  /* 0x000000010404c824 */ /* 0x000fc400078e0a1d */
[----:B------:R-:W-:-:S06]  /*17640*/  @!P5 IMAD.IADD R5, R5, 0x1, -R29 ;  /* 0x000000010505d824 */ /* 0x000fcc00078e0a1d */
[--C-:B------:R-:W-:Y:S01]  /*17650*/  @!P0 IMAD.IADD R6, R6, 0x1, -R29.reuse ;  /* 0x0000000106068824 */ /* 0x100fe200078e0a1d */
[----:B0-----:R-:W2:Y:S01]  /*17660*/  LDL.LU R13, [R1+0x444] ;  /* 0x00044400010d7983 */ /* 0x001ea20000300800 */
[--C-:B------:R-:W-:Y:S01]  /*17670*/  @!P1 IMAD.IADD R26, R26, 0x1, -R29.reuse ;  /* 0x000000011a1a9824 */ /* 0x100fe200078e0a1d */
[C---:B------:R-:W-:Y:S02]  /*17680*/  ISETP.GT.U32.AND P1, PT, R29.reuse, R14, PT ;  /* 0x0000000e1d00720c */ /* 0x040fe40003f24070 */
[----:B------:R0:W-:Y:S04]  /*17690*/  STL [R1+0x47c], R16 ;  /* 0x00047c1001007387 */ /* 0x0001e80000100800 */
[----:B0-----:R-:W3:Y:S07]  /*176a0*/  LDL.LU R16, [R1+0x44c] ;  /* 0x00044c0001107983 */ /* 0x001eee0000300800 */
[----:B------:R-:W-:Y:S01]  /*176b0*/  @!P1 IMAD.IADD R14, R14, 0x1, -R29 ;  /* 0x000000010e0e9824 */ /* 0x000fe200078e0a1d */
[----:B------:R0:W-:Y:S04]  /*176c0*/  STL [R1+0x484], R4 ;  /* 0x0004840401007387 */ /* 0x0001e80000100800 */
[----:B------:R-:W4:Y:S04]  /*176d0*/  LDL.LU R2, [R1+0x448] ;  /* 0x0004480001027983 */ /* 0x000f280000300800 */
[----:B------:R1:W-:Y:S04]  /*176e0*/  STL [R1+0x48c], R5 ;  /* 0x00048c0501007387 */ /* 0x0003e80000100800 */
[----:B------:R-:W3:Y:S04]  /*176f0*/  LDL.LU R3, [R1+0x42c] ;  /* 0x00042c0001037983 */ /* 0x000ee80000300800 */
[----:B0-----:R-:W3:Y:S04]  /*17700*/  LDL.LU R4, [R1+0x434] ;  /* 0x0004340001047983 */ /* 0x001ee80000300800 */
[----:B------:R0:W-:Y:S04]  /*17710*/  STL [R1+0x490], R6 ;  /* 0x0004900601007387 */ /* 0x0001e80000100800 */
[----:B-1----:R-:W3:Y:S04]  /*17720*/  LDL.LU R5, [R1+0x43c] ;  /* 0x00043c0001057983 */ /* 0x002ee80000300800 */
[----:B0-----:R-:W3:Y:S04]  /*17730*/  LDL.LU R6, [R1+0x440] ;  /* 0x0004400001067983 */ /* 0x001ee80000300800 */
[----:B------:R0:W-:Y:S04]  /*17740*/  STL [R1+0x488], R14 ;  /* 0x0004880e01007387 */ /* 0x0001e80000100800 */
[----:B0-----:R-:W3:Y:S04]  /*17750*/  LDL.LU R14, [R1+0x438] ;  /* 0x00043800010e7983 */ /* 0x001ee80000300800 */
[----:B------:R-:W3:Y:S01]  /*17760*/  LDL.LU R19, [R1+0x450] ;  /* 0x0004500001137983 */ /* 0x000ee20000300800 */
[----:B------:R-:W-:-:S02]  /*17770*/  ISETP.GT.U32.AND P2, PT, R29, R17, PT ;  /* 0x000000111d00720c */ /* 0x000fc40003f44070 */
[C---:B------:R-:W-:Y:S02]  /*17780*/  ISETP.GT.U32.AND P3, PT, R29.reuse, R7, PT ;  /* 0x000000071d00720c */ /* 0x040fe40003f64070 */
[----:B------:R-:W-:-:S09]  /*17790*/  ISETP.GT.U32.AND P4, PT, R29, R8, PT ;  /* 0x000000081d00720c */ /* 0x000fd20003f84070 */
[--C-:B------:R-:W-:Y:S01]  /*177a0*/  @!P2 IMAD.IADD R17, R17, 0x1, -R29.reuse ;  /* 0x000000011111a824 */ /* 0x100fe200078e0a1d */
[C---:B------:R-:W-:Y:S02]  /*177b0*/  ISETP.GT.U32.AND P2, PT, R29.reuse, R25, PT ;  /* 0x000000191d00720c */ /* 0x040fe40003f44070 */
[C---:B------:R-:W-:Y:S02]  /*177c0*/  ISETP.GT.U32.AND P5, PT, R29.reuse, R9, PT ;  /* 0x000000091d00720c */ /* 0x040fe40003fa4070 */
[----:B------:R-:W-:Y:S01]  /*177d0*/  ISETP.GT.U32.AND P6, PT, R29, R17, PT ;  /* 0x000000111d00720c */ /* 0x000fe20003fc4070 */
[--C-:B------:R-:W-:Y:S01]  /*177e0*/  @!P3 IMAD.IADD R7, R7, 0x1, -R29.reuse ;  /* 0x000000010707b824 */ /* 0x100fe200078e0a1d */
[C---:B-----5:R-:W-:Y:S01]  /*177f0*/  ISETP.GT.U32.AND P3, PT, R29.reuse, R0, PT ;  /* 0x000000001d00720c */ /* 0x060fe20003f64070 */
[----:B------:R-:W-:Y:S01]  /*17800*/  @!P4 IMAD.IADD R8, R8, 0x1, -R29 ;  /* 0x000000010808c824 */ /* 0x000fe200078e0a1d */
[----:B------:R-:W-:-:S05]  /*17810*/  ISETP.GT.U32.AND P4, PT, R29, R11, PT ;  /* 0x0000000b1d00720c */ /* 0x000fca0003f84070 */
[--C-:B------:R-:W-:Y:S01]  /*17820*/  @!P2 IMAD.IADD R25, R25, 0x1, -R29.reuse ;  /* 0x000000011919a824 */ /* 0x100fe200078e0a1d */
[C---:B------:R-:W-:Y:S02]  /*17830*/  ISETP.GT.U32.AND P2, PT, R29.reuse, R15, PT ;  /* 0x0000000f1d00720c */ /* 0x040fe40003f44070 */
[----:B------:R-:W-:Y:S01]  /*17840*/  ISETP.GT.U32.AND P0, PT, R29, R10, PT ;  /* 0x0000000a1d00720c */ /* 0x000fe20003f04070 */
[--C-:B------:R-:W-:Y:S01]  /*17850*/  @!P5 IMAD.IADD R9, R9, 0x1, -R29.reuse ;  /* 0x000000010909d824 */ /* 0x100fe200078e0a1d */
[----:B------:R-:W-:Y:S01]  /*17860*/  ISETP.GT.U32.AND P5, PT, R29, R12, PT ;  /* 0x0000000c1d00720c */ /* 0x000fe20003fa4070 */
[--C-:B------:R-:W-:Y:S01]  /*17870*/  @!P6 IMAD.IADD R17, R17, 0x1, -R29.reuse ;  /* 0x000000011111e824 */ /* 0x100fe200078e0a1d */
[----:B------:R-:W-:Y:S01]  /*17880*/  ISETP.GT.U32.AND P1, PT, R29, R26, PT ;  /* 0x0000001a1d00720c */ /* 0x000fe20003f24070 */
[--C-:B------:R-:W-:Y:S02]  /*17890*/  @!P3 IMAD.IADD R0, R0, 0x1, -R29.reuse ;  /* 0x000000010000b824 */ /* 0x100fe400078e0a1d */
[----:B------:R-:W-:-:S04]  /*178a0*/  @!P4 IMAD.IADD R11, R11, 0x1, -R29 ;  /* 0x000000010b0bc824 */ /* 0x000fc800078e0a1d */
[--C-:B------:R-:W-:Y:S02]  /*178b0*/  @!P2 IMAD.IADD R15, R15, 0x1, -R29.reuse ;  /* 0x000000010f0fa824 */ /* 0x100fe400078e0a1d */
[--C-:B------:R-:W-:Y:S01]  /*178c0*/  @!P0 IMAD.IADD R10, R10, 0x1, -R29.reuse ;  /* 0x000000010a0a8824 */ /* 0x100fe200078e0a1d */
[----:B------:R-:W-:Y:S01]  /*178d0*/  STL [R1+0x3584], R27 ;  /* 0x0035841b01007387 */ /* 0x000fe20000100800 */
[--C-:B------:R-:W-:Y:S02]  /*178e0*/  @!P5 IMAD.IADD R12, R12, 0x1, -R29.reuse ;  /* 0x000000010c0cd824 */ /* 0x100fe400078e0a1d */
[----:B------:R-:W-:Y:S01]  /*178f0*/  @!P1 IMAD.IADD R26, R26, 0x1, -R29 ;  /* 0x000000011a1a9824 */ /* 0x000fe200078e0a1d */
[----:B------:R0:W-:Y:S04]  /*17900*/  STL [R1+0x480], R25 ;  /* 0x0004801901007387 */ /* 0x0001e80000100800 */
[----:B0-----:R-:W5:Y:S04]  /*17910*/  LDL.LU R25, [R1+0x3590] ;  /* 0x0035900001197983 */ /* 0x001f680000300800 */
[----:B------:R-:W-:Y:S04]  /*17920*/  STL [R1+0x46c], R7 ;  /* 0x00046c0701007387 */ /* 0x000fe80000100800 */
[----:B------:R-:W-:Y:S04]  /*17930*/  STL [R1+0x474], R8 ;  /* 0x0004740801007387 */ /* 0x000fe80000100800 */
[----:B------:R-:W-:Y:S04]  /*17940*/  STL [R1+0x478], R9 ;  /* 0x0004780901007387 */ /* 0x000fe80000100800 */
[----:B------:R0:W-:Y:S04]  /*17950*/  STL [R1+0x454], R26 ;  /* 0x0004541a01007387 */ /* 0x0001e80000100800 */
[----:B------:R-:W-:Y:S04]  /*17960*/  STL [R1+0x470], R10 ;  /* 0x0004700a01007387 */ /* 0x000fe80000100800 */
[----:B0-----:R-:W5:Y:S04]  /*17970*/  LDL R26, [R1+0x2af0] ;  /* 0x002af000011a7983 */ /* 0x001f680000100800 */
[----:B------:R0:W-:Y:S02]  /*17980*/  STL [R1+0x45c], R17 ;  /* 0x00045c1101007387 */ /* 0x0001e40000100800 */
[----:B0-----:R-:W-:-:S02]  /*17990*/  IMAD.MOV.U32 R17, RZ, RZ, R18 ;  /* 0x000000ffff117224 */ /* 0x001fc400078e0012 */
[----:B------:R-:W5:Y:S04]  /*179a0*/  LDL.LU R18, [R1+0x430] ;  /* 0x0004300001127983 */ /* 0x000f680000300800 */
[----:B------:R-:W5:Y:S04]  /*179b0*/  LDL.LU R7, [R1+0x41c] ;  /* 0x00041c0001077983 */ /* 0x000f680000300800 */
[----:B------:R-:W5:Y:S04]  /*179c0*/  LDL.LU R8, [R1+0x424] ;  /* 0x0004240001087983 */ /* 0x000f680000300800 */
[----:B------:R-:W5:Y:S04]  /*179d0*/  LDL.LU R9, [R1+0x428] ;  /* 0x0004280001097983 */ /* 0x000f680000300800 */
[----:B------:R-:W5:Y:S01]  /*179e0*/  LDL.LU R10, [R1+0x420] ;  /* 0x00042000010a7983 */ /* 0x000f620000300800 */
[----:B--2---:R-:W-:-:S02]  /*179f0*/  ISETP.GT.U32.AND P0, PT, R29, R13, PT ;  /* 0x0000000d1d00720c */ /* 0x004fc40003f04070 */
[C---:B----4-:R-:W-:Y:S02]  /*17a00*/  ISETP.GT.U32.AND P2, PT, R29.reuse, R2, PT ;  /* 0x000000021d00720c */ /* 0x050fe40003f44070 */
[C---:B---3--:R-:W-:Y:S02]  /*17a10*/  ISETP.GT.U32.AND P3, PT, R29.reuse, R3, PT ;  /* 0x000000031d00720c */ /* 0x048fe40003f64070 */
[----:B------:R-:W-:-:S09]  /*17a20*/  ISETP.GT.U32.AND P4, PT, R29, R4, PT ;  /* 0x000000041d00720c */ /* 0x000fd20003f84070 */
[--C-:B------:R-:W-:Y:S01]  /*17a30*/  @!P2 IMAD.IADD R2, R2, 0x1, -R29.reuse ;  /* 0x000000010202a824 */ /* 0x100fe200078e0a1d */
[C---:B------:R-:W-:Y:S02]  /*17a40*/  ISETP.GT.U32.AND P2, PT, R29.reuse, R0, PT ;  /* 0x000000001d00720c */ /* 0x040fe40003f44070 */
[----:B------:R-:W-:Y:S01]  /*17a50*/  ISETP.GT.U32.AND P5, PT, R29, R5, PT ;  /* 0x000000051d00720c */ /* 0x000fe20003fa4070 */
[--C-:B------:R-:W-:Y:S01]  /*17a60*/  @!P3 IMAD.IADD R3, R3, 0x1, -R29.reuse ;  /* 0x000000010303b824 */ /* 0x100fe200078e0a1d */
[C---:B------:R-:W-:Y:S01]  /*17a70*/  ISETP.GT.U32.AND P3, PT, R29.reuse, R11, PT ;  /* 0x0000000b1d00720c */ /* 0x040fe20003f64070 */
[--C-:B------:R-:W-:Y:S01]  /*17a80*/  @!P4 IMAD.IADD R4, R4, 0x1, -R29.reuse ;  /* 0x000000010404c824 */ /* 0x100fe200078e0a1d */
[C---:B------:R-:W-:Y:S02]  /*17a90*/  ISETP.GT.U32.AND P6, PT, R29.reuse, R19, PT ;  /* 0x000000131d00720c */ /* 0x040fe40003fc4070 */
[----:B------:R-:W-:Y:S01]  /*17aa0*/  ISETP.GT.U32.AND P4, PT, R29, R12, PT ;  /* 0x0000000c1d00720c */ /* 0x000fe20003f84070 */
[----:B------:R-:W-:-:S10]  /*17ab0*/  @!P0 IMAD.IADD R13, R13, 0x1, -R29 ;  /* 0x000000010d0d8824 */ /* 0x000fd400078e0a1d */
[--C-:B------:R-:W-:Y:S01]  /*17ac0*/  @!P6 IMAD.IADD R19, R19, 0x1, -R29.reuse ;  /* 0x000000011313e824 */ /* 0x100fe200078e0a1d */
[----:B------:R-:W-:Y:S01]  /*17ad0*/  ISETP.GT.U32.AND P6, PT, R29, R15, PT ;  /* 0x0000000f1d00720c */ /* 0x000fe20003fc4070 */
[--C-:B------:R-:W-:Y:S01]  /*17ae0*/  @!P5 IMAD.IADD R5, R5, 0x1, -R29.reuse ;  /* 0x000000010505d824 */ /* 0x100fe200078e0a1d */
[----:B------:R-:W-:Y:S01]  /*17af0*/  ISETP.GT.U32.AND P5, PT, R29, R13, PT ;  /* 0x0000000d1d00720c */ /* 0x000fe20003fa4070 */
[--C-:B------:R-:W-:Y:S02]  /*17b00*/  @!P2 IMAD.IADD R0, R0, 0x1, -R29.reuse ;  /* 0x000000010000a824 */ /* 0x100fe400078e0a1d */
[--C-:B------:R-:W-:Y:S02]  /*17b10*/  @!P3 IMAD.IADD R11, R11, 0x1, -R29.reuse ;  /* 0x000000010b0bb824 */ /* 0x100fe400078e0a1d */
[----:B------:R-:W-:-:S06]  /*17b20*/  @!P4 IMAD.IADD R12, R12, 0x1, -R29 ;  /* 0x000000010c0cc824 */ /* 0x000fcc00078e0a1d */
[----:B------:R-:W-:-:S05]  /*17b30*/  @!P6 IMAD.IADD R15, R15, 0x1, -R29 ;  /* 0x000000010f0fe824 */ /* 0x000fca00078e0a1d */
[----:B------:R0:W-:Y:S01]  /*17b40*/  STL [R1+0x464], R15 ;  /* 0x0004640f01007387 */ /* 0x0001e20000100800 */
[----:B------:R-:W-:-:S03]  /*17b50*/  @!P5 IMAD.IADD R13, R13, 0x1, -R29 ;  /* 0x000000010d0dd824 */ /* 0x000fc600078e0a1d */
[----:B0-----:R-:W2:Y:S04]  /*17b60*/  LDL.LU R15, [R1+0x404] ;  /* 0x00040400010f7983 */ /* 0x001ea80000300800 */
[----:B------:R0:W-:Y:S04]  /*17b70*/  STL [R1+0x468], R0 ;  /* 0x0004680001007387 */ /* 0x0001e80000100800 */
[----:B------:R-:W3:Y:S04]  /*17b80*/  LDL.LU R27, [R1+0x40c] ;  /* 0x00040c00011b7983 */ /* 0x000ee80000300800 */
[----:B------:R1:W-:Y:S04]  /*17b90*/  STL [R1+0x460], R11 ;  /* 0x0004600b01007387 */ /* 0x0003e80000100800 */
[----:B0-----:R-:W4:Y:S04]  /*17ba0*/  LDL.LU R0, [R1+0x414] ;  /* 0x0004140001007983 */ /* 0x001f280000300800 */
[----:B------:R0:W-:Y:S04]  /*17bb0*/  STL [R1+0x458], R12 ;  /* 0x0004580c01007387 */ /* 0x0001e80000100800 */
[----:B-1----:R-:W2:Y:S04]  /*17bc0*/  LDL.LU R11, [R1+0x418] ;  /* 0x00041800010b7983 */ /* 0x002ea80000300800 */
[----:B0-----:R-:W2:Y:S04]  /*17bd0*/  LDL.LU R12, [R1+0x410] ;  /* 0x00041000010c7983 */ /* 0x001ea80000300800 */
[----:B------:R0:W-:Y:S04]  /*17be0*/  STL [R1+0x444], R13 ;  /* 0x0004440d01007387 */ /* 0x0001e80000100800 */
[----:B0-----:R-:W2:Y:S01]  /*17bf0*/  LDL.LU R13, [R1+0x408] ;  /* 0x00040800010d7983 */ /* 0x001ea20000300800 */
[----:B------:R-:W-:-:S02]  /*17c00*/  ISETP.GT.U32.AND P1, PT, R29, R16, PT ;  /* 0x000000101d00720c */ /* 0x000fc40003f24070 */
[----:B------:R-:W-:-:S11]  /*17c10*/  ISETP.GT.U32.AND P0, PT, R29, R6, PT ;  /* 0x000000061d00720c */ /* 0x000fd60003f04070 */
[--C-:B------:R-:W-:Y:S01]  /*17c20*/  @!P1 IMAD.IADD R16, R16, 0x1, -R29.reuse ;  /* 0x0000000110109824 */ /* 0x100fe200078e0a1d */
[C---:B------:R-:W-:Y:S01]  /*17c30*/  ISETP.GT.U32.AND P1, PT, R29.reuse, R14, PT ;  /* 0x0000000e1d00720c */ /* 0x040fe20003f24070 */
[----:B------:R-:W-:Y:S01]  /*17c40*/  @!P0 IMAD.IADD R6, R6, 0x1, -R29 ;  /* 0x0000000106068824 */ /* 0x000fe200078e0a1d */
[C---:B------:R-:W-:Y:S02]  /*17c50*/  ISETP.GT.U32.AND P2, PT, R29.reuse, R2, PT ;  /* 0x000000021d00720c */ /* 0x040fe40003f44070 */
[C---:B------:R-:W-:Y:S02]  /*17c60*/  ISETP.GT.U32.AND P0, PT, R29.reuse, R16, PT ;  /* 0x000000101d00720c */ /* 0x040fe40003f04070 */
[----:B------:R-:W-:-:S07]  /*17c70*/  ISETP.GT.U32.AND P3, PT, R29, R3, PT ;  /* 0x000000031d00720c */ /* 0x000fce0003f64070 */
[--C-:B------:R-:W-:Y:S01]  /*17c80*/  @!P1 IMAD.IADD R14, R14, 0x1, -R29.reuse ;  /* 0x000000010e0e9824 */ /* 0x100fe200078e0a1d */
[C---:B------:R-:W-:Y:S02]  /*17c90*/  ISETP.GT.U32.AND P1, PT, R29.reuse, R19, PT ;  /* 0x000000131d00720c */ /* 0x040fe40003f24070 */
[C---:B------:R-:W-:Y:S01]  /*17ca0*/  ISETP.GT.U32.AND P4, PT, R29.reuse, R4, PT ;  /* 0x000000041d00720c */ /* 0x040fe20003f84070 */
[--C-:B------:R-:W-:Y:S01]  /*17cb0*/  @!P0 IMAD.IADD R16, R16, 0x1, -R29.reuse ;  /* 0x0000000110108824 */ /* 0x100fe200078e0a1d */
[C---:B------:R-:W-:Y:S01]  /*17cc0*/  ISETP.GT.U32.AND P6, PT, R29.reuse, R14, PT ;  /* 0x0000000e1d00720c */ /* 0x040fe20003fc4070 */
[--C-:B------:R-:W-:Y:S01]  /*17cd0*/  @!P2 IMAD.IADD R2, R2, 0x1, -R29.reuse ;  /* 0x000000010202a824 */ /* 0x100fe200078e0a1d */
[----:B-----5:R-:W-:Y:S01]  /*17ce0*/  ISETP.GT.U32.AND P2, PT, R29, R7, PT ;  /* 0x000000071d00720c */ /* 0x020fe20003f44070 */
[----:B------:R-:W-:Y:S01]  /*17cf0*/  @!P3 IMAD.IADD R3, R3, 0x1, -R29 ;  /* 0x000000010303b824 */ /* 0x000fe200078e0a1d */
[----:B------:R0:W-:Y:S01]  /*17d00*/  STL [R1+0x44c], R16 ;  /* 0x00044c1001007387 */ /* 0x0001e20000100800 */
[----:B------:R-:W-:-:S04]  /*17d10*/  ISETP.GT.U32.AND P3, PT, R29, R8, PT ;  /* 0x000000081d00720c */ /* 0x000fc80003f64070 */
[--C-:B------:R-:W-:Y:S01]  /*17d20*/  @!P1 IMAD.IADD R19, R19, 0x1, -R29.reuse ;  /* 0x0000000113139824 */ /* 0x100fe200078e0a1d */
[C---:B------:R-:W-:Y:S02]  /*17d30*/  ISETP.GT.U32.AND P1, PT, R29.reuse, R18, PT ;  /* 0x000000121d00720c */ /* 0x040fe40003f24070 */
[C---:B------:R-:W-:Y:S01]  /*17d40*/  ISETP.GT.U32.AND P5, PT, R29.reuse, R5, PT ;  /* 0x000000051d00720c */ /* 0x040fe20003fa4070 */
[----:B0-----:R-:W5:Y:S01]  /*17d50*/  LDL.LU R16, [R1+0x3f4] ;  /* 0x0003f40001107983 */ /* 0x001f620000300800 */
[--C-:B------:R-:W-:Y:S01]  /*17d60*/  @!P4 IMAD.IADD R4, R4, 0x1, -R29.reuse ;  /* 0x000000010404c824 */ /* 0x100fe200078e0a1d */
[C---:B------:R-:W-:Y:S01]  /*17d70*/  ISETP.GT.U32.AND P4, PT, R29.reuse, R9, PT ;  /* 0x000000091d00720c */ /* 0x040fe20003f84070 */
[--C-:B------:R-:W-:Y:S01]  /*17d80*/  @!P6 IMAD.IADD R14, R14, 0x1, -R29.reuse ;  /* 0x000000010e0ee824 */ /* 0x100fe200078e0a1d */
[----:B------:R-:W-:Y:S01]  /*17d90*/  ISETP.GT.U32.AND P0, PT, R29, R6, PT ;  /* 0x000000061d00720c */ /* 0x000fe20003f04070 */
[----:B------:R-:W-:-:S05]  /*17da0*/  @!P2 IMAD.IADD R7, R7, 0x1, -R29 ;  /* 0x000000010707a824 */ /* 0x000fca00078e0a1d */
[--C-:B------:R-:W-:Y:S02]  /*17db0*/  @!P1 IMAD.IADD R18, R18, 0x1, -R29.reuse ;  /* 0x0000000112129824 */ /* 0x100fe400078e0a1d */
[--C-:B------:R-:W-:Y:S02]  /*17dc0*/  @!P3 IMAD.IADD R8, R8, 0x1, -R29.reuse ;  /* 0x000000010808b824 */ /* 0x100fe400078e0a1d */
[--C-:B------:R-:W-:Y:S01]  /*17dd0*/  @!P5 IMAD.IADD R5, R5, 0x1, -R29.reuse ;  /* 0x000000010505d824 */ /* 0x100fe200078e0a1d */
[----:B------:R-:W-:Y:S01]  /*17de0*/  ISETP.GT.U32.AND P5, PT, R29, R10, PT ;  /* 0x0000000a1d00720c */ /* 0x000fe20003fa4070 */
[--C-:B------:R-:W-:Y:S01]  /*17df0*/  @!P4 IMAD.IADD R9, R9, 0x1, -R29.reuse ;  /* 0x000000010909c824 */ /* 0x100fe200078e0a1d */
[----:B------:R-:W-:Y:S01]  /*17e00*/  STL [R1+0x450], R19 ;  /* 0x0004501301007387 */ /* 0x000fe20000100800 */
[----:B------:R-:W-:-:S03]  /*17e10*/  @!P0 IMAD.IADD R6, R6, 0x1, -R29 ;  /* 0x0000000106068824 */ /* 0x000fc600078e0a1d */
[----:B------:R-:W-:Y:S04]  /*17e20*/  STL [R1+0x448], R2 ;  /* 0x0004480201007387 */ /* 0x000fe80000100800 */
[----:B------:R-:W-:Y:S04]  /*17e30*/  STL [R1+0x42c], R3 ;  /* 0x00042c0301007387 */ /* 0x000fe80000100800 */
[----:B------:R-:W-:Y:S01]  /*17e40*/  STL [R1+0x434], R4 ;  /* 0x0004340401007387 */ /* 0x000fe20000100800 */
[----:B------:R-:W-:-:S03]  /*17e50*/  @!P5 IMAD.IADD R10, R10, 0x1, -R29 ;  /* 0x000000010a0ad824 */ /* 0x000fc600078e0a1d */
        /* <DEDUP_REMOVED lines=9> */
[----:B---3--:R-:W-:-:S02]  /*17ef0*/  ISETP.GT.U32.AND P6, PT, R29, R27, PT ;  /* 0x0000001b1d00720c */ /* 0x008fc40003fc4070 */
[C---:B----4-:R-:W-:Y:S02]  /*17f00*/  ISETP.GT.U32.AND P1, PT, R29.reuse, R0, PT ;  /* 0x000000001d00720c */ /* 0x050fe40003f24070 */
[C---:B--2---:R-:W-:Y:S02]  /*17f10*/  ISETP.GT.U32.AND P2, PT, R29.reuse, R11, PT ;  /* 0x0000000b1d00720c */ /* 0x044fe40003f44070 */
[----:B------:R-:W-:-:S07]  /*17f20*/  ISETP.GT.U32.AND P3, PT, R29, R12, PT ;  /* 0x0000000c1d00720c */ /* 0x000fce0003f64070 */
[--C-:B------:R-:W-:Y:S01]  /*17f30*/  @!P6 IMAD.IADD R27, R27, 0x1, -R29.reuse ;  /* 0x000000011b1be824 */ /* 0x100fe200078e0a1d */
[C---:B------:R-:W-:Y:S01]  /*17f40*/  ISETP.GT.U32.AND P6, PT, R29.reuse, R18, PT ;  /* 0x000000121d00720c */ /* 0x040fe20003fc4070 */
[--C-:B------:R-:W-:Y:S01]  /*17f50*/  @!P1 IMAD.IADD R0, R0, 0x1, -R29.reuse ;  /* 0x0000000100009824 */ /* 0x100fe200078e0a1d */
[----:B------:R-:W-:Y:S01]  /*17f60*/  ISETP.GT.U32.AND P1, PT, R29, R7, PT ;  /* 0x000000071d00720c */ /* 0x000fe20003f24070 */
[--C-:B------:R-:W-:Y:S01]  /*17f70*/  @!P2 IMAD.IADD R11, R11, 0x1, -R29.reuse ;  /* 0x000000010b0ba824 */ /* 0x100fe200078e0a1d */
[C---:B------:R-:W-:Y:S02]  /*17f80*/  ISETP.GT.U32.AND P2, PT, R29.reuse, R8, PT ;  /* 0x000000081d00720c */ /* 0x040fe40003f44070 */
[C---:B------:R-:W-:Y:S01]  /*17f90*/  ISETP.GT.U32.AND P4, PT, R29.reuse, R13, PT ;  /* 0x0000000d1d00720c */ /* 0x040fe20003f84070 */
[----:B------:R-:W-:Y:S01]  /*17fa0*/  @!P3 IMAD.IADD R12, R12, 0x1, -R29 ;  /* 0x000000010c0cb824 */ /* 0x000fe200078e0a1d */
[----:B------:R-:W-:-:S05]  /*17fb0*/  ISETP.GT.U32.AND P3, PT, R29, R9, PT ;  /* 0x000000091d00720c */ /* 0x000fca0003f64070 */
[--C-:B------:R-:W-:Y:S02]  /*17fc0*/  @!P6 IMAD.IADD R18, R18, 0x1, -R29.reuse ;  /* 0x000000011212e824 */ /* 0x100fe400078e0a1d */
[--C-:B------:R-:W-:Y:S02]  /*17fd0*/  @!P1 IMAD.IADD R7, R7, 0x1, -R29.reuse ;  /* 0x0000000107079824 */ /* 0x100fe400078e0a1d */
[--C-:B------:R-:W-:Y:S02]  /*17fe0*/  @!P2 IMAD.IADD R8, R8, 0x1, -R29.reuse ;  /* 0x000000010808a824 */ /* 0x100fe400078e0a1d */
[--C-:B------:R-:W-:Y:S01]  /*17ff0*/  @!P4 IMAD.IADD R13, R13, 0x1, -R29.reuse ;  /* 0x000000010d0dc824 */ /* 0x100fe200078e0a1d */
[----:B------:R-:W-:Y:S01]  /*18000*/  ISETP.GT.U32.AND P4, PT, R29, R10, PT ;  /* 0x0000000a1d00720c */ /* 0x000fe20003f84070 */
[----:B------:R0:W-:Y:S01]  /*18010*/  STL [R1+0x430], R18 ;  /* 0x0004301201007387 */ /* 0x0001e20000100800 */
[----:B------:R-:W-:-:S03]  /*18020*/  @!P3 IMAD.IADD R9, R9, 0x1, -R29 ;  /* 0x000000010909b824 */ /* 0x000fc600078e0a1d */
[----:B0-----:R-:W2:Y:S04]  /*18030*/  LDL.LU R18, [R1+0x3f0] ;  /* 0x0003f00001127983 */ /* 0x001ea80000300800 */
[----:B------:R0:W-:Y:S04]  /*18040*/  STL [R1+0x41c], R7 ;  /* 0x00041c0701007387 */ /* 0x0001e80000100800 */
[----:B------:R-:W-:Y:S01]  /*18050*/  @!P4 IMAD.IADD R10, R10, 0x1, -R29 ;  /* 0x000000010a0ac824 */ /* 0x000fe200078e0a1d */
[----:B------:R1:W-:Y:S04]  /*18060*/  STL [R1+0x424], R8 ;  /* 0x0004240801007387 */ /* 0x0003e80000100800 */
[----:B------:R-:W3:Y:S04]  /*18070*/  LDL.LU R2, [R1+0x3e0] ;  /* 0x0003e00001027983 */ /* 0x000ee80000300800 */
[----:B------:R4:W-:Y:S04]  /*18080*/  STL [R1+0x428], R9 ;  /* 0x0004280901007387 */ /* 0x0009e80000100800 */
[----:B0-----:R-:W2:Y:S04]  /*18090*/  LDL.LU R7, [R1+0x3cc] ;  /* 0x0003cc0001077983 */ /* 0x001ea80000300800 */
[----:B-1----:R-:W2:Y:S04]  /*180a0*/  LDL.LU R8, [R1+0x3d4] ;  /* 0x0003d40001087983 */ /* 0x002ea80000300800 */
[----:B------:R0:W-:Y:S04]  /*180b0*/  STL [R1+0x420], R10 ;  /* 0x0004200a01007387 */ /* 0x0001e80000100800 */
[----:B----4-:R-:W4:Y:S01]  /*180c0*/  LDL.LU R9, [R1+0x3d8] ;  /* 0x0003d80001097983 */ /* 0x010f220000300800 */
[----:B------:R-:W-:-:S02]  /*180d0*/  ISETP.GT.U32.AND P0, PT, R29, R15, PT ;  /* 0x0000000f1d00720c */ /* 0x000fc40003f04070 */
[C---:B-----5:R-:W-:Y:S02]  /*180e0*/  ISETP.GT.U32.AND P5, PT, R29.reuse, R16, PT ;  /* 0x000000101d00720c */ /* 0x060fe40003fa4070 */
[----:B------:R-:W-:Y:S01]  /*180f0*/  ISETP.GT.U32.AND P1, PT, R29, R0, PT ;  /* 0x000000001d00720c */ /* 0x000fe20003f24070 */
[----:B0-----:R-:W5:Y:S08]  /*18100*/  LDL.LU R10, [R1+0x3d0] ;  /* 0x0003d000010a7983 */ /* 0x001f700000300800 */
[--C-:B------:R-:W-:Y:S01]  /*18110*/  @!P0 IMAD.IADD R15, R15, 0x1, -R29.reuse ;  /* 0x000000010f0f8824 */ /* 0x100fe200078e0a1d */
[----:B------:R-:W-:Y:S01]  /*18120*/  ISETP.GT.U32.AND P0, PT, R29, R25, PT ;  /* 0x000000191d00720c */ /* 0x000fe20003f04070 */
[----:B------:R-:W-:-:S03]  /*18130*/  @!P5 IMAD.IADD R16, R16, 0x1, -R29 ;  /* 0x000000011010d824 */ /* 0x000fc600078e0a1d */
        /* <DEDUP_REMOVED lines=9> */
[----:B------:R-:W-:Y:S01]  /*181d0*/  ISETP.GT.U32.AND P5, PT, R29, R16, PT ;  /* 0x000000101d00720c */ /* 0x000fe20003fa4070 */
[--C-:B------:R-:W-:Y:S01]  /*181e0*/  @!P2 IMAD.IADD R11, R11, 0x1, -R29.reuse ;  /* 0x000000010b0ba824 */ /* 0x100fe200078e0a1d */
[----:B------:R0:W-:Y:S03]  /*181f0*/  STL [R1+0x404], R15 ;  /* 0x0004040f01007387 */ /* 0x0001e60000100800 */
[----:B------:R-:W-:Y:S01]  /*18200*/  @!P0 IMAD.IADD R27, R27, 0x1, -R29 ;  /* 0x000000011b1b8824 */ /* 0x000fe200078e0a1d */
[----:B------:R-:W-:-:S02]  /*18210*/  ISETP.GT.U32.AND P0, PT, R29, R17, PT ;  /* 0x000000111d00720c */ /* 0x000fc40003f04070 */
[C---:B------:R-:W-:Y:S02]  /*18220*/  ISETP.GT.U32.AND P1, PT, R29.reuse, R3, PT ;  /* 0x000000031d00720c */ /* 0x040fe40003f24070 */
[----:B------:R-:W-:Y:S01]  /*18230*/  ISETP.GT.U32.AND P2, PT, R29, R4, PT ;  /* 0x000000041d00720c */ /* 0x000fe20003f44070 */
[----:B0-----:R-:W5:Y:S01]  /*18240*/  LDL.LU R15, [R1+0x3b4] ;  /* 0x0003b400010f7983 */ /* 0x001f620000300800 */
[--C-:B------:R-:W-:Y:S01]  /*18250*/  @!P6 IMAD.IADD R25, R25, 0x1, -R29.reuse ;  /* 0x000000011919e824 */ /* 0x100fe200078e0a1d */
[C---:B------:R-:W-:Y:S01]  /*18260*/  ISETP.GT.U32.AND P6, PT, R29.reuse, R14, PT ;  /* 0x0000000e1d00720c */ /* 0x040fe20003fc4070 */
[--C-:B------:R-:W-:Y:S01]  /*18270*/  @!P3 IMAD.IADD R12, R12, 0x1, -R29.reuse ;  /* 0x000000010c0cb824 */ /* 0x100fe200078e0a1d */
[----:B------:R-:W-:Y:S01]  /*18280*/  ISETP.GT.U32.AND P3, PT, R29, R5, PT ;  /* 0x000000051d00720c */ /* 0x000fe20003f64070 */
[--C-:B------:R-:W-:Y:S01]  /*18290*/  @!P4 IMAD.IADD R13, R13, 0x1, -R29.reuse ;  /* 0x000000010d0dc824 */ /* 0x100fe200078e0a1d */
[----:B------:R-:W-:Y:S02]  /*182a0*/  STL [R1+0x40c], R27 ;  /* 0x00040c1b01007387 */ /* 0x000fe40000100800 */
[----:B------:R-:W-:-:S02]  /*182b0*/  @!P0 IMAD.IADD R17, R17, 0x1, -R29 ;  /* 0x0000000111118824 */ /* 0x000fc400078e0a1d */
[--C-:B------:R-:W-:Y:S01]  /*182c0*/  @!P5 IMAD.IADD R16, R16, 0x1, -R29.reuse ;  /* 0x000000011010d824 */ /* 0x100fe200078e0a1d */
[----:B------:R-:W-:Y:S01]  /*182d0*/  STL [R1+0x414], R0 ;  /* 0x0004140001007387 */ /* 0x000fe20000100800 */
[--C-:B------:R-:W-:Y:S02]  /*182e0*/  @!P1 IMAD.IADD R3, R3, 0x1, -R29.reuse ;  /* 0x0000000103039824 */ /* 0x100fe400078e0a1d */
[----:B------:R-:W-:Y:S01]  /*182f0*/  @!P2 IMAD.IADD R4, R4, 0x1, -R29 ;  /* 0x000000010404a824 */ /* 0x000fe200078e0a1d */
[----:B------:R-:W-:Y:S01]  /*18300*/  STL [R1+0x418], R11 ;  /* 0x0004180b01007387 */ /* 0x000fe20000100800 */
[----:B------:R-:W-:-:S03]  /*18310*/  ISETP.GT.U32.AND P4, PT, R29, R6, PT ;  /* 0x000000061d00720c */ /* 0x000fc60003f84070 */
[----:B------:R-:W-:Y:S01]  /*18320*/  STL [R1+0x410], R12 ;  /* 0x0004100c01007387 */ /* 0x000fe20000100800 */
[----:B------:R-:W-:-:S03]  /*18330*/  @!P6 IMAD.IADD R14, R14, 0x1, -R29 ;  /* 0x000000010e0ee824 */ /* 0x000fc600078e0a1d */
[----:B------:R-:W-:Y:S01]  /*18340*/  STL [R1+0x408], R13 ;  /* 0x0004080d01007387 */ /* 0x000fe20000100800 */
[----:B------:R-:W-:-:S03]  /*18350*/  @!P3 IMAD.IADD R5, R5, 0x1, -R29 ;  /* 0x000000010505b824 */ /* 0x000fc600078e0a1d */
[----:B------:R0:W-:Y:S04]  /*18360*/  STL [R1+0x3fc], R25 ;  /* 0x0003fc1901007387 */ /* 0x0001e80000100800 */
[----:B------:R1:W-:Y:S01]  /*18370*/  STL [R1+0x3f4], R16 ;  /* 0x0003f41001007387 */ /* 0x0003e20000100800 */
[----:B------:R-:W-:-:S03]  /*18380*/  IABS R26, R26 ;  /* 0x0000001a001a7213 */ /* 0x000fc60000000000 */
[----:B0-----:R-:W5:Y:S04]  /*18390*/  LDL R25, [R1+0x2af4] ;  /* 0x002af40001197983 */ /* 0x001f680000100800 */
[----:B-1----:R-:W5:Y:S04]  /*183a0*/  LDL.LU R16, [R1+0x3bc] ;  /* 0x0003bc0001107983 */ /* 0x002f680000300800 */
[----:B------:R-:W5:Y:S04]  /*183b0*/  LDL.LU R11, [R1+0x3c4] ;  /* 0x0003c400010b7983 */ /* 0x000f680000300800 */
[----:B------:R-:W5:Y:S04]  /*183c0*/  LDL.LU R12, [R1+0x3c8] ;  /* 0x0003c800010c7983 */ /* 0x000f680000300800 */
[----:B------:R-:W5:Y:S04]  /*183d0*/  LDL.LU R13, [R1+0x3c0] ;  /* 0x0003c000010d7983 */ /* 0x000f680000300800 */
        /* <DEDUP_REMOVED lines=9> */
[----:B0-----:R-:W5:Y:S04]  /*18470*/  LDL.LU R14, [R1+0x3b8] ;  /* 0x0003b800010e7983 */ /* 0x001f680000300800 */
[----:B------:R0:W-:Y:S04]  /*18480*/  STL [R1+0x400], R17 ;  /* 0x0004001101007387 */ /* 0x0001e80000100800 */
[----:B0-----:R-:W5:Y:S01]  /*18490*/  LDL.LU R17, [R1+0x3a4] ;  /* 0x0003a40001117983 */ /* 0x001f620000300800 */
[----:B---3--:R-:W-:-:S02]  /*184a0*/  ISETP.GT.U32.AND P0, PT, R29, R2, PT ;  /* 0x000000021d00720c */ /* 0x008fc40003f04070 */
[C---:B--2---:R-:W-:Y:S02]  /*184b0*/  ISETP.GT.U32.AND P1, PT, R29.reuse, R7, PT ;  /* 0x000000071d00720c */ /* 0x044fe40003f24070 */
[----:B------:R-:W-:-:S09]  /*184c0*/  ISETP.GT.U32.AND P2, PT, R29, R8, PT ;  /* 0x000000081d00720c */ /* 0x000fd20003f44070 */
[--C-:B------:R-:W-:Y:S01]  /*184d0*/  @!P0 IMAD.IADD R2, R2, 0x1, -R29.reuse ;  /* 0x0000000102028824 */ /* 0x100fe200078e0a1d */
[C---:B------:R-:W-:Y:S02]  /*184e0*/  ISETP.GT.U32.AND P0, PT, R29.reuse, R3, PT ;  /* 0x000000031d00720c */ /* 0x040fe40003f04070 */
[----:B----4-:R-:W-:Y:S01]  /*184f0*/  ISETP.GT.U32.AND P3, PT, R29, R9, PT ;  /* 0x000000091d00720c */ /* 0x010fe20003f64070 */
[--C-:B------:R-:W-:Y:S01]  /*18500*/  @!P1 IMAD.IADD R7, R7, 0x1, -R29.reuse ;  /* 0x0000000107079824 */ /* 0x100fe200078e0a1d */
[C---:B------:R-:W-:Y:S01]  /*18510*/  ISETP.GT.U32.AND P1, PT, R29.reuse, R4, PT ;  /* 0x000000041d00720c */ /* 0x040fe20003f24070 */
[----:B------:R-:W-:Y:S01]  /*18520*/  @!P2 IMAD.IADD R8, R8, 0x1, -R29 ;  /* 0x000000010808a824 */ /* 0x000fe200078e0a1d */
[----:B------:R-:W-:-:S07]  /*18530*/  ISETP.GT.U32.AND P2, PT, R29, R5, PT ;  /* 0x000000051d00720c */ /* 0x000fce0003f44070 */
[--C-:B------:R-:W-:Y:S02]  /*18540*/  @!P0 IMAD.IADD R3, R3, 0x1, -R29.reuse ;  /* 0x0000000103038824 */ /* 0x100fe400078e0a1d */
[--C-:B------:R-:W-:Y:S01]  /*18550*/  @!P3 IMAD.IADD R9, R9, 0x1, -R29.reuse ;  /* 0x000000010909b824 */ /* 0x100fe200078e0a1d */
[----:B------:R-:W-:Y:S01]  /*18560*/  ISETP.GT.U32.AND P3, PT, R29, R6, PT ;  /* 0x000000061d00720c */ /* 0x000fe20003f64070 */
[--C-:B------:R-:W-:Y:S01]  /*18570*/  @!P1 IMAD.IADD R4, R4, 0x1, -R29.reuse ;  /* 0x0000000104049824 */ /* 0x100fe200078e0a1d */
[----:B------:R0:W-:Y:S01]  /*18580*/  STL [R1+0x3f8], R3 ;  /* 0x0003f80301007387 */ /* 0x0001e20000100800 */
[----:B------:R-:W-:-:S03]  /*18590*/  @!P2 IMAD.IADD R5, R5, 0x1, -R29 ;  /* 0x000000010505a824 */ /* 0x000fc600078e0a1d */
[----:B------:R-:W2:Y:S04]  /*185a0*/  LDL.LU R27, [R1+0x3ac] ;  /* 0x0003ac00011b7983 */ /* 0x000ea80000300800 */
[----:B------:R1:W-:Y:S03]  /*185b0*/  STL [R1+0x3dc], R4 ;  /* 0x0003dc0401007387 */ /* 0x0003e60000100800 */
[----:B------:R-:W-:Y:S01]  /*185c0*/  @!P3 IMAD.IADD R6, R6, 0x1, -R29 ;  /* 0x000000010606b824 */ /* 0x000fe200078e0a1d */
[----:B------:R3:W-:Y:S04]  /*185d0*/  STL [R1+0x3e4], R5 ;  /* 0x0003e40501007387 */ /* 0x0007e80000100800 */
[----:B------:R-:W4:Y:S04]  /*185e0*/  LDL.LU R0, [R1+0x3b0] ;  /* 0x0003b00001007983 */ /* 0x000f280000300800 */
[----:B0-----:R-:W4:Y:S04]  /*185f0*/  LDL.LU R3, [R1+0x3a8] ;  /* 0x0003a80001037983 */ /* 0x001f280000300800 */
[----:B------:R0:W-:Y:S04]  /*18600*/  STL [R1+0x3ec], R6 ;  /* 0x0003ec0601007387 */ /* 0x0001e80000100800 */
[----:B-1----:R-:W4:Y:S04]  /*18610*/  LDL.LU R4, [R1+0x38c] ;  /* 0x00038c0001047983 */ /* 0x002f280000300800 */
[----:B---3--:R-:W3:Y:S01]  /*18620*/  LDL.LU R5, [R1+0x394] ;  /* 0x0003940001057983 */ /* 0x008ee20000300800 */
[----:B------:R-:W-:-:S02]  /*18630*/  ISETP.GT.U32.AND P5, PT, R29, R18, PT ;  /* 0x000000121d00720c */ /* 0x000fc40003fa4070 */
[----:B-----5:R-:W-:-:S11]  /*18640*/  ISETP.GT.U32.AND P4, PT, R29, R10, PT ;  /* 0x0000000a1d00720c */ /* 0x020fd60003f84070 */
[--C-:B------:R-:W-:Y:S01]  /*18650*/  @!P5 IMAD.IADD R18, R18, 0x1, -R29.reuse ;  /* 0x000000011212d824 */ /* 0x100fe200078e0a1d */
[----:B------:R-:W-:Y:S01]  /*18660*/  ISETP.GT.U32.AND P5, PT, R29, R15, PT ;  /* 0x0000000f1d00720c */ /* 0x000fe20003fa4070 */
[----:B------:R-:W-:-:S03]  /*18670*/  @!P4 IMAD.IADD R10, R10, 0x1, -R29 ;  /* 0x000000010a0ac824 */ /* 0x000fc600078e0a1d */
[----:B------:R-:W-:-:S09]  /*18680*/  ISETP.GT.U32.AND P4, PT, R29, R18, PT ;  /* 0x000000121d00720c */ /* 0x000fd20003f84070 */
[--C-:B------:R-:W-:Y:S01]  /*18690*/  @!P5 IMAD.IADD R15, R15, 0x1, -R29.reuse ;  /* 0x000000010f0fd824 */ /* 0x100fe200078e0a1d */
[C---:B------:R-:W-:Y:S02]  /*186a0*/  ISETP.GT.U32.AND P5, PT, R29.reuse, R19, PT ;  /* 0x000000131d00720c */ /* 0x040fe40003fa4070 */
[C---:B------:R-:W-:Y:S01]  /*186b0*/  ISETP.GT.U32.AND P0, PT, R29.reuse, R2, PT ;  /* 0x000000021d00720c */ /* 0x040fe20003f04070 */
[--C-:B------:R-:W-:Y:S01]  /*186c0*/  @!P4 IMAD.IADD R18, R18, 0x1, -R29.reuse ;  /* 0x000000011212c824 */ /* 0x100fe200078e0a1d */
[C---:B------:R-:W-:Y:S02]  /*186d0*/  ISETP.GT.U32.AND P1, PT, R29.reuse, R7, PT ;  /* 0x000000071d00720c */ /* 0x040fe40003f24070 */
[----:B------:R-:W-:Y:S02]  /*186e0*/  ISETP.GT.U32.AND P6, PT, R29, R15, PT ;  /* 0x0000000f1d00720c */ /* 0x000fe40003fc4070 */
[----:B------:R1:W-:Y:S04]  /*186f0*/  STL [R1+0x3f0], R18 ;  /* 0x0003f01201007387 */ /* 0x0003e80000100800 */
[----:B0-----:R-:W5:Y:S01]  /*18700*/  LDL.LU R6, [R1+0x39c] ;  /* 0x00039c0001067983 */ /* 0x001f620000300800 */
[----:B------:R-:W-:Y:S01]  /*18710*/  @!P5 IMAD.IADD R19, R19, 0x1, -R29 ;  /* 0x000000011313d824 */ /* 0x000fe200078e0a1d */
[----:B------:R-:W-:-:S02]  /*18720*/  ISETP.GT.U32.AND P2, PT, R29, R8, PT ;  /* 0x000000081d00720c */ /* 0x000fc40003f44070 */
[----:B-1----:R-:W5:Y:S01]  /*18730*/  LDL.LU R18, [R1+0x3a0] ;  /* 0x0003a00001127983 */ /* 0x002f620000300800 */
[----:B------:R-:W-:-:S03]  /*18740*/  @!P0 IMAD.IADD R2, R2, 0x1, -R29 ;  /* 0x0000000102028824 */ /* 0x000fc600078e0a1d */
[----:B------:R-:W-:Y:S01]  /*18750*/  @!P5 STL [R1+0x3e8], R19 ;  /* 0x0003e8130100d387 */ /* 0x000fe20000100800 */
[----:B------:R-:W-:Y:S01]  /*18760*/  ISETP.GT.U32.AND P5, PT, R29, R16, PT ;  /* 0x000000101d00720c */ /* 0x000fe20003fa4070 */
[--C-:B------:R-:W-:Y:S01]  /*18770*/  @!P1 IMAD.IADD R7, R7, 0x1, -R29.reuse ;  /* 0x0000000107079824 */ /* 0x100fe200078e0a1d */
[C---:B------:R-:W-:Y:S02]  /*18780*/  ISETP.GT.U32.AND P0, PT, R29.reuse, R11, PT ;  /* 0x0000000b1d00720c */ /* 0x040fe40003f04070 */
[----:B------:R-:W-:Y:S01]  /*18790*/  ISETP.GT.U32.AND P1, PT, R29, R12, PT ;  /* 0x0000000c1d00720c */ /* 0x000fe20003f24070 */
[--C-:B------:R-:W-:Y:S01]  /*187a0*/  @!P6 IMAD.IADD R15, R15, 0x1, -R29.reuse ;  /* 0x000000010f0fe824 */ /* 0x100fe200078e0a1d */
[C---:B------:R-:W-:Y:S01]  /*187b0*/  ISETP.GT.U32.AND P3, PT, R29.reuse, R9, PT ;  /* 0x000000091d00720c */ /* 0x040fe20003f64070 */
[----:B------:R-:W-:Y:S01]  /*187c0*/  @!P2 IMAD.IADD R8, R8, 0x1, -R29 ;  /* 0x000000010808a824 */ /* 0x000fe200078e0a1d */
[C---:B------:R-:W-:Y:S02]  /*187d0*/  ISETP.GT.U32.AND P2, PT, R29.reuse, R13, PT ;  /* 0x0000000d1d00720c */ /* 0x040fe40003f44070 */
[----:B------:R-:W-:-:S03]  /*187e0*/  ISETP.GT.U32.AND P4, PT, R29, R10, PT ;  /* 0x0000000a1d00720c */ /* 0x000fc60003f84070 */
[--C-:B------:R-:W-:Y:S02]  /*187f0*/  @!P5 IMAD.IADD R16, R16, 0x1, -R29.reuse ;  /* 0x000000011010d824 */ /* 0x100fe400078e0a1d */
[--C-:B------:R-:W-:Y:S02]  /*18800*/  @!P0 IMAD.IADD R11, R11, 0x1, -R29.reuse ;  /* 0x000000010b0b8824 */ /* 0x100fe400078e0a1d */
[--C-:B------:R-:W-:Y:S02]  /*18810*/  @!P1 IMAD.IADD R12, R12, 0x1, -R29.reuse ;  /* 0x000000010c0c9824 */ /* 0x100fe400078e0a1d */
[--C-:B------:R-:W-:Y:S01]  /*18820*/  @!P3 IMAD.IADD R9, R9, 0x1, -R29.reuse ;  /* 0x000000010909b824 */ /* 0x100fe200078e0a1d */
[----:B------:R-:W-:Y:S01]  /*18830*/  STL [R1+0x3e0], R2 ;  /* 0x0003e00201007387 */ /* 0x000fe20000100800 */
[--C-:B------:R-:W-:Y:S02]  /*18840*/  @!P2 IMAD.IADD R13, R13, 0x1, -R29.reuse ;  /* 0x000000010d0da824 */ /* 0x100fe400078e0a1d */
[--C-:B------:R-:W-:Y:S01]  /*18850*/  @!P4 IMAD.IADD R10, R10, 0x1, -R29.reuse ;  /* 0x000000010a0ac824 */ /* 0x100fe200078e0a1d */
[----:B------:R-:W-:Y:S01]  /*18860*/  ISETP.GT.U32.AND P3, PT, R29, R14, PT ;  /* 0x0000000e1d00720c */ /* 0x000fe20003f64070 */
[----:B------:R0:W-:Y:S04]  /*18870*/  STL [R1+0x3cc], R7 ;  /* 0x0003cc0701007387 */ /* 0x0001e80000100800 */
[----:B------:R-:W-:Y:S04]  /*18880*/  STL [R1+0x3d4], R8 ;  /* 0x0003d40801007387 */ /* 0x000fe80000100800 */
[----:B------:R-:W-:Y:S04]  /*18890*/  STL [R1+0x3d8], R9 ;  /* 0x0003d80901007387 */ /* 0x000fe80000100800 */
[----:B0-----:R-:W5:Y:S04]  /*188a0*/  LDL.LU R7, [R1+0x398] ;  /* 0x0003980001077983 */ /* 0x001f680000300800 */
[----:B------:R-:W-:Y:S04]  /*188b0*/  STL [R1+0x3d0], R10 ;  /* 0x0003d00a01007387 */ /* 0x000fe80000100800 */
[----:B------:R0:W-:Y:S01]  /*188c0*/  STL [R1+0x3b4], R15 ;  /* 0x0003b40f01007387 */ /* 0x0001e20000100800 */
[----:B------:R-:W-:-:S03]  /*188d0*/  @!P3 IMAD.IADD R14, R14, 0x1, -R29 ;  /* 0x000000010e0eb824 */ /* 0x000fc600078e0a1d */
[----:B0-----:R-:W5:Y:S04]  /*188e0*/  LDL.LU R15, [R1+0x390] ;  /* 0x00039000010f7983 */ /* 0x001f680000300800 */
[----:B------:R-:W5:Y:S04]  /*188f0*/  LDL.LU R8, [R1+0x37c] ;  /* 0x00037c0001087983 */ /* 0x000f680000300800 */
[----:B------:R-:W5:Y:S04]  /*18900*/  LDL.LU R9, [R1+0x384] ;  /* 0x0003840001097983 */ /* 0x000f680000300800 */
[----:B------:R-:W5:Y:S01]  /*18910*/  LDL.LU R10, [R1+0x388] ;  /* 0x00038800010a7983 */ /* 0x000f620000300800 */
[----:B--2---:R-:W-:-:S02]  /*18920*/  ISETP.GT.U32.AND P6, PT, R29, R27, PT ;  /* 0x0000001b1d00720c */ /* 0x004fc40003fc4070 */
[C---:B----4-:R-:W-:Y:S02]  /*18930*/  ISETP.GT.U32.AND P5, PT, R29.reuse, R0, PT ;  /* 0x000000001d00720c */ /* 0x050fe40003fa4070 */
[----:B------:R-:W-:-:S09]  /*18940*/  ISETP.GT.U32.AND P0, PT, R29, R3, PT ;  /* 0x000000031d00720c */ /* 0x000fd20003f04070 */
[--C-:B------:R-:W-:Y:S01]  /*18950*/  @!P6 IMAD.IADD R27, R27, 0x1, -R29.reuse ;  /* 0x000000011b1be824 */ /* 0x100fe200078e0a1d */
[C---:B------:R-:W-:Y:S02]  /*18960*/  ISETP.GT.U32.AND P6, PT, R29.reuse, R16, PT ;  /* 0x000000101d00720c */ /* 0x040fe40003fc4070 */
[C---:B------:R-:W-:Y:S01]  /*18970*/  ISETP.GT.U32.AND P1, PT, R29.reuse, R4, PT ;  /* 0x000000041d00720c */ /* 0x040fe20003f24070 */
[--C-:B------:R-:W-:Y:S01]  /*18980*/  @!P5 IMAD.IADD R0, R0, 0x1, -R29.reuse ;  /* 0x000000010000d824 */ /* 0x100fe200078e0a1d */
[C---:B------:R-:W-:Y:S02]  /*18990*/  ISETP.GT.U32.AND P5, PT, R29.reuse, R11, PT ;  /* 0x0000000b1d00720c */ /* 0x040fe40003fa4070 */
[----:B---3--:R-:W-:Y:S01]  /*189a0*/  ISETP.GT.U32.AND P2, PT, R29, R5, PT ;  /* 0x000000051d00720c */ /* 0x008fe20003f44070 */
[----:B------:R-:W-:Y:S01]  /*189b0*/  @!P0 IMAD.IADD R3, R3, 0x1, -R29 ;  /* 0x0000000103038824 */ /* 0x000fe200078e0a1d */
[----:B------:R-:W-:-:S05]  /*189c0*/  ISETP.GT.U32.AND P0, PT, R29, R12, PT ;  /* 0x0000000c1d00720c */ /* 0x000fca0003f04070 */
[--C-:B------:R-:W-:Y:S02]  /*189d0*/  @!P6 IMAD.IADD R16, R16, 0x1, -R29.reuse ;  /* 0x000000011010e824 */ /* 0x100fe400078e0a1d */
[--C-:B------:R-:W-:Y:S01]  /*189e0*/  @!P1 IMAD.IADD R4, R4, 0x1, -R29.reuse ;  /* 0x0000000104049824 */ /* 0x100fe200078e0a1d */
[----:B------:R-:W-:Y:S01]  /*189f0*/  ISETP.GT.U32.AND P1, PT, R29, R13, PT ;  /* 0x0000000d1d00720c */ /* 0x000fe20003f24070 */
[--C-:B------:R-:W-:Y:S01]  /*18a00*/  @!P5 IMAD.IADD R11, R11, 0x1, -R29.reuse ;  /* 0x000000010b0bd824 */ /* 0x100fe200078e0a1d */
[----:B------:R0:W-:Y:S01]  /*18a10*/  STL [R1+0x3bc], R16 ;  /* 0x0003bc1001007387 */ /* 0x0001e20000100800 */
[--C-:B------:R-:W-:Y:S01]  /*18a20*/  @!P2 IMAD.IADD R5, R5, 0x1, -R29.reuse ;  /* 0x000000010505a824 */ /* 0x100fe200078e0a1d */
[----:B------:R-:W-:Y:S01]  /*18a30*/  ISETP.GT.U32.AND P2, PT, R29, R14, PT ;  /* 0x0000000e1d00720c */ /* 0x000fe20003f44070 */
[--C-:B------:R-:W-:Y:S01]  /*18a40*/  @!P0 IMAD.IADD R12, R12, 0x1, -R29.reuse ;  /* 0x000000010c0c8824 */ /* 0x100fe200078e0a1d */
[----:B0-----:R-:W2:Y:S07]  /*18a50*/  LDL.LU R16, [R1+0x380] ;  /* 0x0003800001107983 */ /* 0x001eae0000300800 */
[--C-:B------:R-:W-:Y:S01]  /*18a60*/  @!P1 IMAD.IADD R13, R13, 0x1, -R29.reuse ;  /* 0x000000010d0d9824 */ /* 0x100fe200078e0a1d */
[----:B------:R-:W3:Y:S04]  /*18a70*/  LDL.LU R2, [R1+0x364] ;  /* 0x0003640001027983 */ /* 0x000ee80000300800 */
[----:B------:R0:W-:Y:S04]  /*18a80*/  STL [R1+0x3c4], R11 ;  /* 0x0003c40b01007387 */ /* 0x0001e80000100800 */
[----:B0-----:R-:W4:Y:S04]  /*18a90*/  LDL.LU R11, [R1+0x36c] ;  /* 0x00036c00010b7983 */ /* 0x001f280000300800 */
[----:B------:R0:W-:Y:S01]  /*18aa0*/  STL [R1+0x3c8], R12 ;  /* 0x0003c80c01007387 */ /* 0x0001e20000100800 */
[----:B------:R-:W-:-:S03]  /*18ab0*/  @!P2 IMAD.IADD R14, R14, 0x1, -R29 ;  /* 0x000000010e0ea824 */ /* 0x000fc600078e0a1d */
[----:B0-----:R-:W2:Y:S04]  /*18ac0*/  LDL.LU R12, [R1+0x374] ;  /* 0x00037400010c7983 */ /* 0x001ea80000300800 */
[----:B------:R0:W-:Y:S04]  /*18ad0*/  STL [R1+0x3c0], R13 ;  /* 0x0003c00d01007387 */ /* 0x0001e80000100800 */
[----:B0-----:R-:W2:Y:S04]  /*18ae0*/  LDL.LU R13, [R1+0x378] ;  /* 0x00037800010d7983 */ /* 0x001ea80000300800 */
[----:B------:R0:W-:Y:S04]  /*18af0*/  STL [R1+0x3b8], R14 ;  /* 0x0003b80e01007387 */ /* 0x0001e80000100800 */
[----:B0-----:R-:W2:Y:S01]  /*18b00*/  LDL.LU R14, [R1+0x370] ;  /* 0x00037000010e7983 */ /* 0x001ea20000300800 */
[----:B------:R-:W-:-:S02]  /*18b10*/  ISETP.GT.U32.AND P4, PT, R29, R17, PT ;  /* 0x000000111d00720c */ /* 0x000fc40003f84070 */
[----:B-----5:R-:W-:-:S11]  /*18b20*/  ISETP.GT.U32.AND P3, PT, R29, R6, PT ;  /* 0x000000061d00720c */ /* 0x020fd60003f64070 */
        /* <DEDUP_REMOVED lines=10> */
[----:B------:R-:W-:Y:S01]  /*18bd0*/  ISETP.GT.U32.AND P1, PT, R29, R4, PT ;  /* 0x000000041d00720c */ /* 0x000fe20003f24070 */
[----:B------:R-:W-:Y:S01]  /*18be0*/  @!P3 IMAD.IADD R17, R17, 0x1, -R29 ;  /* 0x000000011111b824 */ /* 0x000fe200078e0a1d */
[----:B------:R-:W-:-:S05]  /*18bf0*/  ISETP.GT.U32.AND P5, PT, R29, R15, PT ;  /* 0x0000000f1d00720c */ /* 0x000fca0003fa4070 */
[--C-:B------:R-:W-:Y:S01]  /*18c00*/  @!P4 IMAD.IADD R27, R27, 0x1, -R29.reuse ;  /* 0x000000011b1bc824 */ /* 0x100fe200078e0a1d */
[----:B------:R-:W-:Y:S01]  /*18c10*/  ISETP.GT.U32.AND P4, PT, R29, R7, PT ;  /* 0x000000071d00720c */ /* 0x000fe20003f84070 */
[--C-:B------:R-:W-:Y:S01]  /*18c20*/  @!P0 IMAD.IADD R3, R3, 0x1, -R29.reuse ;  /* 0x0000000103038824 */ /* 0x100fe200078e0a1d */
[C---:B------:R-:W-:Y:S01]  /*18c30*/  ISETP.GT.U32.AND P0, PT, R29.reuse, R8, PT ;  /* 0x000000081d00720c */ /* 0x040fe20003f04070 */
[----:B------:R0:W-:Y:S01]  /*18c40*/  STL [R1+0x3a4], R17 ;  /* 0x0003a41101007387 */ /* 0x0001e20000100800 */
[--C-:B------:R-:W-:Y:S01]  /*18c50*/  @!P6 IMAD.IADD R18, R18, 0x1, -R29.reuse ;  /* 0x000000011212e824 */ /* 0x100fe200078e0a1d */
[C---:B------:R-:W-:Y:S01]  /*18c60*/  ISETP.GT.U32.AND P2, PT, R29.reuse, R5, PT ;  /* 0x000000051d00720c */ /* 0x040fe20003f44070 */
[--C-:B------:R-:W-:Y:S01]  /*18c70*/  @!P1 IMAD.IADD R4, R4, 0x1, -R29.reuse ;  /* 0x0000000104049824 */ /* 0x100fe200078e0a1d */
[----:B------:R-:W-:Y:S01]  /*18c80*/  ISETP.GT.U32.AND P1, PT, R29, R9, PT ;  /* 0x000000091d00720c */ /* 0x000fe20003f24070 */
[----:B0-----:R-:W5:Y:S05]  /*18c90*/  LDL.LU R17, [R1+0x354] ;  /* 0x0003540001117983 */ /* 0x001f6a0000300800 */
[----:B------:R-:W-:-:S02]  /*18ca0*/  @!P4 IMAD.IADD R7, R7, 0x1, -R29 ;  /* 0x000000010707c824 */ /* 0x000fc400078e0a1d */
[--C-:B------:R-:W-:Y:S01]  /*18cb0*/  @!P5 IMAD.IADD R15, R15, 0x1, -R29.reuse ;  /* 0x000000010f0fd824 */ /* 0x100fe200078e0a1d */
[----:B------:R-:W-:Y:S01]  /*18cc0*/  ISETP.GT.U32.AND P3, PT, R29, R6, PT ;  /* 0x000000061d00720c */ /* 0x000fe20003f64070 */
[--C-:B------:R-:W-:Y:S02]  /*18cd0*/  @!P0 IMAD.IADD R8, R8, 0x1, -R29.reuse ;  /* 0x0000000108088824 */ /* 0x100fe400078e0a1d */
[--C-:B------:R-:W-:Y:S01]  /*18ce0*/  @!P2 IMAD.IADD R5, R5, 0x1, -R29.reuse ;  /* 0x000000010505a824 */ /* 0x100fe200078e0a1d */
[----:B------:R-:W-:Y:S01]  /*18cf0*/  ISETP.GT.U32.AND P2, PT, R29, R10, PT ;  /* 0x0000000a1d00720c */ /* 0x000fe20003f44070 */
[--C-:B------:R-:W-:Y:S01]  /*18d00*/  @!P1 IMAD.IADD R9, R9, 0x1, -R29.reuse ;  /* 0x0000000109099824 */ /* 0x100fe200078e0a1d */
[----:B------:R-:W-:Y:S04]  /*18d10*/  STL [R1+0x3ac], R27 ;  /* 0x0003ac1b01007387 */ /* 0x000fe80000100800 */
[----:B------:R-:W-:Y:S03]  /*18d20*/  STL [R1+0x3b0], R0 ;  /* 0x0003b00001007387 */ /* 0x000fe60000100800 */
[--C-:B------:R-:W-:Y:S01]  /*18d30*/  @!P3 IMAD.IADD R6, R6, 0x1, -R29.reuse ;  /* 0x000000010606b824 */ /* 0x100fe200078e0a1d */
[----:B------:R-:W-:Y:S04]  /*18d40*/  STL [R1+0x3a8], R3 ;  /* 0x0003a80301007387 */ /* 0x000fe80000100800 */
[----:B------:R-:W-:Y:S04]  /*18d50*/  STL [R1+0x38c], R4 ;  /* 0x00038c0401007387 */ /* 0x000fe80000100800 */
[----:B------:R-:W-:Y:S04]  /*18d60*/  STL [R1+0x394], R5 ;  /* 0x0003940501007387 */ /* 0x000fe80000100800 */
[----:B------:R0:W-:Y:S04]  /*18d70*/  STL [R1+0x3a0], R18 ;  /* 0x0003a01201007387 */ /* 0x0001e80000100800 */
[----:B------:R1:W-:Y:S01]  /*18d80*/  STL [R1+0x39c], R6 ;  /* 0x00039c0601007387 */ /* 0x0003e20000100800 */
[----:B------:R-:W-:-:S03]  /*18d90*/  @!P2 IMAD.IADD R10, R10, 0x1, -R29 ;  /* 0x000000010a0aa824 */ /* 0x000fc600078e0a1d */
[----:B0-----:R-:W5:Y:S04]  /*18da0*/  LDL.LU R18, [R1+0x35c] ;  /* 0x00035c0001127983 */ /* 0x001f680000300800 */
[----:B------:R-:W5:Y:S04]  /*18db0*/  LDL.LU R3, [R1+0x360] ;  /* 0x0003600001037983 */ /* 0x000f680000300800 */
[----:B------:R-:W5:Y:S04]  /*18dc0*/  LDL.LU R5, [R1+0x358] ;  /* 0x0003580001057983 */ /* 0x000f680000300800 */
[----:B-1----:R-:W5:Y:S01]  /*18dd0*/  LDL.LU R6, [R1+0x33c] ;  /* 0x00033c0001067983 */ /* 0x002f620000300800 */
[----:B---3--:R-:W-:-:S02]  /*18de0*/  ISETP.GT.U32.AND P6, PT, R29, R2, PT ;  /* 0x000000021d00720c */ /* 0x008fc40003fc4070 */
[----:B----4-:R-:W-:-:S11]  /*18df0*/  ISETP.GT.U32.AND P4, PT, R29, R11, PT ;  /* 0x0000000b1d00720c */ /* 0x010fd60003f84070 */
[--C-:B------:R-:W-:Y:S01]  /*18e00*/  @!P6 IMAD.IADD R2, R2, 0x1, -R29.reuse ;  /* 0x000000010202e824 */ /* 0x100fe200078e0a1d */
[C---:B------:R-:W-:Y:S02]  /*18e10*/  ISETP.GT.U32.AND P6, PT, R29.reuse, R7, PT ;  /* 0x000000071d00720c */ /* 0x040fe40003fc4070 */
[----:B--2---:R-:W-:Y:S01]  /*18e20*/  ISETP.GT.U32.AND P5, PT, R29, R12, PT ;  /* 0x0000000c1d00720c */ /* 0x004fe20003fa4070 */
[----:B------:R-:W-:Y:S01]  /*18e30*/  @!P4 IMAD.IADD R11, R11, 0x1, -R29 ;  /* 0x000000010b0bc824 */ /* 0x000fe200078e0a1d */
[C---:B------:R-:W-:Y:S02]  /*18e40*/  ISETP.GT.U32.AND P4, PT, R29.reuse, R15, PT ;  /* 0x0000000f1d00720c */ /* 0x040fe40003f84070 */
[----:B------:R-:W-:-:S09]  /*18e50*/  ISETP.GT.U32.AND P0, PT, R29, R13, PT ;  /* 0x0000000d1d00720c */ /* 0x000fd20003f04070 */
[--C-:B------:R-:W-:Y:S01]  /*18e60*/  @!P5 IMAD.IADD R12, R12, 0x1, -R29.reuse ;  /* 0x000000010c0cd824 */ /* 0x100fe200078e0a1d */
[----:B------:R-:W-:Y:S01]  /*18e70*/  ISETP.GT.U32.AND P5, PT, R29, R8, PT ;  /* 0x000000081d00720c */ /* 0x000fe20003fa4070 */
[--C-:B------:R-:W-:Y:S02]  /*18e80*/  @!P6 IMAD.IADD R7, R7, 0x1, -R29.reuse ;  /* 0x000000010707e824 */ /* 0x100fe400078e0a1d */
[--C-:B------:R-:W-:Y:S01]  /*18e90*/  @!P0 IMAD.IADD R13, R13, 0x1, -R29.reuse ;  /* 0x000000010d0d8824 */ /* 0x100fe200078e0a1d */
[C---:B------:R-:W-:Y:S02]  /*18ea0*/  ISETP.GT.U32.AND P1, PT, R29.reuse, R14, PT ;  /* 0x0000000e1d00720c */ /* 0x040fe40003f24070 */
[----:B------:R-:W-:Y:S01]  /*18eb0*/  ISETP.GT.U32.AND P0, PT, R29, R9, PT ;  /* 0x000000091d00720c */ /* 0x000fe20003f04070 */
[--C-:B------:R-:W-:Y:S01]  /*18ec0*/  @!P4 IMAD.IADD R15, R15, 0x1, -R29.reuse ;  /* 0x000000010f0fc824 */ /* 0x100fe200078e0a1d */
[----:B------:R0:W-:Y:S05]  /*18ed0*/  STL [R1+0x398], R7 ;  /* 0x0003980701007387 */ /* 0x0001ea0000100800 */
[----:B------:R-:W-:-:S04]  /*18ee0*/  @!P5 IMAD.IADD R8, R8, 0x1, -R29 ;  /* 0x000000010808d824 */ /* 0x000fc800078e0a1d */
[--C-:B------:R-:W-:Y:S01]  /*18ef0*/  @!P1 IMAD.IADD R14, R14, 0x1, -R29.reuse ;  /* 0x000000010e0e9824 */ /* 0x100fe200078e0a1d */
[----:B------:R-:W-:Y:S01]  /*18f00*/  ISETP.GT.U32.AND P1, PT, R29, R10, PT ;  /* 0x0000000a1d00720c */ /* 0x000fe20003f24070 */
[----:B0-----:R-:W2:Y:S01]  /*18f10*/  LDL.LU R7, [R1+0x344] ;  /* 0x0003440001077983 */ /* 0x001ea20000300800 */
[----:B------:R-:W-:-:S03]  /*18f20*/  @!P0 IMAD.IADD R9, R9, 0x1, -R29 ;  /* 0x0000000109098824 */ /* 0x000fc600078e0a1d */
[----:B------:R0:W-:Y:S04]  /*18f30*/  STL [R1+0x390], R15 ;  /* 0x0003900f01007387 */ /* 0x0001e80000100800 */
[----:B0-----:R-:W3:Y:S04]  /*18f40*/  LDL.LU R15, [R1+0x34c] ;  /* 0x00034c00010f7983 */ /* 0x001ee80000300800 */
[----:B------:R-:W4:Y:S04]  /*18f50*/  LDL.LU R27, [R1+0x350] ;  /* 0x00035000011b7983 */ /* 0x000f280000300800 */
[----:B------:R0:W-:Y:S04]  /*18f60*/  STL [R1+0x37c], R8 ;  /* 0x00037c0801007387 */ /* 0x0001e80000100800 */
[----:B------:R-:W3:Y:S04]  /*18f70*/  LDL.LU R0, [R1+0x348] ;  /* 0x0003480001007983 */ /* 0x000ee80000300800 */
[----:B------:R1:W-:Y:S04]  /*18f80*/  STL [R1+0x384], R9 ;  /* 0x0003840901007387 */ /* 0x0003e80000100800 */
[----:B------:R-:W3:Y:S01]  /*18f90*/  LDL.LU R4, [R1+0x340] ;  /* 0x0003400001047983 */ /* 0x000ee20000300800 */
[----:B------:R-:W-:-:S03]  /*18fa0*/  @!P1 IMAD.IADD R10, R10, 0x1, -R29 ;  /* 0x000000010a0a9824 */ /* 0x000fc600078e0a1d */
[----:B0-----:R-:W3:Y:S04]  /*18fb0*/  LDL.LU R8, [R1+0x32c] ;  /* 0x00032c0001087983 */ /* 0x001ee80000300800 */
[----:B------:R0:W-:Y:S04]  /*18fc0*/  STL [R1+0x388], R10 ;  /* 0x0003880a01007387 */ /* 0x0001e80000100800 */
[----:B-1----:R-:W3:Y:S01]  /*18fd0*/  LDL.LU R9, [R1+0x334] ;  /* 0x0003340001097983 */ /* 0x002ee20000300800 */
[C---:B------:R-:W-:Y:S02]  /*18fe0*/  ISETP.GT.U32.AND P3, PT, R29.reuse, R16, PT ;  /* 0x000000101d00720c */ /* 0x040fe40003f64070 */
[----:B------:R-:W-:-:S02]  /*18ff0*/  ISETP.GT.U32.AND P2, PT, R29, R24, PT ;  /* 0x000000181d00720c */ /* 0x000fc40003f44070 */
[C---:B------:R-:W-:Y:S01]  /*19000*/  ISETP.GT.U32.AND P4, PT, R29.reuse, R11, PT ;  /* 0x0000000b1d00720c */ /* 0x040fe20003f84070 */
[----:B0-----:R-:W3:Y:S08]  /*19010*/  LDL.LU R10, [R1+0x338] ;  /* 0x00033800010a7983 */ /* 0x001ef00000300800 */
[--C-:B------:R-:W-:Y:S01]  /*19020*/  @!P3 IMAD.IADD R16, R16, 0x1, -R29.reuse ;  /* 0x000000011010b824 */ /* 0x100fe200078e0a1d */
[----:B-----5:R-:W-:Y:S01]  /*19030*/  ISETP.GT.U32.AND P3, PT, R29, R17, PT ;  /* 0x000000111d00720c */ /* 0x020fe20003f64070 */
[----:B------:R-:W-:-:S03]  /*19040*/  @!P2 IMAD.IADD R24, R24, 0x1, -R29 ;  /* 0x000000011818a824 */ /* 0x000fc600078e0a1d */
[C---:B------:R-:W-:Y:S02]  /*19050*/  ISETP.GT.U32.AND P2, PT, R29.reuse, R16, PT ;  /* 0x000000101d00720c */ /* 0x040fe40003f44070 */
[----:B------:R-:W-:-:S07]  /*19060*/  ISETP.GT.U32.AND P5, PT, R29, R12, PT ;  /* 0x0000000c1d00720c */ /* 0x000fce0003fa4070 */
[--C-:B------:R-:W-:Y:S01]  /*19070*/  @!P3 IMAD.IADD R17, R17, 0x1, -R29.reuse ;  /* 0x000000011111b824 */ /* 0x100fe200078e0a1d */
[----:B------:R-:W-:Y:S01]  /*19080*/  ISETP.GT.U32.AND P3, PT, R29, R2, PT ;  /* 0x000000021d00720c */ /* 0x000fe20003f64070 */
[--C-:B------:R-:W-:Y:S01]  /*19090*/  @!P4 IMAD.IADD R11, R11, 0x1, -R29.reuse ;  /* 0x000000010b0bc824 */ /* 0x100fe200078e0a1d */
[C---:B------:R-:W-:Y:S02]  /*190a0*/  ISETP.GT.U32.AND P0, PT, R29.reuse, R13, PT ;  /* 0x0000000d1d00720c */ /* 0x040fe40003f04070 */
[C---:B------:R-:W-:Y:S01]  /*190b0*/  ISETP.GT.U32.AND P6, PT, R29.reuse, R17, PT ;  /* 0x000000111d00720c */ /* 0x040fe20003fc4070 */
[--C-:B------:R-:W-:Y:S02]  /*190c0*/  @!P2 IMAD.IADD R16, R16, 0x1, -R29.reuse ;  /* 0x000000011010a824 */ /* 0x100fe400078e0a1d */
[----:B------:R-:W-:Y:S01]  /*190d0*/  @!P5 IMAD.IADD R12, R12, 0x1, -R29 ;  /* 0x000000010c0cd824 */ /* 0x000fe200078e0a1d */
[----:B------:R-:W-:-:S05]  /*190e0*/  ISETP.GT.U32.AND P4, PT, R29, R3, PT ;  /* 0x000000031d00720c */ /* 0x000fca0003f84070 */
[--C-:B------:R-:W-:Y:S01]  /*190f0*/  @!P3 IMAD.IADD R2, R2, 0x1, -R29.reuse ;  /* 0x000000010202b824 */ /* 0x100fe200078e0a1d */
[C---:B------:R-:W-:Y:S01]  /*19100*/  ISETP.GT.U32.AND P3, PT, R29.reuse, R18, PT ;  /* 0x000000121d00720c */ /* 0x040fe20003f64070 */
[----:B------:R0:W-:Y:S01]  /*19110*/  STL [R1+0x380], R16 ;  /* 0x0003801001007387 */ /* 0x0001e20000100800 */
[----:B------:R-:W-:Y:S02]  /*19120*/  ISETP.GT.U32.AND P5, PT, R29, R5, PT ;  /* 0x000000051d00720c */ /* 0x000fe40003fa4070 */
[----:B------:R-:W-:Y:S01]  /*19130*/  IABS R25, R25 ;  /* 0x0000001900197213 */ /* 0x000fe20000000000 */
[----:B------:R-:W-:Y:S01]  /*19140*/  @!P6 IMAD.IADD R17, R17, 0x1, -R29 ;  /* 0x000000011111e824 */ /* 0x000fe200078e0a1d */
[C---:B------:R-:W-:Y:S01]  /*19150*/  ISETP.GT.U32.AND P1, PT, R29.reuse, R14, PT ;  /* 0x0000000e1d00720c */ /* 0x040fe20003f24070 */
[----:B0-----:R-:W5:Y:S02]  /*19160*/  LDL.LU R16, [R1+0x330] ;  /* 0x0003300001107983 */ /* 0x001f640000300800 */
[----:B------:R-:W-:Y:S01]  /*19170*/  IMAD.HI.U32 R19, R28, R25, RZ ;  /* 0x000000191c137227 */ /* 0x000fe200078e00ff */
[----:B------:R-:W-:-:S03]  /*19180*/  ISETP.GT.U32.AND P2, PT, R29, R24, PT ;  /* 0x000000181d00720c */ /* 0x000fc60003f44070 */
[--C-:B------:R-:W-:Y:S01]  /*19190*/  @!P0 IMAD.IADD R13, R13, 0x1, -R29.reuse ;  /* 0x000000010d0d8824 */ /* 0x100fe200078e0a1d */
[----:B------:R-:W-:Y:S01]  /*191a0*/  ISETP.GT.U32.AND P0, PT, R29, R6, PT ;  /* 0x000000061d00720c */ /* 0x000fe20003f04070 */
[--C-:B------:R-:W-:Y:S02]  /*191b0*/  @!P3 IMAD.IADD R18, R18, 0x1, -R29.reuse ;  /* 0x000000011212b824 */ /* 0x100fe400078e0a1d */
[----:B------:R-:W-:Y:S02]  /*191c0*/  @!P4 IMAD.IADD R3, R3, 0x1, -R29 ;  /* 0x000000010303c824 */ /* 0x000fe400078e0a1d */
[----:B------:R-:W-:Y:S02]  /*191d0*/  IMAD.MOV R19, RZ, RZ, -R19 ;  /* 0x000000ffff137224 */ /* 0x000fe400078e0a13 */
[----:B------:R-:W-:Y:S02]  /*191e0*/  @!P5 IMAD.IADD R5, R5, 0x1, -R29 ;  /* 0x000000010505d824 */ /* 0x000fe400078e0a1d */
[----:B------:R-:W-:-:S02]  /*191f0*/  IMAD R25, R29, R19, R25 ;  /* 0x000000131d197224 */ /* 0x000fc400078e0219 */
[--C-:B------:R-:W-:Y:S02]  /*19200*/  @!P1 IMAD.IADD R14, R14, 0x1, -R29.reuse ;  /* 0x000000010e0e9824 */ /* 0x100fe400078e0a1d */
        /* <DEDUP_REMOVED lines=8> */
[----:B------:R-:W-:Y:S04]  /*19290*/  STL [R1+0x370], R14 ;  /* 0x0003700e01007387 */ /* 0x000fe80000100800 */
[----:B0-----:R-:W5:Y:S04]  /*192a0*/  LDL R24, [R1+0x2ae8] ;  /* 0x002ae80001187983 */ /* 0x001f680000100800 */
[----:B------:R0:W-:Y:S04]  /*192b0*/  STL [R1+0x354], R17 ;  /* 0x0003541101007387 */ /* 0x0001e80000100800 */
[----:B0-----:R-:W5:Y:S04]  /*192c0*/  LDL.LU R17, [R1+0x314] ;  /* 0x0003140001117983 */ /* 0x001f680000300800 */
[----:B------:R-:W5:Y:S04]  /*192d0*/  LDL.LU R11, [R1+0x31c] ;  /* 0x00031c00010b7983 */ /* 0x000f680000300800 */
[----:B------:R-:W5:Y:S04]  /*192e0*/  LDL.LU R12, [R1+0x324] ;  /* 0x00032400010c7983 */ /* 0x000f680000300800 */
        /* <DEDUP_REMOVED lines=8> */
[C---:B------:R-:W-:Y:S01]  /*19370*/  ISETP.GT.U32.AND P6, PT, R29.reuse, R18, PT ;  /* 0x000000121d00720c */ /* 0x040fe20003fc4070 */
[--C-:B------:R-:W-:Y:S01]  /*19380*/  @!P3 IMAD.IADD R0, R0, 0x1, -R29.reuse ;  /* 0x000000010000b824 */ /* 0x100fe200078e0a1d */
[C---:B------:R-:W-:Y:S02]  /*19390*/  ISETP.GT.U32.AND P3, PT, R29.reuse, R3, PT ;  /* 0x000000031d00720c */ /* 0x040fe40003f64070 */
[C---:B------:R-:W-:Y:S01]  /*193a0*/  ISETP.GT.U32.AND P0, PT, R29.reuse, R9, PT ;  /* 0x000000091d00720c */ /* 0x040fe20003f04070 */
[--C-:B------:R-:W-:Y:S01]  /*193b0*/  @!P4 IMAD.IADD R4, R4, 0x1, -R29.reuse ;  /* 0x000000010404c824 */ /* 0x100fe200078e0a1d */
[C---:B------:R-:W-:Y:S01]  /*193c0*/  ISETP.GT.U32.AND P4, PT, R29.reuse, R5, PT ;  /* 0x000000051d00720c */ /* 0x040fe20003f84070 */
[--C-:B------:R-:W-:Y:S01]  /*193d0*/  @!P5 IMAD.IADD R8, R8, 0x1, -R29.reuse ;  /* 0x000000010808d824 */ /* 0x100fe200078e0a1d */
[----:B------:R-:W-:Y:S01]  /*193e0*/  ISETP.GT.U32.AND P5, PT, R29, R6, PT ;  /* 0x000000061d00720c */ /* 0x000fe20003fa4070 */
[----:B------:R-:W-:-:S04]  /*193f0*/  @!P1 IMAD.IADD R7, R7, 0x1, -R29 ;  /* 0x0000000107079824 */ /* 0x000fc800078e0a1d */
[--C-:B------:R-:W-:Y:S02]  /*19400*/  @!P6 IMAD.IADD R18, R18, 0x1, -R29.reuse ;  /* 0x000000011212e824 */ /* 0x100fe400078e0a1d */
[--C-:B------:R-:W-:Y:S02]  /*19410*/  @!P3 IMAD.IADD R3, R3, 0x1, -R29.reuse ;  /* 0x000000010303b824 */ /* 0x100fe400078e0a1d */
[--C-:B------:R-:W-:Y:S01]  /*19420*/  @!P0 IMAD.IADD R9, R9, 0x1, -R29.reuse ;  /* 0x0000000109098824 */ /* 0x100fe200078e0a1d */
[----:B------:R-:W-:Y:S01]  /*19430*/  ISETP.GT.U32.AND P0, PT, R29, R7, PT ;  /* 0x000000071d00720c */ /* 0x000fe20003f04070 */
[--C-:B------:R-:W-:Y:S01]  /*19440*/  @!P4 IMAD.IADD R5, R5, 0x1, -R29.reuse ;  /* 0x000000010505c824 */ /* 0x100fe200078e0a1d */
[----:B------:R0:W-:Y:S01]  /*19450*/  STL [R1+0x35c], R18 ;  /* 0x00035c1201007387 */ /* 0x0001e20000100800 */
[----:B------:R-:W-:-:S03]  /*19460*/  @!P5 IMAD.IADD R6, R6, 0x1, -R29 ;  /* 0x000000010606d824 */ /* 0x000fc600078e0a1d */
[----:B0-----:R-:W2:Y:S04]  /*19470*/  LDL.LU R18, [R1+0x318] ;  /* 0x0003180001127983 */ /* 0x001ea80000300800 */
[----:B------:R-:W3:Y:S04]  /*19480*/  LDL.LU R2, [R1+0x304] ;  /* 0x0003040001027983 */ /* 0x000ee80000300800 */
[----:B------:R0:W-:Y:S04]  /*19490*/  STL [R1+0x360], R3 ;  /* 0x0003600301007387 */ /* 0x0001e80000100800 */
[----:B------:R1:W-:Y:S04]  /*194a0*/  STL [R1+0x358], R5 ;  /* 0x0003580501007387 */ /* 0x0003e80000100800 */
[----:B0-----:R-:W4:Y:S04]  /*194b0*/  LDL.LU R3, [R1+0x30c] ;  /* 0x00030c0001037983 */ /* 0x001f280000300800 */
[----:B-1----:R-:W2:Y:S01]  /*194c0*/  LDL.LU R5, [R1+0x310] ;  /* 0x0003100001057983 */ /* 0x002ea20000300800 */
[----:B------:R-:W-:-:S03]  /*194d0*/  @!P0 IMAD.IADD R7, R7, 0x1, -R29 ;  /* 0x0000000107078824 */ /* 0x000fc600078e0a1d */
[----:B------:R0:W-:Y:S04]  /*194e0*/  STL [R1+0x33c], R6 ;  /* 0x00033c0601007387 */ /* 0x0001e80000100800 */
[----:B0-----:R-:W2:Y:S04]  /*194f0*/  LDL.LU R6, [R1+0x308] ;  /* 0x0003080001067983 */ /* 0x001ea80000300800 */
[----:B------:R0:W-:Y:S04]  /*19500*/  STL [R1+0x344], R7 ;  /* 0x0003440701007387 */ /* 0x0001e80000100800 */
[----:B0-----:R-:W2:Y:S01]  /*19510*/  LDL.LU R7, [R1+0x2ec] ;  /* 0x0002ec0001077983 */ /* 0x001ea20000300800 */
[----:B------:R-:W-:-:S02]  /*19520*/  ISETP.GT.U32.AND P2, PT, R29, R15, PT ;  /* 0x0000000f1d00720c */ /* 0x000fc40003f44070 */
[----:B------:R-:W-:-:S11]  /*19530*/  ISETP.GT.U32.AND P1, PT, R29, R10, PT ;  /* 0x0000000a1d00720c */ /* 0x000fd60003f24070 */
[--C-:B------:R-:W-:Y:S01]  /*19540*/  @!P2 IMAD.IADD R15, R15, 0x1, -R29.reuse ;  /* 0x000000010f0fa824 */ /* 0x100fe200078e0a1d */
[C---:B-----5:R-:W-:Y:S02]  /*19550*/  ISETP.GT.U32.AND P2, PT, R29.reuse, R16, PT ;  /* 0x000000101d00720c */ /* 0x060fe40003f44070 */
        /* <DEDUP_REMOVED lines=8> */
[--C-:B------:R-:W-:Y:S02]  /*195e0*/  @!P3 IMAD.IADD R0, R0, 0x1, -R29.reuse ;  /* 0x000000010000b824 */ /* 0x100fe400078e0a1d */
[----:B------:R-:W-:-:S06]  /*195f0*/  @!P4 IMAD.IADD R4, R4, 0x1, -R29 ;  /* 0x000000010404c824 */ /* 0x000fcc00078e0a1d */
[--C-:B------:R-:W-:Y:S01]  /*19600*/  @!P2 IMAD.IADD R27, R27, 0x1, -R29.reuse ;  /* 0x000000011b1ba824 */ /* 0x100fe200078e0a1d */
[----:B------:R-:W-:Y:S01]  /*19610*/  ISETP.GT.U32.AND P2, PT, R29, R17, PT ;  /* 0x000000111d00720c */ /* 0x000fe20003f44070 */
[--C-:B------:R-:W-:Y:S01]  /*19620*/  @!P1 IMAD.IADD R15, R15, 0x1, -R29.reuse ;  /* 0x000000010f0f9824 */ /* 0x100fe200078e0a1d */
[C---:B------:R-:W-:Y:S02]  /*19630*/  ISETP.GT.U32.AND P3, PT, R29.reuse, R11, PT ;  /* 0x0000000b1d00720c */ /* 0x040fe40003f64070 */
[C---:B------:R-:W-:Y:S02]  /*19640*/  ISETP.GT.U32.AND P4, PT, R29.reuse, R12, PT ;  /* 0x0000000c1d00720c */ /* 0x040fe40003f84070 */
[----:B------:R0:W-:Y:S01]  /*19650*/  STL [R1+0x34c], R15 ;  /* 0x00034c0f01007387 */ /* 0x0001e20000100800 */
[C---:B------:R-:W-:Y:S01]  /*19660*/  ISETP.GT.U32.AND P0, PT, R29.reuse, R9, PT ;  /* 0x000000091d00720c */ /* 0x040fe20003f04070 */
[--C-:B------:R-:W-:Y:S01]  /*19670*/  @!P5 IMAD.IADD R8, R8, 0x1, -R29.reuse ;  /* 0x000000010808d824 */ /* 0x100fe200078e0a1d */
[----:B------:R-:W-:Y:S01]  /*19680*/  ISETP.GT.U32.AND P5, PT, R29, R13, PT ;  /* 0x0000000d1d00720c */ /* 0x000fe20003fa4070 */
[----:B------:R-:W-:-:S03]  /*19690*/  @!P6 IMAD.IADD R16, R16, 0x1, -R29 ;  /* 0x000000011010e824 */ /* 0x000fc600078e0a1d */
[--C-:B------:R-:W-:Y:S01]  /*196a0*/  @!P2 IMAD.IADD R17, R17, 0x1, -R29.reuse ;  /* 0x000000011111a824 */ /* 0x100fe200078e0a1d */
[----:B0-----:R-:W5:Y:S01]  /*196b0*/  LDL.LU R15, [R1+0x2f4] ;  /* 0x0002f400010f7983 */ /* 0x001f620000300800 */
[--C-:B------:R-:W-:Y:S01]  /*196c0*/  @!P3 IMAD.IADD R11, R11, 0x1, -R29.reuse ;  /* 0x000000010b0bb824 */ /* 0x100fe200078e0a1d */
[----:B------:R-:W-:Y:S01]  /*196d0*/  ISETP.GT.U32.AND P1, PT, R29, R10, PT ;  /* 0x0000000a1d00720c */ /* 0x000fe20003f24070 */
[----:B------:R-:W-:-:S03]  /*196e0*/  @!P4 IMAD.IADD R12, R12, 0x1, -R29 ;  /* 0x000000010c0cc824 */ /* 0x000fc600078e0a1d */
[--C-:B------:R-:W-:Y:S01]  /*196f0*/  @!P0 IMAD.IADD R9, R9, 0x1, -R29.reuse ;  /* 0x0000000109098824 */ /* 0x100fe200078e0a1d */
[----:B------:R-:W-:Y:S01]  /*19700*/  ISETP.GT.U32.AND P0, PT, R29, R14, PT ;  /* 0x0000000e1d00720c */ /* 0x000fe20003f04070 */
[--C-:B------:R-:W-:Y:S01]  /*19710*/  @!P5 IMAD.IADD R13, R13, 0x1, -R29.reuse ;  /* 0x000000010d0dd824 */ /* 0x100fe200078e0a1d */
[----:B------:R-:W-:Y:S04]  /*19720*/  STL [R1+0x350], R27 ;  /* 0x0003501b01007387 */ /* 0x000fe80000100800 */
[----:B------:R-:W-:Y:S02]  /*19730*/  STL [R1+0x348], R0 ;  /* 0x0003480001007387 */ /* 0x000fe40000100800 */
[--C-:B------:R-:W-:Y:S02]  /*19740*/  @!P1 IMAD.IADD R10, R10, 0x1, -R29.reuse ;  /* 0x000000010a0a9824 */ /* 0x100fe400078e0a1d */
[----:B------:R-:W-:Y:S04]  /*19750*/  STL [R1+0x340], R4 ;  /* 0x0003400401007387 */ /* 0x000fe80000100800 */
[----:B------:R-:W-:Y:S01]  /*19760*/  STL [R1+0x32c], R8 ;  /* 0x00032c0801007387 */ /* 0x000fe20000100800 */
[----:B------:R-:W-:-:S03]  /*19770*/  @!P0 IMAD.IADD R14, R14, 0x1, -R29 ;  /* 0x000000010e0e8824 */ /* 0x000fc600078e0a1d */
[----:B------:R-:W-:Y:S04]  /*19780*/  STL [R1+0x334], R9 ;  /* 0x0003340901007387 */ /* 0x000fe80000100800 */
[----:B------:R0:W-:Y:S04]  /*19790*/  STL [R1+0x330], R16 ;  /* 0x0003301001007387 */ /* 0x0001e80000100800 */
[----:B------:R1:W-:Y:S04]  /*197a0*/  STL [R1+0x338], R10 ;  /* 0x0003380a01007387 */ /* 0x0003e80000100800 */
[----:B0-----:R-:W5:Y:S04]  /*197b0*/  LDL.LU R16, [R1+0x300] ;  /* 0x0003000001107983 */ /* 0x001f680000300800 */
[----:B------:R-:W5:Y:S04]  /*197c0*/  LDL.LU R4, [R1+0x2f8] ;  /* 0x0002f80001047983 */ /* 0x000f680000300800 */
[----:B------:R-:W5:Y:S04]  /*197d0*/  LDL.LU R8, [R1+0x2f0] ;  /* 0x0002f00001087983 */ /* 0x000f680000300800 */
[----:B------:R-:W5:Y:S04]  /*197e0*/  LDL.LU R9, [R1+0x2dc] ;  /* 0x0002dc0001097983 */ /* 0x000f680000300800 */
[----:B-1----:R-:W5:Y:S01]  /*197f0*/  LDL.LU R10, [R1+0x2e4] ;  /* 0x0002e400010a7983 */ /* 0x002f620000300800 */
[----:B---3--:R-:W-:-:S02]  /*19800*/  ISETP.GT.U32.AND P6, PT, R29, R2, PT ;  /* 0x000000021d00720c */ /* 0x008fc40003fc4070 */
[C---:B----4-:R-:W-:Y:S02]  /*19810*/  ISETP.GT.U32.AND P2, PT, R29.reuse, R3, PT ;  /* 0x000000031d00720c */ /* 0x050fe40003f44070 */
[----:B--2---:R-:W-:-:S09]  /*19820*/  ISETP.GT.U32.AND P3, PT, R29, R5, PT ;  /* 0x000000051d00720c */ /* 0x004fd20003f64070 */
[--C-:B------:R-:W-:Y:S01]  /*19830*/  @!P6 IMAD.IADD R2, R2, 0x1, -R29.reuse ;  /* 0x000000010202e824 */ /* 0x100fe200078e0a1d */
[C---:B------:R-:W-:Y:S02]  /*19840*/  ISETP.GT.U32.AND P6, PT, R29.reuse, R17, PT ;  /* 0x000000111d00720c */ /* 0x040fe40003fc4070 */
[----:B------:R-:W-:Y:S01]  /*19850*/  ISETP.GT.U32.AND P4, PT, R29, R6, PT ;  /* 0x000000061d00720c */ /* 0x000fe20003f84070 */
[--C-:B------:R-:W-:Y:S01]  /*19860*/  @!P2 IMAD.IADD R3, R3, 0x1, -R29.reuse ;  /* 0x000000010303a824 */ /* 0x100fe200078e0a1d */
        /* <DEDUP_REMOVED lines=10> */
[----:B------:R-:W-:Y:S01]  /*19910*/  @!P5 IMAD.IADD R7, R7, 0x1, -R29 ;  /* 0x000000010707d824 */ /* 0x000fe200078e0a1d */
[----:B------:R-:W-:-:S05]  /*19920*/  ISETP.GT.U32.AND P5, PT, R29, R14, PT ;  /* 0x0000000e1d00720c */ /* 0x000fca0003fa4070 */
[--C-:B------:R-:W-:Y:S01]  /*19930*/  @!P4 IMAD.IADD R13, R13, 0x1, -R29.reuse ;  /* 0x000000010d0dc824 */ /* 0x100fe200078e0a1d */
[----:B0-----:R-:W2:Y:S04]  /*19940*/  LDL.LU R17, [R1+0x2e8] ;  /* 0x0002e80001117983 */ /* 0x001ea80000300800 */
[----:B------:R0:W-:Y:S04]  /*19950*/  STL [R1+0x31c], R11 ;  /* 0x00031c0b01007387 */ /* 0x0001e80000100800 */
[----:B------:R-:W3:Y:S04]  /*19960*/  LDL.LU R26, [R1+0x2e0] ;  /* 0x0002e000011a7983 */ /* 0x000ee80000300800 */
[----:B------:R1:W-:Y:S04]  /*19970*/  STL [R1+0x324], R12 ;  /* 0x0003240c01007387 */ /* 0x0003e80000100800 */
[----:B------:R-:W4:Y:S01]  /*19980*/  LDL.LU R0, [R1+0x2c4] ;  /* 0x0002c40001007983 */ /* 0x000f220000300800 */
[----:B------:R-:W-:-:S03]  /*19990*/  @!P5 IMAD.IADD R14, R14, 0x1, -R29 ;  /* 0x000000010e0ed824 */ /* 0x000fc600078e0a1d */
[----:B------:R1:W-:Y:S04]  /*199a0*/  STL [R1+0x328], R13 ;  /* 0x0003280d01007387 */ /* 0x0003e80000100800 */
[----:B0-----:R-:W2:Y:S04]  /*199b0*/  LDL.LU R11, [R1+0x2cc] ;  /* 0x0002cc00010b7983 */ /* 0x001ea80000300800 */
[----:B-1----:R-:W2:Y:S04]  /*199c0*/  LDL.LU R12, [R1+0x2d4] ;  /* 0x0002d400010c7983 */ /* 0x002ea80000300800 */
[----:B------:R0:W-:Y:S04]  /*199d0*/  STL [R1+0x320], R14 ;  /* 0x0003200e01007387 */ /* 0x0001e80000100800 */
[----:B------:R-:W2:Y:S01]  /*199e0*/  LDL.LU R13, [R1+0x2d8] ;  /* 0x0002d800010d7983 */ /* 0x000ea20000300800 */
[----:B------:R-:W-:-:S02]  /*199f0*/  ISETP.GT.U32.AND P1, PT, R29, R18, PT ;  /* 0x000000121d00720c */ /* 0x000fc40003f24070 */
[C---:B-----5:R-:W-:Y:S01]  /*19a00*/  ISETP.GT.U32.AND P0, PT, R29.reuse, R15, PT ;  /* 0x0000000f1d00720c */ /* 0x060fe20003f04070 */
[----:B0-----:R-:W5:Y:S10]  /*19a10*/  LDL.LU R14, [R1+0x2d0] ;  /* 0x0002d000010e7983 */ /* 0x001f740000300800 */
[----:B------:R-:W-:Y:S01]  /*19a20*/  @!P1 IMAD.IADD R18, R18, 0x1, -R29 ;  /* 0x0000000112129824 */ /* 0x000fe200078e0a1d */
[----:B------:R-:W-:-:S02]  /*19a30*/  ISETP.GT.U32.AND P1, PT, R29, R23, PT ;  /* 0x000000171d00720c */ /* 0x000fc40003f24070 */
[C---:B------:R-:W-:Y:S02]  /*19a40*/  ISETP.GT.U32.AND P2, PT, R29.reuse, R3, PT ;  /* 0x000000031d00720c */ /* 0x040fe40003f44070 */
[----:B------:R-:W-:Y:S01]  /*19a50*/  ISETP.GT.U32.AND P3, PT, R29, R5, PT ;  /* 0x000000051d00720c */ /* 0x000fe20003f64070 */
[----:B------:R-:W-:Y:S01]  /*19a60*/  @!P0 IMAD.IADD R15, R15, 0x1, -R29 ;  /* 0x000000010f0f8824 */ /* 0x000fe200078e0a1d */
[----:B------:R-:W-:-:S07]  /*19a70*/  ISETP.GT.U32.AND P0, PT, R29, R18, PT ;  /* 0x000000121d00720c */ /* 0x000fce0003f04070 */
[--C-:B------:R-:W-:Y:S01]  /*19a80*/  @!P1 IMAD.IADD R23, R23, 0x1, -R29.reuse ;  /* 0x0000000117179824 */ /* 0x100fe200078e0a1d */
[C---:B------:R-:W-:Y:S02]  /*19a90*/  ISETP.GT.U32.AND P1, PT, R29.reuse, R2, PT ;  /* 0x000000021d00720c */ /* 0x040fe40003f24070 */
[C---:B------:R-:W-:Y:S02]  /*19aa0*/  ISETP.GT.U32.AND P4, PT, R29.reuse, R6, PT ;  /* 0x000000061d00720c */ /* 0x040fe40003f84070 */
[----:B------:R-:W-:Y:S01]  /*19ab0*/  ISETP.GT.U32.AND P6, PT, R29, R23, PT ;  /* 0x000000171d00720c */ /* 0x000fe20003fc4070 */
[--C-:B------:R-:W-:Y:S02]  /*19ac0*/  @!P2 IMAD.IADD R3, R3, 0x1, -R29.reuse ;  /* 0x000000010303a824 */ /* 0x100fe400078e0a1d */
[--C-:B------:R-:W-:Y:S02]  /*19ad0*/  @!P0 IMAD.IADD R18, R18, 0x1, -R29.reuse ;  /* 0x0000000112128824 */ /* 0x100fe400078e0a1d */
[----:B------:R-:W-:-:S04]  /*19ae0*/  @!P3 IMAD.IADD R5, R5, 0x1, -R29 ;  /* 0x000000010505b824 */ /* 0x000fc800078e0a1d */
[--C-:B------:R-:W-:Y:S01]  /*19af0*/  @!P1 IMAD.IADD R2, R2, 0x1, -R29.reuse ;  /* 0x0000000102029824 */ /* 0x100fe200078e0a1d */
[C---:B------:R-:W-:Y:S02]  /*19b00*/  ISETP.GT.U32.AND P1, PT, R29.reuse, R16, PT ;  /* 0x000000101d00720c */ /* 0x040fe40003f24070 */
[C---:B------:R-:W-:Y:S02]  /*19b10*/  ISETP.GT.U32.AND P2, PT, R29.reuse, R4, PT ;  /* 0x000000041d00720c */ /* 0x040fe40003f44070 */
[C---:B------:R-:W-:Y:S01]  /*19b20*/  ISETP.GT.U32.AND P3, PT, R29.reuse, R8, PT ;  /* 0x000000081d00720c */ /* 0x040fe20003f64070 */
[----:B------:R0:W-:Y:S01]  /*19b30*/  STL [R1+0x318], R18 ;  /* 0x0003181201007387 */ /* 0x0001e20000100800 */
[C---:B------:R-:W-:Y:S01]  /*19b40*/  ISETP.GT.U32.AND P5, PT, R29.reuse, R7, PT ;  /* 0x000000071d00720c */ /* 0x040fe20003fa4070 */
[--C-:B------:R-:W-:Y:S01]  /*19b50*/  @!P4 IMAD.IADD R6, R6, 0x1, -R29.reuse ;  /* 0x000000010606c824 */ /* 0x100fe200078e0a1d */
[----:B------:R-:W-:Y:S01]  /*19b60*/  ISETP.GT.U32.AND P4, PT, R29, R9, PT ;  /* 0x000000091d00720c */ /* 0x000fe20003f84070 */
[--C-:B------:R-:W-:Y:S01]  /*19b70*/  @!P6 IMAD.IADD R23, R23, 0x1, -R29.reuse ;  /* 0x000000011717e824 */ /* 0x100fe200078e0a1d */
[----:B0-----:R-:W5:Y:S03]  /*19b80*/  LDL.LU R18, [R1+0x2c8] ;  /* 0x0002c80001127983 */ /* 0x001f660000300800 */
[--C-:B------:R-:W-:Y:S01]  /*19b90*/  @!P1 IMAD.IADD R16, R16, 0x1, -R29.reuse ;  /* 0x0000000110109824 */ /* 0x100fe200078e0a1d */
[----:B------:R-:W-:Y:S01]  /*19ba0*/  ISETP.GT.U32.AND P0, PT, R29, R15, PT ;  /* 0x0000000f1d00720c */ /* 0x000fe20003f04070 */
[----:B------:R-:W-:-:S02]  /*19bb0*/  @!P2 IMAD.IADD R4, R4, 0x1, -R29 ;  /* 0x000000010404a824 */ /* 0x000fc400078e0a1d */
[--C-:B------:R-:W-:Y:S02]  /*19bc0*/  @!P3 IMAD.IADD R8, R8, 0x1, -R29.reuse ;  /* 0x000000010808b824 */ /* 0x100fe400078e0a1d */
[--C-:B------:R-:W-:Y:S01]  /*19bd0*/  @!P5 IMAD.IADD R7, R7, 0x1, -R29.reuse ;  /* 0x000000010707d824 */ /* 0x100fe200078e0a1d */
[----:B------:R-:W-:Y:S01]  /*19be0*/  ISETP.GT.U32.AND P5, PT, R29, R10, PT ;  /* 0x0000000a1d00720c */ /* 0x000fe20003fa4070 */
[--C-:B------:R-:W-:Y:S01]  /*19bf0*/  @!P4 IMAD.IADD R9, R9, 0x1, -R29.reuse ;  /* 0x000000010909c824 */ /* 0x100fe200078e0a1d */
[----:B------:R-:W-:Y:S04]  /*19c00*/  STL [R1+0x304], R2 ;  /* 0x0003040201007387 */ /* 0x000fe80000100800 */
[----:B------:R-:W-:Y:S01]  /*19c10*/  STL [R1+0x30c], R3 ;  /* 0x00030c0301007387 */ /* 0x000fe20000100800 */
[----:B------:R-:W-:-:S03]  /*19c20*/  @!P0 IMAD.IADD R15, R15, 0x1, -R29 ;  /* 0x000000010f0f8824 */ /* 0x000fc600078e0a1d */
[----:B------:R-:W-:Y:S04]  /*19c30*/  STL [R1+0x310], R5 ;  /* 0x0003100501007387 */ /* 0x000fe80000100800 */
[----:B------:R-:W-:Y:S01]  /*19c40*/  STL [R1+0x308], R6 ;  /* 0x0003080601007387 */ /* 0x000fe20000100800 */
[----:B------:R-:W-:-:S03]  /*19c50*/  @!P5 IMAD.IADD R10, R10, 0x1, -R29 ;  /* 0x000000010a0ad824 */ /* 0x000fc600078e0a1d */
[----:B------:R-:W-:Y:S04]  /*19c60*/  STL [R1+0x2ec], R7 ;  /* 0x0002ec0701007387 */ /* 0x000fe80000100800 */
[----:B------:R0:W-:Y:S04]  /*19c70*/  STL [R1+0x2fc], R23 ;  /* 0x0002fc1701007387 */ /* 0x0001e80000100800 */
[----:B------:R1:W-:Y:S04]  /*19c80*/  STL [R1+0x2f4], R15 ;  /* 0x0002f40f01007387 */ /* 0x0003e80000100800 */
[----:B0-----:R-:W5:Y:S04]  /*19c90*/  LDL R23, [R1+0x2aec] ;  /* 0x002aec0001177983 */ /* 0x001f680000100800 */
[----:B-1----:R-:W5:Y:S04]  /*19ca0*/  LDL.LU R15, [R1+0x2b4] ;  /* 0x0002b400010f7983 */ /* 0x002f680000300800 */
[----:B------:R-:W5:Y:S04]  /*19cb0*/  LDL.LU R3, [R1+0x2bc] ;  /* 0x0002bc0001037983 */ /* 0x000f680000300800 */
[----:B------:R-:W5:Y:S04]  /*19cc0*/  LDL.LU R5, [R1+0x2c0] ;  /* 0x0002c00001057983 */ /* 0x000f680000300800 */
[----:B------:R-:W5:Y:S04]  /*19cd0*/  LDL.LU R6, [R1+0x2b8] ;  /* 0x0002b80001067983 */ /* 0x000f680000300800 */
[----:B------:R-:W5:Y:S01]  /*19ce0*/  LDL.LU R7, [R1+0x29c] ;  /* 0x00029c0001077983 */ /* 0x000f620000300800 */
[----:B---3--:R-:W-:-:S02]  /*19cf0*/  ISETP.GT.U32.AND P6, PT, R29, R26, PT ;  /* 0x0000001a1d00720c */ /* 0x008fc40003fc4070 */
[C---:B----4-:R-:W-:Y:S02]  /*19d00*/  ISETP.GT.U32.AND P1, PT, R29.reuse, R0, PT ;  /* 0x000000001d00720c */ /* 0x050fe40003f24070 */
[C---:B--2---:R-:W-:Y:S02]  /*19d10*/  ISETP.GT.U32.AND P2, PT, R29.reuse, R11, PT ;  /* 0x0000000b1d00720c */ /* 0x044fe40003f44070 */
[----:B------:R-:W-:-:S07]  /*19d20*/  ISETP.GT.U32.AND P3, PT, R29, R12, PT ;  /* 0x0000000c1d00720c */ /* 0x000fce0003f64070 */
        /* <DEDUP_REMOVED lines=8> */
[----:B------:R-:W-:-:S05]  /*19db0*/  ISETP.GT.U32.AND P3, PT, R29, R9, PT ;  /* 0x000000091d00720c */ /* 0x000fca0003f64070 */
        /* <DEDUP_REMOVED lines=8> */
[----:B------:R0:W-:Y:S04]  /*19e40*/  STL [R1+0x2f8], R4 ;  /* 0x0002f80401007387 */ /* 0x0001e80000100800 */
[----:B------:R-:W3:Y:S01]  /*19e50*/  LDL.LU R27, [R1+0x2ac] ;  /* 0x0002ac00011b7983 */ /* 0x000ee20000300800 */
[----:B------:R-:W-:-:S03]  /*19e60*/  @!P4 IMAD.IADD R10, R10, 0x1, -R29 ;  /* 0x000000010a0ac824 */ /* 0x000fc600078e0a1d */
[----:B------:R1:W-:Y:S04]  /*19e70*/  STL [R1+0x2f0], R8 ;  /* 0x0002f00801007387 */ /* 0x0003e80000100800 */
[----:B------:R4:W-:Y:S04]  /*19e80*/  STL [R1+0x2dc], R9 ;  /* 0x0002dc0901007387 */ /* 0x0009e80000100800 */
[----:B------:R-:W2:Y:S04]  /*19e90*/  LDL.LU R2, [R1+0x2b0] ;  /* 0x0002b00001027983 */ /* 0x000ea80000300800 */
[----:B0-----:R-:W2:Y:S04]  /*19ea0*/  LDL.LU R4, [R1+0x2a8] ;  /* 0x0002a80001047983 */ /* 0x001ea80000300800 */
[----:B------:R0:W-:Y:S04]  /*19eb0*/  STL [R1+0x2e4], R10 ;  /* 0x0002e40a01007387 */ /* 0x0001e80000100800 */
[----:B-1----:R-:W2:Y:S01]  /*19ec0*/  LDL.LU R8, [R1+0x2a0] ;  /* 0x0002a00001087983 */ /* 0x002ea20000300800 */
[----:B------:R-:W-:-:S02]  /*19ed0*/  ISETP.GT.U32.AND P0, PT, R29, R17, PT ;  /* 0x000000111d00720c */ /* 0x000fc40003f04070 */
[----:B-----5:R-:W-:Y:S01]  /*19ee0*/  ISETP.GT.U32.AND P5, PT, R29, R14, PT ;  /* 0x0000000e1d00720c */ /* 0x020fe20003fa4070 */
[----:B----4-:R-:W4:Y:S10]  /*19ef0*/  LDL.LU R9, [R1+0x28c] ;  /* 0x00028c0001097983 */ /* 0x010f340000300800 */
[--C-:B------:R-:W-:Y:S01]  /*19f00*/  @!P0 IMAD.IADD R17, R17, 0x1, -R29.reuse ;  /* 0x0000000111118824 */ /* 0x100fe200078e0a1d */
[----:B------:R-:W-:Y:S01]  /*19f10*/  ISETP.GT.U32.AND P0, PT, R29, R18, PT ;  /* 0x000000121d00720c */ /* 0x000fe20003f04070 */
[----:B------:R-:W-:-:S03]  /*19f20*/  @!P5 IMAD.IADD R14, R14, 0x1, -R29 ;  /* 0x000000010e0ed824 */ /* 0x000fc600078e0a1d */
[C---:B------:R-:W-:Y:S02]  /*19f30*/  ISETP.GT.U32.AND P5, PT, R29.reuse, R17, PT ;  /* 0x000000111d00720c */ /* 0x040fe40003fa4070 */
[----:B------:R-:W-:-:S07]  /*19f40*/  ISETP.GT.U32.AND P1, PT, R29, R0, PT ;  /* 0x000000001d00720c */ /* 0x000fce0003f24070 */
[--C-:B------:R-:W-:Y:S01]  /*19f50*/  @!P0 IMAD.IADD R18, R18, 0x1, -R29.reuse ;  /* 0x0000000112128824 */ /* 0x100fe200078e0a1d */
[C---:B------:R-:W-:Y:S02]  /*19f60*/  ISETP.GT.U32.AND P0, PT, R29.reuse, R26, PT ;  /* 0x0000001a1d00720c */ /* 0x040fe40003f04070 */
[----:B------:R-:W-:Y:S01]  /*19f70*/  ISETP.GT.U32.AND P2, PT, R29, R11, PT ;  /* 0x0000000b1d00720c */ /* 0x000fe20003f44070 */
[--C-:B------:R-:W-:Y:S01]  /*19f80*/  @!P5 IMAD.IADD R17, R17, 0x1, -R29.reuse ;  /* 0x000000011111d824 */ /* 0x100fe200078e0a1d */
[C---:B------:R-:W-:Y:S01]  /*19f90*/  ISETP.GT.U32.AND P6, PT, R29.reuse, R18, PT ;  /* 0x000000121d00720c */ /* 0x040fe20003fc4070 */
[--C-:B------:R-:W-:Y:S01]  /*19fa0*/  @!P1 IMAD.IADD R0, R0, 0x1, -R29.reuse ;  /* 0x0000000100009824 */ /* 0x100fe200078e0a1d */
[----:B------:R-:W-:Y:S02]  /*19fb0*/  ISETP.GT.U32.AND P3, PT, R29, R12, PT ;  /* 0x0000000c1d00720c */ /* 0x000fe40003f64070 */
[----:B------:R1:W-:Y:S04]  /*19fc0*/  STL [R1+0x2e8], R17 ;  /* 0x0002e81101007387 */ /* 0x0003e80000100800 */
[----:B0-----:R-:W5:Y:S01]  /*19fd0*/  LDL.LU R10, [R1+0x294] ;  /* 0x00029400010a7983 */ /* 0x001f620000300800 */
[----:B------:R-:W-:-:S02]  /*19fe0*/  @!P0 IMAD.IADD R26, R26, 0x1, -R29 ;  /* 0x000000011a1a8824 */ /* 0x000fc400078e0a1d */
[--C-:B------:R-:W-:Y:S01]  /*19ff0*/  @!P2 IMAD.IADD R11, R11, 0x1, -R29.reuse ;  /* 0x000000010b0ba824 */ /* 0x100fe200078e0a1d */
[----:B-1----:R-:W4:Y:S01]  /*1a000*/  LDL.LU R17, [R1+0x298] ;  /* 0x0002980001117983 */ /* 0x002f220000300800 */
[C---:B------:R-:W-:Y:S02]  /*1a010*/  ISETP.GT.U32.AND P0, PT, R29.reuse, R15, PT ;  /* 0x0000000f1d00720c */ /* 0x040fe40003f04070 */
[C---:B------:R-:W-:Y:S01]  /*1a020*/  ISETP.GT.U32.AND P1, PT, R29.reuse, R3, PT ;  /* 0x000000031d00720c */ /* 0x040fe20003f24070 */
[----:B------:R-:W-:Y:S01]  /*1a030*/  @!P6 IMAD.IADD R18, R18, 0x1, -R29 ;  /* 0x000000011212e824 */ /* 0x000fe200078e0a1d */
[C---:B------:R-:W-:Y:S02]  /*1a040*/  ISETP.GT.U32.AND P2, PT, R29.reuse, R5, PT ;  /* 0x000000051d00720c */ /* 0x040fe40003f44070 */
[----:B------:R-:W-:-:S07]  /*1a050*/  ISETP.GT.U32.AND P4, PT, R29, R13, PT ;  /* 0x0000000d1d00720c */ /* 0x000fce0003f84070 */
[--C-:B------:R-:W-:Y:S01]  /*1a060*/  @!P0 IMAD.IADD R15, R15, 0x1, -R29.reuse ;  /* 0x000000010f0f8824 */ /* 0x100fe200078e0a1d */
[----:B------:R-:W-:Y:S01]  /*1a070*/  ISETP.GT.U32.AND P5, PT, R29, R14, PT ;  /* 0x0000000e1d00720c */ /* 0x000fe20003fa4070 */
[--C-:B------:R-:W-:Y:S02]  /*1a080*/  @!P3 IMAD.IADD R12, R12, 0x1, -R29.reuse ;  /* 0x000000010c0cb824 */ /* 0x100fe400078e0a1d */
[--C-:B------:R-:W-:Y:S01]  /*1a090*/  @!P1 IMAD.IADD R3, R3, 0x1, -R29.reuse ;  /* 0x0000000103039824 */ /* 0x100fe200078e0a1d */
[----:B------:R-:W-:Y:S01]  /*1a0a0*/  ISETP.GT.U32.AND P3, PT, R29, R6, PT ;  /* 0x000000061d00720c */ /* 0x000fe20003f64070 */
[--C-:B------:R-:W-:Y:S01]  /*1a0b0*/  @!P2 IMAD.IADD R5, R5, 0x1, -R29.reuse ;  /* 0x000000010505a824 */ /* 0x100fe200078e0a1d */
[----:B------:R-:W-:Y:S01]  /*1a0c0*/  STL [R1+0x2e0], R26 ;  /* 0x0002e01a01007387 */ /* 0x000fe20000100800 */
[----:B------:R-:W-:-:S03]  /*1a0d0*/  @!P4 IMAD.IADD R13, R13, 0x1, -R29 ;  /* 0x000000010d0dc824 */ /* 0x000fc600078e0a1d */
[----:B------:R-:W-:Y:S03]  /*1a0e0*/  STL [R1+0x2c4], R0 ;  /* 0x0002c40001007387 */ /* 0x000fe60000100800 */
[--C-:B------:R-:W-:Y:S01]  /*1a0f0*/  @!P5 IMAD.IADD R14, R14, 0x1, -R29.reuse ;  /* 0x000000010e0ed824 */ /* 0x100fe200078e0a1d */
[----:B------:R-:W-:Y:S03]  /*1a100*/  STL [R1+0x2cc], R11 ;  /* 0x0002cc0b01007387 */ /* 0x000fe60000100800 */
[----:B------:R-:W-:Y:S01]  /*1a110*/  @!P3 IMAD.IADD R6, R6, 0x1, -R29 ;  /* 0x000000010606b824 */ /* 0x000fe200078e0a1d */
[----:B------:R-:W-:Y:S04]  /*1a120*/  STL [R1+0x2d4], R12 ;  /* 0x0002d40c01007387 */ /* 0x000fe80000100800 */
        /* <DEDUP_REMOVED lines=9> */
[C---:B--2---:R-:W-:Y:S02]  /*1a1c0*/  ISETP.GT.U32.AND P0, PT, R29.reuse, R2, PT ;  /* 0x000000021d00720c */ /* 0x044fe40003f04070 */
[----:B------:R-:W-:-:S09]  /*1a1d0*/  ISETP.GT.U32.AND P1, PT, R29, R4, PT ;  /* 0x000000041d00720c */ /* 0x000fd20003f24070 */
[--C-:B------:R-:W-:Y:S01]  /*1a1e0*/  @!P6 IMAD.IADD R27, R27, 0x1, -R29.reuse ;  /* 0x000000011b1be824 */ /* 0x100fe200078e0a1d */
[C---:B------:R-:W-:Y:S02]  /*1a1f0*/  ISETP.GT.U32.AND P6, PT, R29.reuse, R15, PT ;  /* 0x0000000f1d00720c */ /* 0x040fe40003fc4070 */
[C---:B------:R-:W-:Y:S01]  /*1a200*/  ISETP.GT.U32.AND P2, PT, R29.reuse, R8, PT ;  /* 0x000000081d00720c */ /* 0x040fe20003f44070 */
        /* <DEDUP_REMOVED lines=10> */
[----:B0-----:R-:W2:Y:S07]  /*1a2b0*/  LDL.LU R15, [R1+0x280] ;  /* 0x00028000010f7983 */ /* 0x001eae0000300800 */
[----:B------:R-:W-:Y:S01]  /*1a2c0*/  @!P2 IMAD.IADD R6, R6, 0x1, -R29 ;  /* 0x000000010606a824 */ /* 0x000fe200078e0a1d */
[----:B------:R-:W3:Y:S04]  /*1a2d0*/  LDL.LU R0, [R1+0x278] ;  /* 0x0002780001007983 */ /* 0x000ee80000300800 */
[----:B------:R0:W-:Y:S04]  /*1a2e0*/  STL [R1+0x2bc], R3 ;  /* 0x0002bc0301007387 */ /* 0x0001e80000100800 */
[----:B------:R1:W-:Y:S04]  /*1a2f0*/  STL [R1+0x2c0], R5 ;  /* 0x0002c00501007387 */ /* 0x0003e80000100800 */
[----:B0-----:R-:W2:Y:S04]  /*1a300*/  LDL.LU R3, [R1+0x264] ;  /* 0x0002640001037983 */ /* 0x001ea80000300800 */
[----:B-1----:R-:W2:Y:S04]  /*1a310*/  LDL.LU R5, [R1+0x26c] ;  /* 0x00026c0001057983 */ /* 0x002ea80000300800 */
[----:B------:R0:W-:Y:S04]  /*1a320*/  STL [R1+0x2b8], R6 ;  /* 0x0002b80601007387 */ /* 0x0001e80000100800 */
[----:B0-----:R-:W2:Y:S01]  /*1a330*/  LDL.LU R6, [R1+0x270] ;  /* 0x0002700001067983 */ /* 0x001ea20000300800 */
[----:B------:R-:W-:-:S02]  /*1a340*/  ISETP.GT.U32.AND P4, PT, R29, R7, PT ;  /* 0x000000071d00720c */ /* 0x000fc40003f84070 */
[C---:B------:R-:W-:Y:S02]  /*1a350*/  ISETP.GT.U32.AND P5, PT, R29.reuse, R16, PT ;  /* 0x000000101d00720c */ /* 0x040fe40003fa4070 */
[----:B----4-:R-:W-:-:S09]  /*1a360*/  ISETP.GT.U32.AND P3, PT, R29, R9, PT ;  /* 0x000000091d00720c */ /* 0x010fd20003f64070 */
[--C-:B------:R-:W-:Y:S01]  /*1a370*/  @!P4 IMAD.IADD R7, R7, 0x1, -R29.reuse ;  /* 0x000000010707c824 */ /* 0x100fe200078e0a1d */
[C---:B-----5:R-:W-:Y:S01]  /*1a380*/  ISETP.GT.U32.AND P4, PT, R29.reuse, R10, PT ;  /* 0x0000000a1d00720c */ /* 0x060fe20003f84070 */
[--C-:B------:R-:W-:Y:S01]  /*1a390*/  @!P5 IMAD.IADD R16, R16, 0x1, -R29.reuse ;  /* 0x000000011010d824 */ /* 0x100fe200078e0a1d */
[----:B------:R-:W-:Y:S01]  /*1a3a0*/  ISETP.GT.U32.AND P5, PT, R29, R17, PT ;  /* 0x000000111d00720c */ /* 0x000fe20003fa4070 */
[----:B------:R-:W-:Y:S01]  /*1a3b0*/  @!P3 IMAD.IADD R9, R9, 0x1, -R29 ;  /* 0x000000010909b824 */ /* 0x000fe200078e0a1d */
[C---:B------:R-:W-:Y:S02]  /*1a3c0*/  ISETP.GT.U32.AND P3, PT, R29.reuse, R7, PT ;  /* 0x000000071d00720c */ /* 0x040fe40003f64070 */
[----:B------:R-:W-:-:S07]  /*1a3d0*/  ISETP.GT.U32.AND P0, PT, R29, R2, PT ;  /* 0x000000021d00720c */ /* 0x000fce0003f04070 */
[--C-:B------:R-:W-:Y:S01]  /*1a3e0*/  @!P4 IMAD.IADD R10, R10, 0x1, -R29.reuse ;  /* 0x000000010a0ac824 */ /* 0x100fe200078e0a1d */
[----:B------:R-:W-:Y:S01]  /*1a3f0*/  ISETP.GT.U32.AND P4, PT, R29, R16, PT ;  /* 0x000000101d00720c */ /* 0x000fe20003f84070 */
[--C-:B------:R-:W-:Y:S01]  /*1a400*/  @!P5 IMAD.IADD R17, R17, 0x1, -R29.reuse ;  /* 0x000000011111d824 */ /* 0x100fe200078e0a1d */
        /* <DEDUP_REMOVED lines=9> */
[C---:B------:R-:W-:Y:S01]  /*1a4a0*/  ISETP.GT.U32.AND P2, PT, R29.reuse, R8, PT ;  /* 0x000000081d00720c */ /* 0x040fe20003f44070 */
[----:B------:R0:W-:Y:S01]  /*1a4b0*/  STL [R1+0x29c], R7 ;  /* 0x00029c0701007387 */ /* 0x0001e20000100800 */
[----:B------:R-:W-:Y:S01]  /*1a4c0*/  @!P1 IMAD.IADD R4, R4, 0x1, -R29 ;  /* 0x0000000104049824 */ /* 0x000fe200078e0a1d */
[----:B------:R-:W-:-:S02]  /*1a4d0*/  ISETP.GT.U32.AND P1, PT, R29, R12, PT ;  /* 0x0000000c1d00720c */ /* 0x000fc40003f24070 */
[----:B0-----:R-:W4:Y:S02]  /*1a4e0*/  LDL.LU R7, [R1+0x268] ;  /* 0x0002680001077983 */ /* 0x001f240000300800 */
[--C-:B------:R-:W-:Y:S01]  /*1a4f0*/  @!P4 IMAD.IADD R17, R17, 0x1, -R29.reuse ;  /* 0x000000011111c824 */ /* 0x100fe200078e0a1d */
[----:B------:R-:W-:Y:S01]  /*1a500*/  ISETP.GT.U32.AND P3, PT, R29, R9, PT ;  /* 0x000000091d00720c */ /* 0x000fe20003f64070 */
[--C-:B------:R-:W-:Y:S01]  /*1a510*/  @!P5 IMAD.IADD R18, R18, 0x1, -R29.reuse ;  /* 0x000000011212d824 */ /* 0x100fe200078e0a1d */
[----:B------:R0:W-:Y:S01]  /*1a520*/  STL [R1+0x2a4], R16 ;  /* 0x0002a41001007387 */ /* 0x0001e20000100800 */
[--C-:B------:R-:W-:Y:S01]  /*1a530*/  @!P0 IMAD.IADD R11, R11, 0x1, -R29.reuse ;  /* 0x000000010b0b8824 */ /* 0x100fe200078e0a1d */
[C---:B------:R-:W-:Y:S01]  /*1a540*/  ISETP.GT.U32.AND P6, PT, R29.reuse, R10, PT ;  /* 0x0000000a1d00720c */ /* 0x040fe20003fc4070 */
[--C-:B------:R-:W-:Y:S01]  /*1a550*/  @!P2 IMAD.IADD R8, R8, 0x1, -R29.reuse ;  /* 0x000000010808a824 */ /* 0x100fe200078e0a1d */
[----:B------:R-:W-:Y:S01]  /*1a560*/  ISETP.GT.U32.AND P2, PT, R29, R13, PT ;  /* 0x0000000d1d00720c */ /* 0x000fe20003f44070 */
[----:B0-----:R-:W5:Y:S01]  /*1a570*/  LDL.LU R16, [R1+0x254] ;  /* 0x0002540001107983 */ /* 0x001f620000300800 */
[----:B------:R-:W-:-:S05]  /*1a580*/  @!P1 IMAD.IADD R12, R12, 0x1, -R29 ;  /* 0x000000010c0c9824 */ /* 0x000fca00078e0a1d */
[--C-:B------:R-:W-:Y:S01]  /*1a590*/  @!P3 IMAD.IADD R9, R9, 0x1, -R29.reuse ;  /* 0x000000010909b824 */ /* 0x100fe200078e0a1d */
[----:B------:R-:W-:Y:S03]  /*1a5a0*/  STL [R1+0x2ac], R27 ;  /* 0x0002ac1b01007387 */ /* 0x000fe60000100800 */
[--C-:B------:R-:W-:Y:S02]  /*1a5b0*/  @!P6 IMAD.IADD R10, R10, 0x1, -R29.reuse ;  /* 0x000000010a0ae824 */ /* 0x100fe400078e0a1d */
[----:B------:R-:W-:Y:S01]  /*1a5c0*/  @!P2 IMAD.IADD R13, R13, 0x1, -R29 ;  /* 0x000000010d0da824 */ /* 0x000fe200078e0a1d */
        /* <DEDUP_REMOVED lines=16> */
[----:B------:R-:W-:Y:S01]  /*1a6d0*/  ISETP.GT.U32.AND P1, PT, R29, R6, PT ;  /* 0x000000061d00720c */ /* 0x000fe20003f24070 */
[--C-:B------:R-:W-:Y:S01]  /*1a6e0*/  @!P5 IMAD.IADD R3, R3, 0x1, -R29.reuse ;  /* 0x000000010303d824 */ /* 0x100fe200078e0a1d */
[----:B------:R-:W-:Y:S01]  /*1a6f0*/  ISETP.GT.U32.AND P5, PT, R29, R11, PT ;  /* 0x0000000b1d00720c */ /* 0x000fe20003fa4070 */
        /* <DEDUP_REMOVED lines=13> */
[----:B------:R-:W2:Y:S04]  /*1a7d0*/  LDL.LU R2, [R1+0x240] ;  /* 0x0002400001027983 */ /* 0x000ea80000300800 */
[----:B0-----:R-:W2:Y:S04]  /*1a7e0*/  LDL.LU R11, [R1+0x224] ;  /* 0x00022400010b7983 */ /* 0x001ea80000300800 */
[----:B------:R0:W-:Y:S04]  /*1a7f0*/  STL [R1+0x284], R13 ;  /* 0x0002840d01007387 */ /* 0x0001e80000100800 */
[----:B-1----:R-:W2:Y:S04]  /*1a800*/  LDL.LU R12, [R1+0x22c] ;  /* 0x00022c00010c7983 */ /* 0x002ea80000300800 */
[----:B0-----:R-:W2:Y:S01]  /*1a810*/  LDL.LU R13, [R1+0x234] ;  /* 0x00023400010d7983 */ /* 0x001ea20000300800 */
[----:B------:R-:W-:-:S02]  /*1a820*/  ISETP.GT.U32.AND P3, PT, R29, R14, PT ;  /* 0x0000000e1d00720c */ /* 0x000fc40003f64070 */
[C---:B------:R-:W-:Y:S02]  /*1a830*/  ISETP.GT.U32.AND P6, PT, R29.reuse, R15, PT ;  /* 0x0000000f1d00720c */ /* 0x040fe40003fc4070 */
[----:B----4-:R-:W-:-:S09]  /*1a840*/  ISETP.GT.U32.AND P2, PT, R29, R7, PT ;  /* 0x000000071d00720c */ /* 0x010fd20003f44070 */
[--C-:B------:R-:W-:Y:S01]  /*1a850*/  @!P3 IMAD.IADD R14, R14, 0x1, -R29.reuse ;  /* 0x000000010e0eb824 */ /* 0x100fe200078e0a1d */
[----:B------:R-:W-:Y:S01]  /*1a860*/  ISETP.GT.U32.AND P3, PT, R29, R22, PT ;  /* 0x000000161d00720c */ /* 0x000fe20003f64070 */
[--C-:B------:R-:W-:Y:S01]  /*1a870*/  @!P6 IMAD.IADD R15, R15, 0x1, -R29.reuse ;  /* 0x000000010f0fe824 */ /* 0x100fe200078e0a1d */
[----:B-----5:R-:W-:Y:S01]  /*1a880*/  ISETP.GT.U32.AND P6, PT, R29, R16, PT ;  /* 0x000000101d00720c */ /* 0x020fe20003fc4070 */
[----:B------:R-:W-:Y:S01]  /*1a890*/  @!P2 IMAD.IADD R7, R7, 0x1, -R29 ;  /* 0x000000010707a824 */ /* 0x000fe200078e0a1d */
[C---:B------:R-:W-:Y:S02]  /*1a8a0*/  ISETP.GT.U32.AND P2, PT, R29.reuse, R14, PT ;  /* 0x0000000e1d00720c */ /* 0x040fe40003f44070 */
[C---:B------:R-:W-:Y:S02]  /*1a8b0*/  ISETP.GT.U32.AND P4, PT, R29.reuse, R0, PT ;  /* 0x000000001d00720c */ /* 0x040fe40003f84070 */
[----:B------:R-:W-:-:S05]  /*1a8c0*/  ISETP.GT.U32.AND P5, PT, R29, R3, PT ;  /* 0x000000031d00720c */ /* 0x000fca0003fa4070 */
[--C-:B------:R-:W-:Y:S01]  /*1a8d0*/  @!P3 IMAD.IADD R22, R22, 0x1, -R29.reuse ;  /* 0x000000011616b824 */ /* 0x100fe200078e0a1d */
[C---:B------:R-:W-:Y:S01]  /*1a8e0*/  ISETP.GT.U32.AND P3, PT, R29.reuse, R15, PT ;  /* 0x0000000f1d00720c */ /* 0x040fe20003f64070 */
[--C-:B------:R-:W-:Y:S01]  /*1a8f0*/  @!P6 IMAD.IADD R16, R16, 0x1, -R29.reuse ;  /* 0x000000011010e824 */ /* 0x100fe200078e0a1d */
[C---:B------:R-:W-:Y:S01]  /*1a900*/  ISETP.GT.U32.AND P0, PT, R29.reuse, R5, PT ;  /* 0x000000051d00720c */ /* 0x040fe20003f04070 */
[--C-:B------:R-:W-:Y:S02]  /*1a910*/  @!P2 IMAD.IADD R14, R14, 0x1, -R29.reuse ;  /* 0x000000010e0ea824 */ /* 0x100fe400078e0a1d */
[--C-:B------:R-:W-:Y:S01]  /*1a920*/  @!P4 IMAD.IADD R0, R0, 0x1, -R29.reuse ;  /* 0x000000010000c824 */ /* 0x100fe200078e0a1d */
[----:B------:R-:W-:Y:S01]  /*1a930*/  ISETP.GT.U32.AND P1, PT, R29, R6, PT ;  /* 0x000000061d00720c */ /* 0x000fe20003f24070 */
[----:B------:R-:W-:-:S06]  /*1a940*/  @!P5 IMAD.IADD R3, R3, 0x1, -R29 ;  /* 0x000000010303d824 */ /* 0x000fcc00078e0a1d */
[--C-:B------:R-:W-:Y:S01]  /*1a950*/  @!P3 IMAD.IADD R15, R15, 0x1, -R29.reuse ;  /* 0x000000010f0fb824 */ /* 0x100fe200078e0a1d */
[C---:B------:R-:W-:Y:S01]  /*1a960*/  ISETP.GT.U32.AND P3, PT, R29.reuse, R16, PT ;  /* 0x000000101d00720c */ /* 0x040fe20003f64070 */
[----:B------:R0:W-:Y:S01]  /*1a970*/  STL [R1+0x288], R14 ;  /* 0x0002880e01007387 */ /* 0x0001e20000100800 */
[----:B------:R-:W-:Y:S01]  /*1a980*/  ISETP.GT.U32.AND P4, PT, R29, R17, PT ;  /* 0x000000111d00720c */ /* 0x000fe20003f84070 */
[----:B------:R-:W-:Y:S01]  /*1a990*/  @!P0 IMAD.IADD R5, R5, 0x1, -R29 ;  /* 0x0000000105058824 */ /* 0x000fe200078e0a1d */
[C---:B------:R-:W-:Y:S01]  /*1a9a0*/  ISETP.GT.U32.AND P5, PT, R29.reuse, R4, PT ;  /* 0x000000041d00720c */ /* 0x040fe20003fa4070 */
[----:B0-----:R-:W4:Y:S01]  /*1a9b0*/  LDL.LU R14, [R1+0x238] ;  /* 0x00023800010e7983 */ /* 0x001f220000300800 */
[----:B------:R-:W-:-:S07]  /*1a9c0*/  ISETP.GT.U32.AND P0, PT, R29, R8, PT ;  /* 0x000000081d00720c */ /* 0x000fce0003f04070 */
[--C-:B------:R-:W-:Y:S01]  /*1a9d0*/  @!P3 IMAD.IADD R16, R16, 0x1, -R29.reuse ;  /* 0x000000011010b824 */ /* 0x100fe200078e0a1d */
[C---:B------:R-:W-:Y:S01]  /*1a9e0*/  ISETP.GT.U32.AND P6, PT, R29.reuse, R22, PT ;  /* 0x000000161d00720c */ /* 0x040fe20003fc4070 */
[----:B------:R0:W-:Y:S01]  /*1a9f0*/  STL [R1+0x280], R15 ;  /* 0x0002800f01007387 */ /* 0x0001e20000100800 */
[----:B------:R-:W-:Y:S01]  /*1aa00*/  ISETP.GT.U32.AND P2, PT, R29, R7, PT ;  /* 0x000000071d00720c */ /* 0x000fe20003f44070 */
[--C-:B------:R-:W-:Y:S02]  /*1aa10*/  @!P4 IMAD.IADD R17, R17, 0x1, -R29.reuse ;  /* 0x000000011111c824 */ /* 0x100fe400078e0a1d */
[--C-:B------:R-:W-:Y:S01]  /*1aa20*/  @!P1 IMAD.IADD R6, R6, 0x1, -R29.reuse ;  /* 0x0000000106069824 */ /* 0x100fe200078e0a1d */
[----:B------:R-:W-:Y:S01]  /*1aa30*/  ISETP.GT.U32.AND P1, PT, R29, R9, PT ;  /* 0x000000091d00720c */ /* 0x000fe20003f24070 */
[--C-:B------:R-:W-:Y:S01]  /*1aa40*/  @!P5 IMAD.IADD R4, R4, 0x1, -R29.reuse ;  /* 0x000000010404d824 */ /* 0x100fe200078e0a1d */
[----:B0-----:R-:W5:Y:S01]  /*1aa50*/  LDL.LU R15, [R1+0x230] ;  /* 0x00023000010f7983 */ /* 0x001f620000300800 */
[----:B------:R-:W-:-:S04]  /*1aa60*/  @!P0 IMAD.IADD R8, R8, 0x1, -R29 ;  /* 0x0000000108088824 */ /* 0x000fc800078e0a1d */
[--C-:B------:R-:W-:Y:S01]  /*1aa70*/  @!P6 IMAD.IADD R22, R22, 0x1, -R29.reuse ;  /* 0x000000011616e824 */ /* 0x100fe200078e0a1d */
[----:B------:R-:W-:Y:S01]  /*1aa80*/  STL [R1+0x278], R0 ;  /* 0x0002780001007387 */ /* 0x000fe20000100800 */
[----:B------:R-:W-:-:S03]  /*1aa90*/  @!P2 IMAD.IADD R7, R7, 0x1, -R29 ;  /* 0x000000010707a824 */ /* 0x000fc600078e0a1d */
[----:B------:R-:W-:Y:S01]  /*1aaa0*/  STL [R1+0x264], R3 ;  /* 0x0002640301007387 */ /* 0x000fe20000100800 */
[--C-:B------:R-:W-:Y:S01]  /*1aab0*/  @!P1 IMAD.IADD R9, R9, 0x1, -R29.reuse ;  /* 0x0000000109099824 */ /* 0x100fe200078e0a1d */
[----:B------:R-:W-:Y:S02]  /*1aac0*/  ISETP.GT.U32.AND P2, PT, R29, R10, PT ;  /* 0x0000000a1d00720c */ /* 0x000fe40003f44070 */
[----:B------:R-:W-:Y:S04]  /*1aad0*/  STL [R1+0x26c], R5 ;  /* 0x00026c0501007387 */ /* 0x000fe80000100800 */
[----:B------:R-:W-:Y:S04]  /*1aae0*/  STL [R1+0x270], R6 ;  /* 0x0002700601007387 */ /* 0x000fe80000100800 */
[----:B------:R0:W-:Y:S04]  /*1aaf0*/  STL [R1+0x24c], R22 ;  /* 0x00024c1601007387 */ /* 0x0001e80000100800 */
[----:B------:R-:W-:Y:S04]  /*1ab00*/  STL [R1+0x268], R7 ;  /* 0x0002680701007387 */ /* 0x000fe80000100800 */
[----:B0-----:R-:W5:Y:S04]  /*1ab10*/  LDL R22, [R1+0x2ae0] ;  /* 0x002ae00001167983 */ /* 0x001f680000100800 */
[----:B------:R0:W-:Y:S01]  /*1ab20*/  STL [R1+0x254], R16 ;  /* 0x0002541001007387 */ /* 0x0001e20000100800 */
[----:B------:R-:W-:-:S03]  /*1ab30*/  @!P2 IMAD.IADD R10, R10, 0x1, -R29 ;  /* 0x000000010a0aa824 */ /* 0x000fc600078e0a1d */
[----:B0-----:R-:W5:Y:S04]  /*1ab40*/  LDL.LU R16, [R1+0x228] ;  /* 0x0002280001107983 */ /* 0x001f680000300800 */
[----:B------:R-:W5:Y:S04]  /*1ab50*/  LDL.LU R3, [R1+0x214] ;  /* 0x0002140001037983 */ /* 0x000f680000300800 */
[----:B------:R-:W5:Y:S04]  /*1ab60*/  LDL.LU R5, [R1+0x21c] ;  /* 0x00021c0001057983 */ /* 0x000f680000300800 */
[----:B------:R-:W5:Y:S04]  /*1ab70*/  LDL.LU R6, [R1+0x220] ;  /* 0x0002200001067983 */ /* 0x000f680000300800 */
[----:B------:R-:W5:Y:S01]  /*1ab80*/  LDL.LU R7, [R1+0x218] ;  /* 0x0002180001077983 */ /* 0x000f620000300800 */
[----:B---3--:R-:W-:-:S02]  /*1ab90*/  ISETP.GT.U32.AND P3, PT, R29, R27, PT ;  /* 0x0000001b1d00720c */ /* 0x008fc40003f64070 */
[C---:B--2---:R-:W-:Y:S02]  /*1aba0*/  ISETP.GT.U32.AND P4, PT, R29.reuse, R2, PT ;  /* 0x000000021d00720c */ /* 0x044fe40003f84070 */
[----:B------:R-:W-:-:S09]  /*1abb0*/  ISETP.GT.U32.AND P5, PT, R29, R11, PT ;  /* 0x0000000b1d00720c */ /* 0x000fd20003fa4070 */
[--C-:B------:R-:W-:Y:S01]  /*1abc0*/  @!P3 IMAD.IADD R27, R27, 0x1, -R29.reuse ;  /* 0x000000011b1bb824 */ /* 0x100fe200078e0a1d */
[C---:B------:R-:W-:Y:S02]  /*1abd0*/  ISETP.GT.U32.AND P3, PT, R29.reuse, R17, PT ;  /* 0x000000111d00720c */ /* 0x040fe40003f64070 */
[C---:B------:R-:W-:Y:S01]  /*1abe0*/  ISETP.GT.U32.AND P0, PT, R29.reuse, R12, PT ;  /* 0x0000000c1d00720c */ /* 0x040fe20003f04070 */
        /* <DEDUP_REMOVED lines=15> */
[----:B------:R-:W3:Y:S04]  /*1ace0*/  LDL.LU R0, [R1+0x204] ;  /* 0x0002040001007983 */ /* 0x000ee80000300800 */
[----:B------:R0:W-:Y:S04]  /*1acf0*/  STL [R1+0x260], R4 ;  /* 0x0002600401007387 */ /* 0x0001e80000100800 */
[----:B------:R1:W-:Y:S04]  /*1ad00*/  STL [R1+0x258], R8 ;  /* 0x0002580801007387 */ /* 0x0003e80000100800 */
[----:B0-----:R-:W2:Y:S04]  /*1ad10*/  LDL.LU R4, [R1+0x20c] ;  /* 0x00020c0001047983 */ /* 0x001ea80000300800 */
[----:B-1----:R-:W2:Y:S04]  /*1ad20*/  LDL.LU R8, [R1+0x210] ;  /* 0x0002100001087983 */ /* 0x002ea80000300800 */
[----:B------:R0:W-:Y:S01]  /*1ad30*/  STL [R1+0x250], R9 ;  /* 0x0002500901007387 */ /* 0x0001e20000100800 */
[----:B------:R-:W-:-:S03]  /*1ad40*/  @!P1 IMAD.IADD R10, R10, 0x1, -R29 ;  /* 0x000000010a0a9824 */ /* 0x000fc600078e0a1d */
[----:B0-----:R-:W2:Y:S04]  /*1ad50*/  LDL.LU R9, [R1+0x208] ;  /* 0x0002080001097983 */ /* 0x001ea80000300800 */
[----:B------:R0:W-:Y:S04]  /*1ad60*/  STL [R1+0x23c], R10 ;  /* 0x00023c0a01007387 */ /* 0x0001e80000100800 */
[----:B0-----:R-:W2:Y:S01]  /*1ad70*/  LDL.LU R10, [R1+0x200] ;  /* 0x00020000010a7983 */ /* 0x001ea20000300800 */
[C---:B------:R-:W-:Y:S02]  /*1ad80*/  ISETP.GT.U32.AND P6, PT, R29.reuse, R18, PT ;  /* 0x000000121d00720c */ /* 0x040fe40003fc4070 */
[----:B----4-:R-:W-:-:S02]  /*1ad90*/  ISETP.GT.U32.AND P2, PT, R29, R14, PT ;  /* 0x0000000e1d00720c */ /* 0x010fc40003f44070 */
[----:B------:R-:W-:-:S09]  /*1ada0*/  ISETP.GT.U32.AND P3, PT, R29, R27, PT ;  /* 0x0000001b1d00720c */ /* 0x000fd20003f64070 */
[--C-:B------:R-:W-:Y:S01]  /*1adb0*/  @!P6 IMAD.IADD R18, R18, 0x1, -R29.reuse ;  /* 0x000000011212e824 */ /* 0x100fe200078e0a1d */
[----:B-----5:R-:W-:Y:S01]  /*1adc0*/  ISETP.GT.U32.AND P6, PT, R29, R15, PT ;  /* 0x0000000f1d00720c */ /* 0x020fe20003fc4070 */
[----:B------:R-:W-:-:S03]  /*1add0*/  @!P2 IMAD.IADD R14, R14, 0x1, -R29 ;  /* 0x000000010e0ea824 */ /* 0x000fc600078e0a1d */
[C---:B------:R-:W-:Y:S02]  /*1ade0*/  ISETP.GT.U32.AND P2, PT, R29.reuse, R18, PT ;  /* 0x000000121d00720c */ /* 0x040fe40003f44070 */
[C---:B------:R-:W-:Y:S02]  /*1adf0*/  ISETP.GT.U32.AND P4, PT, R29.reuse, R2, PT ;  /* 0x000000021d00720c */ /* 0x040fe40003f84070 */
[----:B------:R-:W-:-:S05]  /*1ae00*/  ISETP.GT.U32.AND P5, PT, R29, R11, PT ;  /* 0x0000000b1d00720c */ /* 0x000fca0003fa4070 */
[--C-:B------:R-:W-:Y:S01]  /*1ae10*/  @!P6 IMAD.IADD R15, R15, 0x1, -R29.reuse ;  /* 0x000000010f0fe824 */ /* 0x100fe200078e0a1d */
[----:B------:R-:W-:Y:S01]  /*1ae20*/  ISETP.GT.U32.AND P0, PT, R29, R12, PT ;  /* 0x0000000c1d00720c */ /* 0x000fe20003f04070 */
[--C-:B------:R-:W-:Y:S02]  /*1ae30*/  @!P3 IMAD.IADD R27, R27, 0x1, -R29.reuse ;  /* 0x000000011b1bb824 */ /* 0x100fe400078e0a1d */
[--C-:B------:R-:W-:Y:S01]  /*1ae40*/  @!P2 IMAD.IADD R18, R18, 0x1, -R29.reuse ;  /* 0x000000011212a824 */ /* 0x100fe200078e0a1d */
[----:B------:R-:W-:Y:S01]  /*1ae50*/  ISETP.GT.U32.AND P2, PT, R29, R15, PT ;  /* 0x0000000f1d00720c */ /* 0x000fe20003f44070 */
[--C-:B------:R-:W-:Y:S02]  /*1ae60*/  @!P4 IMAD.IADD R2, R2, 0x1, -R29.reuse ;  /* 0x000000010202c824 */ /* 0x100fe400078e0a1d */
[----:B------:R-:W-:Y:S01]  /*1ae70*/  @!P5 IMAD.IADD R11, R11, 0x1, -R29 ;  /* 0x000000010b0bd824 */ /* 0x000fe200078e0a1d */
[C---:B------:R-:W-:Y:S01]  /*1ae80*/  ISETP.GT.U32.AND P3, PT, R29.reuse, R16, PT ;  /* 0x000000101d00720c */ /* 0x040fe20003f64070 */
[----:B------:R0:W-:Y:S01]  /*1ae90*/  STL [R1+0x244], R18 ;  /* 0x0002441201007387 */ /* 0x0001e20000100800 */
[----:B------:R-:W-:-:S02]  /*1aea0*/  ISETP.GT.U32.AND P4, PT, R29, R3, PT ;  /* 0x000000031d00720c */ /* 0x000fc40003f84070 */
[----:B------:R-:W-:Y:S01]  /*1aeb0*/  ISETP.GT.U32.AND P5, PT, R29, R5, PT ;  /* 0x000000051d00720c */ /* 0x000fe20003fa4070 */
[----:B0-----:R-:W4:Y:S04]  /*1aec0*/  LDL.LU R18, [R1+0x1ec] ;  /* 0x0001ec0001127983 */ /* 0x001f280000300800 */
[--C-:B------:R-:W-:Y:S02]  /*1aed0*/  @!P2 IMAD.IADD R15, R15, 0x1, -R29.reuse ;  /* 0x000000010f0fa824 */ /* 0x100fe400078e0a1d */
[--C-:B------:R-:W-:Y:S01]  /*1aee0*/  @!P0 IMAD.IADD R12, R12, 0x1, -R29.reuse ;  /* 0x000000010c0c8824 */ /* 0x100fe200078e0a1d */
[C---:B------:R-:W-:Y:S01]  /*1aef0*/  ISETP.GT.U32.AND P0, PT, R29.reuse, R6, PT ;  /* 0x000000061d00720c */ /* 0x040fe20003f04070 */
[--C-:B------:R-:W-:Y:S01]  /*1af00*/  @!P3 IMAD.IADD R16, R16, 0x1, -R29.reuse ;  /* 0x000000011010b824 */ /* 0x100fe200078e0a1d */
[----:B------:R-:W-:Y:S01]  /*1af10*/  ISETP.GT.U32.AND P1, PT, R29, R13, PT ;  /* 0x0000000d1d00720c */ /* 0x000fe20003f24070 */
[--C-:B------:R-:W-:Y:S01]  /*1af20*/  @!P4 IMAD.IADD R3, R3, 0x1, -R29.reuse ;  /* 0x000000010303c824 */ /* 0x100fe200078e0a1d */
[----:B------:R-:W-:Y:S01]  /*1af30*/  ISETP.GT.U32.AND P6, PT, R29, R14, PT ;  /* 0x0000000e1d00720c */ /* 0x000fe20003fc4070 */
[--C-:B------:R-:W-:Y:S01]  /*1af40*/  @!P5 IMAD.IADD R5, R5, 0x1, -R29.reuse ;  /* 0x000000010505d824 */ /* 0x100fe200078e0a1d */
[----:B------:R-:W-:Y:S07]  /*1af50*/  STL [R1+0x248], R27 ;  /* 0x0002481b01007387 */ /* 0x000fee0000100800 */
[----:B------:R-:W-:-:S02]  /*1af60*/  @!P0 IMAD.IADD R6, R6, 0x1, -R29 ;  /* 0x0000000106068824 */ /* 0x000fc400078e0a1d */
[--C-:B------:R-:W-:Y:S01]  /*1af70*/  @!P1 IMAD.IADD R13, R13, 0x1, -R29.reuse ;  /* 0x000000010d0d9824 */ /* 0x100fe200078e0a1d */
[----:B------:R-:W-:Y:S01]  /*1af80*/  ISETP.GT.U32.AND P1, PT, R29, R7, PT ;  /* 0x000000071d00720c */ /* 0x000fe20003f24070 */
[----:B------:R-:W-:Y:S01]  /*1af90*/  STL [R1+0x240], R2 ;  /* 0x0002400201007387 */ /* 0x000fe20000100800 */
[----:B------:R-:W-:-:S03]  /*1afa0*/  @!P6 IMAD.IADD R14, R14, 0x1, -R29 ;  /* 0x000000010e0ee824 */ /* 0x000fc600078e0a1d */
[----:B------:R0:W-:Y:S04]  /*1afb0*/  STL [R1+0x224], R11 ;  /* 0x0002240b01007387 */ /* 0x0001e80000100800 */
[----:B------:R1:W-:Y:S04]  /*1afc0*/  STL [R1+0x22c], R12 ;  /* 0x00022c0c01007387 */ /* 0x0003e80000100800 */
[----:B------:R5:W-:Y:S04]  /*1afd0*/  STL [R1+0x234], R13 ;  /* 0x0002340d01007387 */ /* 0x000be80000100800 */
[----:B0-----:R-:W4:Y:S04]  /*1afe0*/  LDL.LU R11, [R1+0x1f8] ;  /* 0x0001f800010b7983 */ /* 0x001f280000300800 */
[----:B------:R0:W-:Y:S04]  /*1aff0*/  STL [R1+0x238], R14 ;  /* 0x0002380e01007387 */ /* 0x0001e80000100800 */
[----:B-1----:R-:W4:Y:S04]  /*1b000*/  LDL.LU R12, [R1+0x1f0] ;  /* 0x0001f000010c7983 */ /* 0x002f280000300800 */
[----:B-----5:R-:W5:Y:S01]  /*1b010*/  LDL.LU R13, [R1+0x1d4] ;  /* 0x0001d400010d7983 */ /* 0x020f620000300800 */
[----:B------:R-:W-:-:S03]  /*1b020*/  @!P1 IMAD.IADD R7, R7, 0x1, -R29 ;  /* 0x0000000107079824 */ /* 0x000fc600078e0a1d */
[----:B------:R1:W-:Y:S04]  /*1b030*/  STL [R1+0x230], R15 ;  /* 0x0002300f01007387 */ /* 0x0003e80000100800 */
[----:B0-----:R-:W5:Y:S04]  /*1b040*/  LDL.LU R14, [R1+0x1dc] ;  /* 0x0001dc00010e7983 */ /* 0x001f680000300800 */
[----:B-1----:R-:W5:Y:S01]  /*1b050*/  LDL.LU R15, [R1+0x1e4] ;  /* 0x0001e400010f7983 */ /* 0x002f620000300800 */
[C---:B---3--:R-:W-:Y:S02]  /*1b060*/  ISETP.GT.U32.AND P2, PT, R29.reuse, R0, PT ;  /* 0x000000001d00720c */ /* 0x048fe40003f44070 */
[----:B--2---:R-:W-:-:S02]  /*1b070*/  ISETP.GT.U32.AND P3, PT, R29, R4, PT ;  /* 0x000000041d00720c */ /* 0x004fc40003f64070 */
        /* <DEDUP_REMOVED lines=10> */
[C---:B------:R-:W-:Y:S02]  /*1b120*/  ISETP.GT.U32.AND P5, PT, R29.reuse, R6, PT ;  /* 0x000000061d00720c */ /* 0x040fe40003fa4070 */
[----:B------:R-:W-:Y:S01]  /*1b130*/  ISETP.GT.U32.AND P0, PT, R29, R10, PT ;  /* 0x0000000a1d00720c */ /* 0x000fe20003f04070 */
[--C-:B------:R-:W-:Y:S01]  /*1b140*/  @!P3 IMAD.IADD R3, R3, 0x1, -R29.reuse ;  /* 0x000000010303b824 */ /* 0x100fe200078e0a1d */
[----:B------:R0:W-:Y:S01]  /*1b150*/  STL [R1+0x228], R16 ;  /* 0x0002281001007387 */ /* 0x0001e20000100800 */
[----:B------:R-:W-:-:S08]  /*1b160*/  @!P4 IMAD.IADD R5, R5, 0x1, -R29 ;  /* 0x000000010505c824 */ /* 0x000fd000078e0a1d */
[--C-:B------:R-:W-:Y:S01]  /*1b170*/  @!P5 IMAD.IADD R6, R6, 0x1, -R29.reuse ;  /* 0x000000010606d824 */ /* 0x100fe200078e0a1d */
[----:B0-----:R-:W2:Y:S01]  /*1b180*/  LDL.LU R16, [R1+0x1e8] ;  /* 0x0001e80001107983 */ /* 0x001ea20000300800 */
[--C-:B------:R-:W-:Y:S01]  /*1b190*/  @!P0 IMAD.IADD R10, R10, 0x1, -R29.reuse ;  /* 0x000000010a0a8824 */ /* 0x100fe200078e0a1d */
[----:B------:R-:W-:Y:S02]  /*1b1a0*/  ISETP.GT.U32.AND P0, PT, R29, R7, PT ;  /* 0x000000071d00720c */ /* 0x000fe40003f04070 */
[----:B------:R0:W-:Y:S04]  /*1b1b0*/  STL [R1+0x214], R3 ;  /* 0x0002140301007387 */ /* 0x0001e80000100800 */
[----:B------:R-:W3:Y:S04]  /*1b1c0*/  LDL.LU R26, [R1+0x1e0] ;  /* 0x0001e000011a7983 */ /* 0x000ee80000300800 */
[----:B------:R1:W-:Y:S04]  /*1b1d0*/  STL [R1+0x21c], R5 ;  /* 0x00021c0501007387 */ /* 0x0003e80000100800 */
[----:B------:R-:W2:Y:S04]  /*1b1e0*/  LDL.LU R2, [R1+0x1d8] ;  /* 0x0001d80001027983 */ /* 0x000ea80000300800 */
[----:B------:R1:W-:Y:S04]  /*1b1f0*/  STL [R1+0x220], R6 ;  /* 0x0002200601007387 */ /* 0x0003e80000100800 */
[----:B0-----:R-:W2:Y:S04]  /*1b200*/  LDL.LU R3, [R1+0x1c0] ;  /* 0x0001c00001037983 */ /* 0x001ea80000300800 */
[----:B-1----:R-:W2:Y:S01]  /*1b210*/  LDL.LU R5, [R1+0x1c8] ;  /* 0x0001c80001057983 */ /* 0x002ea20000300800 */
[----:B------:R-:W-:-:S05]  /*1b220*/  @!P0 IMAD.IADD R7, R7, 0x1, -R29 ;  /* 0x0000000107078824 */ /* 0x000fca00078e0a1d */
[----:B------:R0:W-:Y:S04]  /*1b230*/  STL [R1+0x218], R7 ;  /* 0x0002180701007387 */ /* 0x0001e80000100800 */
[----:B------:R-:W2:Y:S01]  /*1b240*/  LDL.LU R6, [R1+0x1cc] ;  /* 0x0001cc0001067983 */ /* 0x000ea20000300800 */
[C---:B------:R-:W-:Y:S02]  /*1b250*/  ISETP.GT.U32.AND P6, PT, R29.reuse, R17, PT ;  /* 0x000000111d00720c */ /* 0x040fe40003fc4070 */
[C---:B----4-:R-:W-:Y:S02]  /*1b260*/  ISETP.GT.U32.AND P1, PT, R29.reuse, R18, PT ;  /* 0x000000121d00720c */ /* 0x050fe40003f24070 */
[----:B------:R-:W-:Y:S01]  /*1b270*/  ISETP.GT.U32.AND P2, PT, R29, R0, PT ;  /* 0x000000001d00720c */ /* 0x000fe20003f44070 */
[----:B0-----:R-:W4:Y:S08]  /*1b280*/  LDL.LU R7, [R1+0x1c4] ;  /* 0x0001c40001077983 */ /* 0x001f300000300800 */
[--C-:B------:R-:W-:Y:S01]  /*1b290*/  @!P6 IMAD.IADD R17, R17, 0x1, -R29.reuse ;  /* 0x000000011111e824 */ /* 0x100fe200078e0a1d */
[----:B------:R-:W-:Y:S01]  /*1b2a0*/  ISETP.GT.U32.AND P6, PT, R29, R21, PT ;  /* 0x000000151d00720c */ /* 0x000fe20003fc4070 */
        /* <DEDUP_REMOVED lines=8> */
[C---:B------:R-:W-:Y:S01]  /*1b330*/  ISETP.GT.U32.AND P1, PT, R29.reuse, R21, PT ;  /* 0x000000151d00720c */ /* 0x040fe20003f24070 */
[--C-:B------:R-:W-:Y:S01]  /*1b340*/  @!P3 IMAD.IADD R4, R4, 0x1, -R29.reuse ;  /* 0x000000010404b824 */ /* 0x100fe200078e0a1d */
[C---:B------:R-:W-:Y:S01]  /*1b350*/  ISETP.GT.U32.AND P2, PT, R29.reuse, R11, PT ;  /* 0x0000000b1d00720c */ /* 0x040fe20003f44070 */
[----:B------:R-:W-:Y:S01]  /*1b360*/  @!P4 IMAD.IADD R8, R8, 0x1, -R29 ;  /* 0x000000010808c824 */ /* 0x000fe200078e0a1d */
[C---:B------:R-:W-:Y:S02]  /*1b370*/  ISETP.GT.U32.AND P3, PT, R29.reuse, R12, PT ;  /* 0x0000000c1d00720c */ /* 0x040fe40003f64070 */
[----:B-----5:R-:W-:-:S07]  /*1b380*/  ISETP.GT.U32.AND P4, PT, R29, R13, PT ;  /* 0x0000000d1d00720c */ /* 0x020fce0003f84070 */
        /* <DEDUP_REMOVED lines=8> */
[--C-:B------:R-:W-:Y:S01]  /*1b410*/  @!P4 IMAD.IADD R13, R13, 0x1, -R29.reuse ;  /* 0x000000010d0dc824 */ /* 0x100fe200078e0a1d */
[----:B0-----:R-:W5:Y:S05]  /*1b420*/  LDL.LU R17, [R1+0x1a8] ;  /* 0x0001a80001117983 */ /* 0x001f6a0000300800 */
[--C-:B------:R-:W-:Y:S01]  /*1b430*/  @!P0 IMAD.IADD R10, R10, 0x1, -R29.reuse ;  /* 0x000000010a0a8824 */ /* 0x100fe200078e0a1d */
[----:B------:R-:W-:Y:S01]  /*1b440*/  ISETP.GT.U32.AND P0, PT, R29, R15, PT ;  /* 0x0000000f1d00720c */ /* 0x000fe20003f04070 */
[----:B------:R-:W-:Y:S02]  /*1b450*/  STL [R1+0x204], R0 ;  /* 0x0002040001007387 */ /* 0x000fe40000100800 */
[----:B------:R-:W-:-:S02]  /*1b460*/  @!P5 IMAD.IADD R14, R14, 0x1, -R29 ;  /* 0x000000010e0ed824 */ /* 0x000fc400078e0a1d */
[----:B------:R-:W-:Y:S01]  /*1b470*/  STL [R1+0x20c], R4 ;  /* 0x00020c0401007387 */ /* 0x000fe20000100800 */
[----:B------:R-:W-:-:S03]  /*1b480*/  @!P6 IMAD.IADD R18, R18, 0x1, -R29 ;  /* 0x000000011212e824 */ /* 0x000fc600078e0a1d */
[----:B------:R-:W-:Y:S04]  /*1b490*/  STL [R1+0x210], R8 ;  /* 0x0002100801007387 */ /* 0x000fe80000100800 */
[----:B------:R-:W-:Y:S04]  /*1b4a0*/  STL [R1+0x208], R9 ;  /* 0x0002080901007387 */ /* 0x000fe80000100800 */
[----:B------:R-:W-:Y:S04]  /*1b4b0*/  STL [R1+0x200], R10 ;  /* 0x0002000a01007387 */ /* 0x000fe80000100800 */
[----:B------:R0:W-:Y:S04]  /*1b4c0*/  STL [R1+0x1f4], R21 ;  /* 0x0001f41501007387 */ /* 0x0001e80000100800 */
[----:B------:R1:W-:Y:S01]  /*1b4d0*/  STL [R1+0x1ec], R18 ;  /* 0x0001ec1201007387 */ /* 0x0003e20000100800 */
[----:B------:R-:W-:-:S03]  /*1b4e0*/  @!P0 IMAD.IADD R15, R15, 0x1, -R29 ;  /* 0x000000010f0f8824 */ /* 0x000fc600078e0a1d */
[----:B0-----:R-:W5:Y:S04]  /*1b4f0*/  LDL R21, [R1+0x11c0] ;  /* 0x0011c00001157983 */ /* 0x001f680000100800 */
[----:B-1----:R-:W5:Y:S04]  /*1b500*/  LDL.LU R18, [R1+0x1b0] ;  /* 0x0001b00001127983 */ /* 0x002f680000300800 */
[----:B------:R-:W5:Y:S04]  /*1b510*/  LDL.LU R4, [R1+0x1b8] ;  /* 0x0001b80001047983 */ /* 0x000f680000300800 */
[----:B------:R-:W5:Y:S04]  /*1b520*/  LDL.LU R8, [R1+0x1bc] ;  /* 0x0001bc0001087983 */ /* 0x000f680000300800 */
[----:B------:R-:W5:Y:S04]  /*1b530*/  LDL.LU R9, [R1+0x1b4] ;  /* 0x0001b40001097983 */ /* 0x000f680000300800 */
[----:B------:R-:W5:Y:S01]  /*1b540*/  LDL.LU R10, [R1+0x1ac] ;  /* 0x0001ac00010a7983 */ /* 0x000f620000300800 */
[----:B---3--:R-:W-:-:S02]  /*1b550*/  ISETP.GT.U32.AND P1, PT, R29, R26, PT ;  /* 0x0000001a1d00720c */ /* 0x008fc40003f24070 */
[C---:B--2---:R-:W-:Y:S02]  /*1b560*/  ISETP.GT.U32.AND P2, PT, R29.reuse, R2, PT ;  /* 0x000000021d00720c */ /* 0x044fe40003f44070 */
[C---:B------:R-:W-:Y:S02]  /*1b570*/  ISETP.GT.U32.AND P3, PT, R29.reuse, R3, PT ;  /* 0x000000031d00720c */ /* 0x040fe40003f64070 */
[----:B------:R-:W-:-:S07]  /*1b580*/  ISETP.GT.U32.AND P4, PT, R29, R5, PT ;  /* 0x000000051d00720c */ /* 0x000fce0003f84070 */
        /* <DEDUP_REMOVED lines=10> */
[----:B------:R-:W-:-:S03]  /*1b630*/  @!P2 IMAD.IADD R12, R12, 0x1, -R29 ;  /* 0x000000010c0ca824 */ /* 0x000fc600078e0a1d */
[----:B------:R0:W-:Y:S01]  /*1b640*/  STL [R1+0x1f8], R11 ;  /* 0x0001f80b01007387 */ /* 0x0001e20000100800 */
[--C-:B------:R-:W-:Y:S02]  /*1b650*/  @!P3 IMAD.IADD R13, R13, 0x1, -R29.reuse ;  /* 0x000000010d0db824 */ /* 0x100fe400078e0a1d */
[--C-:B------:R-:W-:Y:S01]  /*1b660*/  @!P5 IMAD.IADD R6, R6, 0x1, -R29.reuse ;  /* 0x000000010606d824 */ /* 0x100fe200078e0a1d */
[----:B------:R-:W-:Y:S01]  /*1b670*/  ISETP.GT.U32.AND P5, PT, R29, R15, PT ;  /* 0x0000000f1d00720c */ /* 0x000fe20003fa4070 */
[--C-:B------:R-:W-:Y:S01]  /*1b680*/  @!P4 IMAD.IADD R14, R14, 0x1, -R29.reuse ;  /* 0x000000010e0ec824 */ /* 0x100fe200078e0a1d */
[----:B0-----:R-:W2:Y:S04]  /*1b690*/  LDL.LU R11, [R1+0x198] ;  /* 0x00019800010b7983 */ /* 0x001ea80000300800 */
[----:B------:R0:W-:Y:S04]  /*1b6a0*/  STL [R1+0x1f0], R12 ;  /* 0x0001f00c01007387 */ /* 0x0001e80000100800 */
[----:B------:R-:W3:Y:S04]  /*1b6b0*/  LDL.LU R27, [R1+0x1a0] ;  /* 0x0001a000011b7983 */ /* 0x000ee80000300800 */
[----:B------:R1:W-:Y:S04]  /*1b6c0*/  STL [R1+0x1d4], R13 ;  /* 0x0001d40d01007387 */ /* 0x0003e80000100800 */
[----:B------:R1:W-:Y:S04]  /*1b6d0*/  STL [R1+0x1dc], R14 ;  /* 0x0001dc0e01007387 */ /* 0x0003e80000100800 */
[----:B------:R-:W2:Y:S04]  /*1b6e0*/  LDL.LU R0, [R1+0x1a4] ;  /* 0x0001a40001007983 */ /* 0x000ea80000300800 */
[----:B0-----:R-:W2:Y:S01]  /*1b6f0*/  LDL.LU R12, [R1+0x19c] ;  /* 0x00019c00010c7983 */ /* 0x001ea20000300800 */
[----:B------:R-:W-:-:S05]  /*1b700*/  @!P5 IMAD.IADD R15, R15, 0x1, -R29 ;  /* 0x000000010f0fd824 */ /* 0x000fca00078e0a1d */
[----:B------:R0:W-:Y:S04]  /*1b710*/  STL [R1+0x1e4], R15 ;  /* 0x0001e40f01007387 */ /* 0x0001e80000100800 */
[----:B-1----:R-:W2:Y:S01]  /*1b720*/  LDL.LU R13, [R1+0x180] ;  /* 0x00018000010d7983 */ /* 0x002ea20000300800 */
[C---:B------:R-:W-:Y:S02]  /*1b730*/  ISETP.GT.U32.AND P6, PT, R29.reuse, R16, PT ;  /* 0x000000101d00720c */ /* 0x040fe40003fc4070 */
[C---:B----4-:R-:W-:Y:S01]  /*1b740*/  ISETP.GT.U32.AND P0, PT, R29.reuse, R7, PT ;  /* 0x000000071d00720c */ /* 0x050fe20003f04070 */
[----:B------:R-:W4:Y:S01]  /*1b750*/  LDL.LU R14, [R1+0x188] ;  /* 0x00018800010e7983 */ /* 0x000f220000300800 */
[----:B------:R-:W-:-:S09]  /*1b760*/  ISETP.GT.U32.AND P1, PT, R29, R26, PT ;  /* 0x0000001a1d00720c */ /* 0x000fd20003f24070 */
[--C-:B------:R-:W-:Y:S01]  /*1b770*/  @!P6 IMAD.IADD R16, R16, 0x1, -R29.reuse ;  /* 0x000000011010e824 */ /* 0x100fe200078e0a1d */
[----:B-----5:R-:W-:Y:S01]  /*1b780*/  ISETP.GT.U32.AND P6, PT, R29, R17, PT ;  /* 0x000000111d00720c */ /* 0x020fe20003fc4070 */
[----:B------:R-:W-:-:S03]  /*1b790*/  @!P0 IMAD.IADD R7, R7, 0x1, -R29 ;  /* 0x0000000107078824 */ /* 0x000fc600078e0a1d */
[C---:B------:R-:W-:Y:S02]  /*1b7a0*/  ISETP.GT.U32.AND P0, PT, R29.reuse, R16, PT ;  /* 0x000000101d00720c */ /* 0x040fe40003f04070 */
[C---:B------:R-:W-:Y:S02]  /*1b7b0*/  ISETP.GT.U32.AND P2, PT, R29.reuse, R2, PT ;  /* 0x000000021d00720c */ /* 0x040fe40003f44070 */
[----:B------:R-:W-:-:S05]  /*1b7c0*/  ISETP.GT.U32.AND P3, PT, R29, R3, PT ;  /* 0x000000031d00720c */ /* 0x000fca0003f64070 */
[----:B------:R-:W-:-:S04]  /*1b7d0*/  @!P6 IMAD.IADD R17, R17, 0x1, -R29 ;  /* 0x000000011111e824 */ /* 0x000fc800078e0a1d */
[--C-:B------:R-:W-:Y:S01]  /*1b7e0*/  @!P0 IMAD.IADD R16, R16, 0x1, -R29.reuse ;  /* 0x0000000110108824 */ /* 0x100fe200078e0a1d */
[C---:B------:R-:W-:Y:S01]  /*1b7f0*/  ISETP.GT.U32.AND P0, PT, R29.reuse, R17, PT ;  /* 0x000000111d00720c */ /* 0x040fe20003f04070 */
[--C-:B------:R-:W-:Y:S02]  /*1b800*/  @!P1 IMAD.IADD R26, R26, 0x1, -R29.reuse ;  /* 0x000000011a1a9824 */ /* 0x100fe400078e0a1d */
[--C-:B------:R-:W-:Y:S01]  /*1b810*/  @!P2 IMAD.IADD R2, R2, 0x1, -R29.reuse ;  /* 0x000000010202a824 */ /* 0x100fe200078e0a1d */
[----:B------:R1:W-:Y:S04]  /*1b820*/  STL [R1+0x1e8], R16 ;  /* 0x0001e81001007387 */ /* 0x0003e80000100800 */
[----:B0-----:R-:W5:Y:S01]  /*1b830*/  LDL.LU R15, [R1+0x190] ;  /* 0x00019000010f7983 */ /* 0x001f620000300800 */
[----:B------:R-:W-:Y:S01]  /*1b840*/  ISETP.GT.U32.AND P1, PT, R29, R18, PT ;  /* 0x000000121d00720c */ /* 0x000fe20003f24070 */
[----:B------:R-:W-:Y:S01]  /*1b850*/  @!P3 IMAD.IADD R3, R3, 0x1, -R29 ;  /* 0x000000010303b824 */ /* 0x000fe200078e0a1d */
[----:B------:R-:W-:-:S02]  /*1b860*/  ISETP.GT.U32.AND P4, PT, R29, R5, PT ;  /* 0x000000051d00720c */ /* 0x000fc40003f84070 */
[--C-:B------:R-:W-:Y:S01]  /*1b870*/  @!P0 IMAD.IADD R17, R17, 0x1, -R29.reuse ;  /* 0x0000000111118824 */ /* 0x100fe200078e0a1d */
[C---:B------:R-:W-:Y:S01]  /*1b880*/  ISETP.GT.U32.AND P2, PT, R29.reuse, R4, PT ;  /* 0x000000041d00720c */ /* 0x040fe20003f44070 */
[----:B-1----:R-:W4:Y:S01]  /*1b890*/  LDL.LU R16, [R1+0x194] ;  /* 0x0001940001107983 */ /* 0x002f220000300800 */
[C---:B------:R-:W-:Y:S02]  /*1b8a0*/  ISETP.GT.U32.AND P5, PT, R29.reuse, R6, PT ;  /* 0x000000061d00720c */ /* 0x040fe40003fa4070 */
[C---:B------:R-:W-:Y:S02]  /*1b8b0*/  ISETP.GT.U32.AND P3, PT, R29.reuse, R8, PT ;  /* 0x000000081d00720c */ /* 0x040fe40003f64070 */
[----:B------:R-:W-:Y:S02]  /*1b8c0*/  ISETP.GT.U32.AND P6, PT, R29, R7, PT ;  /* 0x000000071d00720c */ /* 0x000fe40003fc4070 */
[----:B------:R-:W-:-:S05]  /*1b8d0*/  @!P1 IMAD.IADD R18, R18, 0x1, -R29 ;  /* 0x0000000112129824 */ /* 0x000fca00078e0a1d */
[--C-:B------:R-:W-:Y:S02]  /*1b8e0*/  @!P2 IMAD.IADD R4, R4, 0x1, -R29.reuse ;  /* 0x000000010404a824 */ /* 0x100fe400078e0a1d */
[--C-:B------:R-:W-:Y:S01]  /*1b8f0*/  @!P4 IMAD.IADD R5, R5, 0x1, -R29.reuse ;  /* 0x000000010505c824 */ /* 0x100fe200078e0a1d */
[----:B------:R-:W-:Y:S01]  /*1b900*/  ISETP.GT.U32.AND P4, PT, R29, R9, PT ;  /* 0x000000091d00720c */ /* 0x000fe20003f84070 */
[--C-:B------:R-:W-:Y:S01]  /*1b910*/  @!P3 IMAD.IADD R8, R8, 0x1, -R29.reuse ;  /* 0x000000010808b824 */ /* 0x100fe200078e0a1d */
[----:B------:R-:W-:Y:S01]  /*1b920*/  STL [R1+0x1e0], R26 ;  /* 0x0001e01a01007387 */ /* 0x000fe20000100800 */
[--C-:B------:R-:W-:Y:S02]  /*1b930*/  @!P5 IMAD.IADD R6, R6, 0x1, -R29.reuse ;  /* 0x000000010606d824 */ /* 0x100fe400078e0a1d */
[--C-:B------:R-:W-:Y:S01]  /*1b940*/  @!P6 IMAD.IADD R7, R7, 0x1, -R29.reuse ;  /* 0x000000010707e824 */ /* 0x100fe200078e0a1d */
[----:B------:R-:W-:Y:S04]  /*1b950*/  STL [R1+0x1d8], R2 ;  /* 0x0001d80201007387 */ /* 0x000fe80000100800 */
        /* <DEDUP_REMOVED lines=15> */
[C---:B------:R-:W-:Y:S01]  /*1ba50*/  ISETP.GT.U32.AND P0, PT, R29.reuse, R18, PT ;  /* 0x000000121d00720c */ /* 0x040fe20003f04070 */
[--C-:B------:R-:W-:Y:S01]  /*1ba60*/  @!P1 IMAD.IADD R0, R0, 0x1, -R29.reuse ;  /* 0x0000000100009824 */ /* 0x100fe200078e0a1d */
[C---:B------:R-:W-:Y:S02]  /*1ba70*/  ISETP.GT.U32.AND P3, PT, R29.reuse, R13, PT ;  /* 0x0000000d1d00720c */ /* 0x040fe40003f64070 */
[C---:B------:R-:W-:Y:S01]  /*1ba80*/  ISETP.GT.U32.AND P1, PT, R29.reuse, R4, PT ;  /* 0x000000041d00720c */ /* 0x040fe20003f24070 */
[----:B------:R-:W-:Y:S01]  /*1ba90*/  @!P2 IMAD.IADD R12, R12, 0x1, -R29 ;  /* 0x000000010c0ca824 */ /* 0x000fe200078e0a1d */
[----:B------:R-:W-:-:S07]  /*1baa0*/  ISETP.GT.U32.AND P2, PT, R29, R8, PT ;  /* 0x000000081d00720c */ /* 0x000fce0003f44070 */
[----:B------:R-:W-:-:S05]  /*1bab0*/  @!P0 IMAD.IADD R18, R18, 0x1, -R29 ;  /* 0x0000000112128824 */ /* 0x000fca00078e0a1d */
[----:B------:R0:W-:Y:S01]  /*1bac0*/  STL [R1+0x1b0], R18 ;  /* 0x0001b01201007387 */ /* 0x0001e20000100800 */
[--C-:B------:R-:W-:Y:S01]  /*1bad0*/  @!P3 IMAD.IADD R13, R13, 0x1, -R29.reuse ;  /* 0x000000010d0db824 */ /* 0x100fe200078e0a1d */
[----:B------:R-:W-:Y:S01]  /*1bae0*/  ISETP.GT.U32.AND P3, PT, R29, R9, PT ;  /* 0x000000091d00720c */ /* 0x000fe20003f64070 */
[--C-:B------:R-:W-:Y:S02]  /*1baf0*/  @!P1 IMAD.IADD R4, R4, 0x1, -R29.reuse ;  /* 0x0000000104049824 */ /* 0x100fe400078e0a1d */
[--C-:B------:R-:W-:Y:S01]  /*1bb00*/  @!P2 IMAD.IADD R8, R8, 0x1, -R29.reuse ;  /* 0x000000010808a824 */ /* 0x100fe200078e0a1d */
[----:B0-----:R-:W2:Y:S04]  /*1bb10*/  LDL.LU R18, [R1+0x170] ;  /* 0x0001700001127983 */ /* 0x001ea80000300800 */
[----:B------:R-:W3:Y:S04]  /*1bb20*/  LDL.LU R3, [R1+0x148] ;  /* 0x0001480001037983 */ /* 0x000ee80000300800 */
[----:B------:R0:W-:Y:S04]  /*1bb30*/  STL [R1+0x1b8], R4 ;  /* 0x0001b80401007387 */ /* 0x0001e80000100800 */
[----:B------:R1:W-:Y:S04]  /*1bb40*/  STL [R1+0x1bc], R8 ;  /* 0x0001bc0801007387 */ /* 0x0003e80000100800 */
[----:B0-----:R-:W2:Y:S04]  /*1bb50*/  LDL.LU R4, [R1+0x150] ;  /* 0x0001500001047983 */ /* 0x001ea80000300800 */
[----:B-1----:R-:W2:Y:S01]  /*1bb60*/  LDL.LU R8, [R1+0x15c] ;  /* 0x00015c0001087983 */ /* 0x002ea20000300800 */
[----:B------:R-:W-:-:S05]  /*1bb70*/  @!P3 IMAD.IADD R9, R9, 0x1, -R29 ;  /* 0x000000010909b824 */ /* 0x000fca00078e0a1d */
[----:B------:R0:W-:Y:S04]  /*1bb80*/  STL [R1+0x1b4], R9 ;  /* 0x0001b40901007387 */ /* 0x0001e80000100800 */
[----:B0-----:R-:W2:Y:S01]  /*1bb90*/  LDL.LU R9, [R1+0x168] ;  /* 0x0001680001097983 */ /* 0x001ea20000300800 */
[C---:B------:R-:W-:Y:S02]  /*1bba0*/  ISETP.GT.U32.AND P5, PT, R29.reuse, R10, PT ;  /* 0x0000000a1d00720c */ /* 0x040fe40003fa4070 */
[C---:B------:R-:W-:Y:S02]  /*1bbb0*/  ISETP.GT.U32.AND P6, PT, R29.reuse, R11, PT ;  /* 0x0000000b1d00720c */ /* 0x040fe40003fc4070 */
[----:B----4-:R-:W-:-:S09]  /*1bbc0*/  ISETP.GT.U32.AND P4, PT, R29, R14, PT ;  /* 0x0000000e1d00720c */ /* 0x010fd20003f84070 */
[--C-:B------:R-:W-:Y:S01]  /*1bbd0*/  @!P5 IMAD.IADD R10, R10, 0x1, -R29.reuse ;  /* 0x000000010a0ad824 */ /* 0x100fe200078e0a1d */
[----:B-----5:R-:W-:Y:S01]  /*1bbe0*/  ISETP.GT.U32.AND P5, PT, R29, R15, PT ;  /* 0x0000000f1d00720c */ /* 0x020fe20003fa4070 */
[--C-:B------:R-:W-:Y:S01]  /*1bbf0*/  @!P6 IMAD.IADD R11, R11, 0x1, -R29.reuse ;  /* 0x000000010b0be824 */ /* 0x100fe200078e0a1d */
[C---:B------:R-:W-:Y:S01]  /*1bc00*/  ISETP.GT.U32.AND P6, PT, R29.reuse, R16, PT ;  /* 0x000000101d00720c */ /* 0x040fe20003fc4070 */
[----:B------:R-:W-:Y:S01]  /*1bc10*/  @!P4 IMAD.IADD R14, R14, 0x1, -R29 ;  /* 0x000000010e0ec824 */ /* 0x000fe200078e0a1d */
[C---:B------:R-:W-:Y:S02]  /*1bc20*/  ISETP.GT.U32.AND P4, PT, R29.reuse, R10, PT ;  /* 0x0000000a1d00720c */ /* 0x040fe40003f84070 */
[----:B------:R-:W-:-:S07]  /*1bc30*/  ISETP.GT.U32.AND P0, PT, R29, R27, PT ;  /* 0x0000001b1d00720c */ /* 0x000fce0003f04070 */
[--C-:B------:R-:W-:Y:S01]  /*1bc40*/  @!P5 IMAD.IADD R15, R15, 0x1, -R29.reuse ;  /* 0x000000010f0fd824 */ /* 0x100fe200078e0a1d */
[C---:B------:R-:W-:Y:S02]  /*1bc50*/  ISETP.GT.U32.AND P5, PT, R29.reuse, R11, PT ;  /* 0x0000000b1d00720c */ /* 0x040fe40003fa4070 */
[C---:B------:R-:W-:Y:S01]  /*1bc60*/  ISETP.GT.U32.AND P1, PT, R29.reuse, R0, PT ;  /* 0x000000001d00720c */ /* 0x040fe20003f24070 */
[--C-:B------:R-:W-:Y:S01]  /*1bc70*/  @!P6 IMAD.IADD R16, R16, 0x1, -R29.reuse ;  /* 0x000000011010e824 */ /* 0x100fe200078e0a1d */
[----:B------:R-:W-:Y:S01]  /*1bc80*/  ISETP.GT.U32.AND P2, PT, R29, R12, PT ;  /* 0x0000000c1d00720c */ /* 0x000fe20003f44070 */
[--C-:B------:R-:W-:Y:S02]  /*1bc90*/  @!P4 IMAD.IADD R10, R10, 0x1, -R29.reuse ;  /* 0x000000010a0ac824 */ /* 0x100fe400078e0a1d */
[----:B------:R-:W-:-:S06]  /*1bca0*/  @!P0 IMAD.IADD R27, R27, 0x1, -R29 ;  /* 0x000000011b1b8824 */ /* 0x000fcc00078e0a1d */
[--C-:B------:R-:W-:Y:S01]  /*1bcb0*/  @!P5 IMAD.IADD R11, R11, 0x1, -R29.reuse ;  /* 0x000000010b0bd824 */ /* 0x100fe200078e0a1d */
[C---:B------:R-:W-:Y:S01]  /*1bcc0*/  ISETP.GT.U32.AND P5, PT, R29.reuse, R16, PT ;  /* 0x000000101d00720c */ /* 0x040fe20003fa4070 */
[--C-:B------:R-:W-:Y:S01]  /*1bcd0*/  @!P1 IMAD.IADD R0, R0, 0x1, -R29.reuse ;  /* 0x0000000100009824 */ /* 0x100fe200078e0a1d */
[C---:B------:R-:W-:Y:S01]  /*1bce0*/  ISETP.GT.U32.AND P0, PT, R29.reuse, R17, PT ;  /* 0x000000111d00720c */ /* 0x040fe20003f04070 */
[----:B------:R0:W-:Y:S01]  /*1bcf0*/  STL [R1+0x1ac], R10 ;  /* 0x0001ac0a01007387 */ /* 0x0001e20000100800 */
[C---:B------:R-:W-:Y:S02]  /*1bd00*/  ISETP.GT.U32.AND P1, PT, R29.reuse, R2, PT ;  /* 0x000000021d00720c */ /* 0x040fe40003f24070 */
[----:B------:R-:W-:Y:S01]  /*1bd10*/  ISETP.GT.U32.AND P3, PT, R29, R13, PT ;  /* 0x0000000d1d00720c */ /* 0x000fe20003f64070 */
[----:B0-----:R-:W4:Y:S06]  /*1bd20*/  LDL.LU R10, [R1+0x14c] ;  /* 0x00014c00010a7983 */ /* 0x001f2c0000300800 */
[----:B------:R-:W-:-:S02]  /*1bd30*/  @!P5 IMAD.IADD R16, R16, 0x1, -R29 ;  /* 0x000000011010d824 */ /* 0x000fc400078e0a1d */
[--C-:B------:R-:W-:Y:S01]  /*1bd40*/  @!P2 IMAD.IADD R12, R12, 0x1, -R29.reuse ;  /* 0x000000010c0ca824 */ /* 0x100fe200078e0a1d */
[----:B------:R0:W-:Y:S01]  /*1bd50*/  STL [R1+0x198], R11 ;  /* 0x0001980b01007387 */ /* 0x0001e20000100800 */
[----:B------:R-:W-:Y:S01]  /*1bd60*/  ISETP.GT.U32.AND P2, PT, R29, R5, PT ;  /* 0x000000051d00720c */ /* 0x000fe20003f44070 */
[--C-:B------:R-:W-:Y:S01]  /*1bd70*/  @!P0 IMAD.IADD R17, R17, 0x1, -R29.reuse ;  /* 0x0000000111118824 */ /* 0x100fe200078e0a1d */
[C---:B------:R-:W-:Y:S01]  /*1bd80*/  ISETP.GT.U32.AND P4, PT, R29.reuse, R14, PT ;  /* 0x0000000e1d00720c */ /* 0x040fe20003f84070 */
[--C-:B------:R-:W-:Y:S01]  /*1bd90*/  @!P1 IMAD.IADD R2, R2, 0x1, -R29.reuse ;  /* 0x0000000102029824 */ /* 0x100fe200078e0a1d */
[----:B------:R-:W-:Y:S01]  /*1bda0*/  ISETP.GT.U32.AND P6, PT, R29, R15, PT ;  /* 0x0000000f1d00720c */ /* 0x000fe20003fc4070 */
[----:B0-----:R-:W5:Y:S01]  /*1bdb0*/  LDL.LU R11, [R1+0x138] ;  /* 0x00013800010b7983 */ /* 0x001f620000300800 */
[----:B------:R-:W-:Y:S01]  /*1bdc0*/  @!P3 IMAD.IADD R13, R13, 0x1, -R29 ;  /* 0x000000010d0db824 */ /* 0x000fe200078e0a1d */
[----:B------:R-:W-:-:S06]  /*1bdd0*/  ISETP.GT.U32.AND P3, PT, R29, R6, PT ;  /* 0x000000061d00720c */ /* 0x000fcc0003f64070 */
[--C-:B------:R-:W-:Y:S01]  /*1bde0*/  @!P2 IMAD.IADD R5, R5, 0x1, -R29.reuse ;  /* 0x000000010505a824 */ /* 0x100fe200078e0a1d */
[----:B------:R-:W-:Y:S01]  /*1bdf0*/  STL [R1+0x1a0], R27 ;  /* 0x0001a01b01007387 */ /* 0x000fe20000100800 */
[--C-:B------:R-:W-:Y:S02]  /*1be00*/  @!P4 IMAD.IADD R14, R14, 0x1, -R29.reuse ;  /* 0x000000010e0ec824 */ /* 0x100fe400078e0a1d */
[--C-:B------:R-:W-:Y:S01]  /*1be10*/  @!P6 IMAD.IADD R15, R15, 0x1, -R29.reuse ;  /* 0x000000010f0fe824 */ /* 0x100fe200078e0a1d */
[----:B------:R-:W-:Y:S04]  /*1be20*/  STL [R1+0x1a4], R0 ;  /* 0x0001a40001007387 */ /* 0x000fe80000100800 */
[----:B------:R0:W-:Y:S04]  /*1be30*/  STL [R1+0x19c], R12 ;  /* 0x00019c0c01007387 */ /* 0x0001e80000100800 */
[----:B------:R1:W-:Y:S04]  /*1be40*/  STL [R1+0x180], R13 ;  /* 0x0001800d01007387 */ /* 0x0003e80000100800 */
[----:B------:R1:W-:Y:S01]  /*1be50*/  STL [R1+0x188], R14 ;  /* 0x0001880e01007387 */ /* 0x0003e20000100800 */
[----:B------:R-:W-:-:S03]  /*1be60*/  @!P3 IMAD.IADD R6, R6, 0x1, -R29 ;  /* 0x000000010606b824 */ /* 0x000fc600078e0a1d */
[----:B0-----:R-:W5:Y:S04]  /*1be70*/  LDL.LU R12, [R1+0x140] ;  /* 0x00014000010c7983 */ /* 0x001f680000300800 */
[----:B------:R0:W-:Y:S04]  /*1be80*/  STL [R1+0x190], R15 ;  /* 0x0001900f01007387 */ /* 0x0001e80000100800 */
[----:B-1----:R-:W5:Y:S04]  /*1be90*/  LDL.LU R13, [R1+0x144] ;  /* 0x00014400010d7983 */ /* 0x002f680000300800 */
[----:B------:R-:W5:Y:S04]  /*1bea0*/  LDL.LU R14, [R1+0x13c] ;  /* 0x00013c00010e7983 */ /* 0x000f680000300800 */
[----:B------:R1:W-:Y:S04]  /*1beb0*/  STL [R1+0x194], R16 ;  /* 0x0001941001007387 */ /* 0x0003e80000100800 */
[----:B0-----:R-:W5:Y:S04]  /*1bec0*/  LDL.LU R15, [R1+0x110] ;  /* 0x00011000010f7983 */ /* 0x001f680000300800 */
[----:B-1----:R-:W5:Y:S01]  /*1bed0*/  LDL.LU R16, [R1+0x118] ;  /* 0x0001180001107983 */ /* 0x002f620000300800 */
[----:B---3--:R-:W-:-:S02]  /*1bee0*/  ISETP.GT.U32.AND P5, PT, R29, R3, PT ;  /* 0x000000031d00720c */ /* 0x008fc40003fa4070 */
[C---:B--2---:R-:W-:Y:S02]  /*1bef0*/  ISETP.GT.U32.AND P0, PT, R29.reuse, R4, PT ;  /* 0x000000041d00720c */ /* 0x044fe40003f04070 */
[----:B------:R-:W-:-:S09]  /*1bf00*/  ISETP.GT.U32.AND P1, PT, R29, R8, PT ;  /* 0x000000081d00720c */ /* 0x000fd20003f24070 */
[--C-:B------:R-:W-:Y:S01]  /*1bf10*/  @!P5 IMAD.IADD R3, R3, 0x1, -R29.reuse ;  /* 0x000000010303d824 */ /* 0x100fe200078e0a1d */
[C---:B------:R-:W-:Y:S01]  /*1bf20*/  ISETP.GT.U32.AND P5, PT, R29.reuse, R17, PT ;  /* 0x000000111d00720c */ /* 0x040fe20003fa4070 */
[--C-:B------:R-:W-:Y:S01]  /*1bf30*/  @!P0 IMAD.IADD R4, R4, 0x1, -R29.reuse ;  /* 0x0000000104048824 */ /* 0x100fe200078e0a1d */
[C---:B------:R-:W-:Y:S01]  /*1bf40*/  ISETP.GT.U32.AND P0, PT, R29.reuse, R2, PT ;  /* 0x000000021d00720c */ /* 0x040fe20003f04070 */
[----:B------:R-:W-:Y:S01]  /*1bf50*/  @!P1 IMAD.IADD R8, R8, 0x1, -R29 ;  /* 0x0000000108089824 */ /* 0x000fe200078e0a1d */
[C---:B------:R-:W-:Y:S02]  /*1bf60*/  ISETP.GT.U32.AND P2, PT, R29.reuse, R9, PT ;  /* 0x000000091d00720c */ /* 0x040fe40003f44070 */
[----:B------:R-:W-:-:S07]  /*1bf70*/  ISETP.GT.U32.AND P1, PT, R29, R5, PT ;  /* 0x000000051d00720c */ /* 0x000fce0003f24070 */
[--C-:B------:R-:W-:Y:S02]  /*1bf80*/  @!P5 IMAD.IADD R17, R17, 0x1, -R29.reuse ;  /* 0x000000011111d824 */ /* 0x100fe400078e0a1d */
[----:B------:R-:W-:-:S03]  /*1bf90*/  @!P0 IMAD.IADD R2, R2, 0x1, -R29 ;  /* 0x0000000102028824 */ /* 0x000fc600078e0a1d */
[----:B------:R0:W-:Y:S01]  /*1bfa0*/  STL [R1+0x18c], R17 ;  /* 0x00018c1101007387 */ /* 0x0001e20000100800 */
[--C-:B------:R-:W-:Y:S01]  /*1bfb0*/  @!P2 IMAD.IADD R9, R9, 0x1, -R29.reuse ;  /* 0x000000010909a824 */ /* 0x100fe200078e0a1d */
[----:B------:R-:W-:Y:S01]  /*1bfc0*/  ISETP.GT.U32.AND P2, PT, R29, R6, PT ;  /* 0x000000061d00720c */ /* 0x000fe20003f44070 */
[--C-:B------:R-:W-:Y:S01]  /*1bfd0*/  @!P1 IMAD.IADD R5, R5, 0x1, -R29.reuse ;  /* 0x0000000105059824 */ /* 0x100fe200078e0a1d */
[----:B0-----:R-:W2:Y:S04]  /*1bfe0*/  LDL.LU R17, [R1+0x124] ;  /* 0x0001240001117983 */ /* 0x001ea80000300800 */
[----:B------:R-:W3:Y:S04]  /*1bff0*/  LDL.LU R27, [R1+0x128] ;  /* 0x00012800011b7983 */ /* 0x000ee80000300800 */
[----:B------:R0:W-:Y:S04]  /*1c000*/  STL [R1+0x184], R2 ;  /* 0x0001840201007387 */ /* 0x0001e80000100800 */
[----:B------:R-:W2:Y:S04]  /*1c010*/  LDL.LU R0, [R1+0x120] ;  /* 0x0001200001007983 */ /* 0x000ea80000300800 */
[----:B------:R1:W-:Y:S04]  /*1c020*/  STL [R1+0x16c], R5 ;  /* 0x00016c0501007387 */ /* 0x0003e80000100800 */
[----:B0-----:R-:W2:Y:S01]  /*1c030*/  LDL.LU R2, [R1+0x114] ;  /* 0x0001140001027983 */ /* 0x001ea20000300800 */
[----:B------:R-:W-:-:S03]  /*1c040*/  @!P2 IMAD.IADD R6, R6, 0x1, -R29 ;  /* 0x000000010606a824 */ /* 0x000fc600078e0a1d */
[----:B-1----:R-:W2:Y:S04]  /*1c050*/  LDL.LU R5, [R1+0xfc] ;  /* 0x0000fc0001057983 */ /* 0x002ea80000300800 */
[----:B------:R0:W-:Y:S04]  /*1c060*/  STL [R1+0x174], R6 ;  /* 0x0001740601007387 */ /* 0x0001e80000100800 */
[----:B0-----:R-:W2:Y:S01]  /*1c070*/  LDL.LU R6, [R1+0x104] ;  /* 0x0001040001067983 */ /* 0x001ea20000300800 */
[C---:B------:R-:W-:Y:S02]  /*1c080*/  ISETP.GT.U32.AND P4, PT, R29.reuse, R7, PT ;  /* 0x000000071d00720c */ /* 0x040fe40003f84070 */
[----:B------:R-:W-:-:S02]  /*1c090*/  ISETP.GT.U32.AND P6, PT, R29, R18, PT ;  /* 0x000000121d00720c */ /* 0x000fc40003fc4070 */
[----:B------:R-:W-:-:S09]  /*1c0a0*/  ISETP.GT.U32.AND P3, PT, R29, R20, PT ;  /* 0x000000141d00720c */ /* 0x000fd20003f64070 */
[--C-:B------:R-:W-:Y:S01]  /*1c0b0*/  @!P4 IMAD.IADD R7, R7, 0x1, -R29.reuse ;  /* 0x000000010707c824 */ /* 0x100fe200078e0a1d */
[C---:B----4-:R-:W-:Y:S01]  /*1c0c0*/  ISETP.GT.U32.AND P4, PT, R29.reuse, R10, PT ;  /* 0x0000000a1d00720c */ /* 0x050fe20003f84070 */
[--C-:B------:R-:W-:Y:S01]  /*1c0d0*/  @!P6 IMAD.IADD R18, R18, 0x1, -R29.reuse ;  /* 0x000000011212e824 */ /* 0x100fe200078e0a1d */
[C---:B-----5:R-:W-:Y:S01]  /*1c0e0*/  ISETP.GT.U32.AND P6, PT, R29.reuse, R11, PT ;  /* 0x0000000b1d00720c */ /* 0x060fe20003fc4070 */
[----:B------:R-:W-:Y:S01]  /*1c0f0*/  @!P3 IMAD.IADD R20, R20, 0x1, -R29 ;  /* 0x000000011414b824 */ /* 0x000fe200078e0a1d */
[C---:B------:R-:W-:Y:S02]  /*1c100*/  ISETP.GT.U32.AND P3, PT, R29.reuse, R7, PT ;  /* 0x000000071d00720c */ /* 0x040fe40003f64070 */
[C---:B------:R-:W-:Y:S02]  /*1c110*/  ISETP.GT.U32.AND P5, PT, R29.reuse, R3, PT ;  /* 0x000000031d00720c */ /* 0x040fe40003fa4070 */
[----:B------:R-:W-:-:S05]  /*1c120*/  ISETP.GT.U32.AND P0, PT, R29, R4, PT ;  /* 0x000000041d00720c */ /* 0x000fca0003f04070 */
[--C-:B------:R-:W-:Y:S01]  /*1c130*/  @!P4 IMAD.IADD R10, R10, 0x1, -R29.reuse ;  /* 0x000000010a0ac824 */ /* 0x100fe200078e0a1d */
[C---:B------:R-:W-:Y:S02]  /*1c140*/  ISETP.GT.U32.AND P4, PT, R29.reuse, R18, PT ;  /* 0x000000121d00720c */ /* 0x040fe40003f84070 */
[----:B------:R-:W-:Y:S01]  /*1c150*/  ISETP.GT.U32.AND P1, PT, R29, R8, PT ;  /* 0x000000081d00720c */ /* 0x000fe20003f24070 */
[--C-:B------:R-:W-:Y:S01]  /*1c160*/  @!P6 IMAD.IADD R11, R11, 0x1, -R29.reuse ;  /* 0x000000010b0be824 */ /* 0x100fe200078e0a1d */
[----:B------:R-:W-:Y:S01]  /*1c170*/  ISETP.GT.U32.AND P2, PT, R29, R9, PT ;  /* 0x000000091d00720c */ /* 0x000fe20003f44070 */
[--C-:B------:R-:W-:Y:S02]  /*1c180*/  @!P3 IMAD.IADD R7, R7, 0x1, -R29.reuse ;  /* 0x000000010707b824 */ /* 0x100fe400078e0a1d */
[--C-:B------:R-:W-:Y:S01]  /*1c190*/  @!P5 IMAD.IADD R3, R3, 0x1, -R29.reuse ;  /* 0x000000010303d824 */ /* 0x100fe200078e0a1d */
[----:B------:R-:W-:Y:S01]  /*1c1a0*/  ISETP.GT.U32.AND P5, PT, R29, R12, PT ;  /* 0x0000000c1d00720c */ /* 0x000fe20003fa4070 */
[----:B------:R-:W-:-:S04]  /*1c1b0*/  @!P0 IMAD.IADD R4, R4, 0x1, -R29 ;  /* 0x0000000104048824 */ /* 0x000fc800078e0a1d */
        /* <DEDUP_REMOVED lines=10> */
[----:B------:R-:W-:Y:S01]  /*1c260*/  ISETP.GT.U32.AND P2, PT, R29, R15, PT ;  /* 0x0000000f1d00720c */ /* 0x000fe20003f44070 */
[--C-:B------:R-:W-:Y:S01]  /*1c270*/  @!P5 IMAD.IADD R12, R12, 0x1, -R29.reuse ;  /* 0x000000010c0cd824 */ /* 0x100fe200078e0a1d */
[----:B------:R0:W-:Y:S01]  /*1c280*/  STL [R1+0x170], R18 ;  /* 0x0001701201007387 */ /* 0x0001e20000100800 */
[--C-:B------:R-:W-:Y:S01]  /*1c290*/  @!P0 IMAD.IADD R13, R13, 0x1, -R29.reuse ;  /* 0x000000010d0d8824 */ /* 0x100fe200078e0a1d */
[C---:B------:R-:W-:Y:S01]  /*1c2a0*/  ISETP.GT.U32.AND P6, PT, R29.reuse, R10, PT ;  /* 0x0000000a1d00720c */ /* 0x040fe20003fc4070 */
[--C-:B------:R-:W-:Y:S01]  /*1c2b0*/  @!P1 IMAD.IADD R14, R14, 0x1, -R29.reuse ;  /* 0x000000010e0e9824 */ /* 0x100fe200078e0a1d */
[----:B0-----:R-:W5:Y:S01]  /*1c2c0*/  LDL.LU R18, [R1+0x100] ;  /* 0x0001000001127983 */ /* 0x001f620000300800 */
[----:B------:R-:W-:Y:S01]  /*1c2d0*/  @!P3 IMAD.IADD R20, R20, 0x1, -R29 ;  /* 0x000000011414b824 */ /* 0x000fe200078e0a1d */
[----:B------:R-:W-:-:S05]  /*1c2e0*/  ISETP.GT.U32.AND P3, PT, R29, R16, PT ;  /* 0x000000101d00720c */ /* 0x000fca0003f64070 */
[--C-:B------:R-:W-:Y:S01]  /*1c2f0*/  @!P2 IMAD.IADD R15, R15, 0x1, -R29.reuse ;  /* 0x000000010f0fa824 */ /* 0x100fe200078e0a1d */
[----:B------:R-:W-:Y:S03]  /*1c300*/  STL [R1+0x148], R3 ;  /* 0x0001480301007387 */ /* 0x000fe60000100800 */
[--C-:B------:R-:W-:Y:S01]  /*1c310*/  @!P6 IMAD.IADD R10, R10, 0x1, -R29.reuse ;  /* 0x000000010a0ae824 */ /* 0x100fe200078e0a1d */
[----:B------:R-:W-:Y:S04]  /*1c320*/  STL [R1+0x150], R4 ;  /* 0x0001500401007387 */ /* 0x000fe80000100800 */
[----:B------:R-:W-:Y:S04]  /*1c330*/  STL [R1+0x15c], R8 ;  /* 0x00015c0801007387 */ /* 0x000fe80000100800 */
[----:B------:R0:W-:Y:S01]  /*1c340*/  STL [R1+0x154], R20 ;  /* 0x0001541401007387 */ /* 0x0001e20000100800 */
[----:B------:R-:W-:-:S03]  /*1c350*/  @!P3 IMAD.IADD R16, R16, 0x1, -R29 ;  /* 0x000000011010b824 */ /* 0x000fc600078e0a1d */
[----:B------:R1:W-:Y:S04]  /*1c360*/  STL [R1+0x168], R9 ;  /* 0x0001680901007387 */ /* 0x0003e80000100800 */
[----:B0-----:R-:W5:Y:S04]  /*1c370*/  LDL R20, [R1+0x2ae4] ;  /* 0x002ae40001147983 */ /* 0x001f680000100800 */
[----:B-1----:R-:W5:Y:S04]  /*1c380*/  LDL.LU R9, [R1+0xd0] ;  /* 0x0000d00001097983 */ /* 0x002f680000300800 */
[----:B------:R-:W-:Y:S04]  /*1c390*/  STL [R1+0x14c], R10 ;  /* 0x00014c0a01007387 */ /* 0x000fe80000100800 */
[----:B------:R-:W5:Y:S04]  /*1c3a0*/  LDL.LU R3, [R1+0xd8] ;  /* 0x0000d80001037983 */ /* 0x000f680000300800 */
[----:B------:R0:W-:Y:S04]  /*1c3b0*/  STL [R1+0x138], R11 ;  /* 0x0001380b01007387 */ /* 0x0001e80000100800 */
[----:B------:R-:W5:Y:S04]  /*1c3c0*/  LDL.LU R4, [R1+0xe8] ;  /* 0x0000e80001047983 */ /* 0x000f680000300800 */
[----:B------:R-:W5:Y:S04]  /*1c3d0*/  LDL.LU R8, [R1+0xf8] ;  /* 0x0000f80001087983 */ /* 0x000f680000300800 */
[----:B0-----:R-:W5:Y:S01]  /*1c3e0*/  LDL.LU R11, [R1+0xe0] ;  /* 0x0000e000010b7983 */ /* 0x001f620000300800 */
[----:B---3--:R-:W-:-:S02]  /*1c3f0*/  ISETP.GT.U32.AND P4, PT, R29, R27, PT ;  /* 0x0000001b1d00720c */ /* 0x008fc40003f84070 */
[C---:B--2---:R-:W-:Y:S02]  /*1c400*/  ISETP.GT.U32.AND P5, PT, R29.reuse, R0, PT ;  /* 0x000000001d00720c */ /* 0x044fe40003fa4070 */
[C---:B------:R-:W-:Y:S02]  /*1c410*/  ISETP.GT.U32.AND P0, PT, R29.reuse, R2, PT ;  /* 0x000000021d00720c */ /* 0x040fe40003f04070 */
[----:B------:R-:W-:-:S07]  /*1c420*/  ISETP.GT.U32.AND P1, PT, R29, R5, PT ;  /* 0x000000051d00720c */ /* 0x000fce0003f24070 */
[--C-:B------:R-:W-:Y:S01]  /*1c430*/  @!P4 IMAD.IADD R27, R27, 0x1, -R29.reuse ;  /* 0x000000011b1bc824 */ /* 0x100fe200078e0a1d */
[C---:B------:R-:W-:Y:S01]  /*1c440*/  ISETP.GT.U32.AND P4, PT, R29.reuse, R12, PT ;  /* 0x0000000c1d00720c */ /* 0x040fe20003f84070 */
[--C-:B------:R-:W-:Y:S01]  /*1c450*/  @!P5 IMAD.IADD R0, R0, 0x1, -R29.reuse ;  /* 0x000000010000d824 */ /* 0x100fe200078e0a1d */
[C---:B------:R-:W-:Y:S01]  /*1c460*/  ISETP.GT.U32.AND P5, PT, R29.reuse, R13, PT ;  /* 0x0000000d1d00720c */ /* 0x040fe20003fa4070 */
[--C-:B------:R-:W-:Y:S01]  /*1c470*/  @!P0 IMAD.IADD R2, R2, 0x1, -R29.reuse ;  /* 0x0000000102028824 */ /* 0x100fe200078e0a1d */
[C---:B------:R-:W-:Y:S02]  /*1c480*/  ISETP.GT.U32.AND P0, PT, R29.reuse, R14, PT ;  /* 0x0000000e1d00720c */ /* 0x040fe40003f04070 */
[----:B------:R-:W-:Y:S01]  /*1c490*/  ISETP.GT.U32.AND P2, PT, R29, R6, PT ;  /* 0x000000061d00720c */ /* 0x000fe20003f44070 */
[----:B------:R-:W-:Y:S01]  /*1c4a0*/  @!P1 IMAD.IADD R5, R5, 0x1, -R29 ;  /* 0x0000000105059824 */ /* 0x000fe200078e0a1d */
[----:B------:R-:W-:-:S05]  /*1c4b0*/  ISETP.GT.U32.AND P1, PT, R29, R15, PT ;  /* 0x0000000f1d00720c */ /* 0x000fca0003f24070 */
        /* <DEDUP_REMOVED lines=10> */
[----:B------:R1:W-:Y:S04]  /*1c560*/  STL [R1+0x13c], R14 ;  /* 0x00013c0e01007387 */ /* 0x0003e80000100800 */
[----:B------:R-:W2:Y:S04]  /*1c570*/  LDL.LU R10, [R1+0xc8] ;  /* 0x0000c800010a7983 */ /* 0x000ea80000300800 */
[----:B------:R1:W-:Y:S01]  /*1c580*/  STL [R1+0x110], R15 ;  /* 0x0001100f01007387 */ /* 0x0003e20000100800 */
[----:B------:R-:W-:-:S03]  /*1c590*/  @!P2 IMAD.IADD R16, R16, 0x1, -R29 ;  /* 0x000000011010a824 */ /* 0x000fc600078e0a1d */
[----:B0-----:R-:W2:Y:S04]  /*1c5a0*/  LDL.LU R13, [R1+0xcc] ;  /* 0x0000cc00010d7983 */ /* 0x001ea80000300800 */
[----:B-1----:R-:W2:Y:S04]  /*1c5b0*/  LDL.LU R14, [R1+0xc4] ;  /* 0x0000c400010e7983 */ /* 0x002ea80000300800 */
[----:B------:R0:W-:Y:S04]  /*1c5c0*/  STL [R1+0x118], R16 ;  /* 0x0001181001007387 */ /* 0x0001e80000100800 */
[----:B------:R-:W2:Y:S01]  /*1c5d0*/  LDL.LU R15, [R1+0x9c] ;  /* 0x00009c00010f7983 */ /* 0x000ea20000300800 */
[----:B------:R-:W-:-:S02]  /*1c5e0*/  ISETP.GT.U32.AND P6, PT, R29, R17, PT ;  /* 0x000000111d00720c */ /* 0x000fc40003fc4070 */
[C---:B----4-:R-:W-:Y:S02]  /*1c5f0*/  ISETP.GT.U32.AND P3, PT, R29.reuse, R7, PT ;  /* 0x000000071d00720c */ /* 0x050fe40003f64070 */
[----:B------:R-:W-:Y:S01]  /*1c600*/  ISETP.GT.U32.AND P4, PT, R29, R27, PT ;  /* 0x0000001b1d00720c */ /* 0x000fe20003f84070 */
[----:B0-----:R-:W4:Y:S08]  /*1c610*/  LDL.LU R16, [R1+0xa4] ;  /* 0x0000a40001107983 */ /* 0x001f300000300800 */
[--C-:B------:R-:W-:Y:S01]  /*1c620*/  @!P6 IMAD.IADD R17, R17, 0x1, -R29.reuse ;  /* 0x000000011111e824 */ /* 0x100fe200078e0a1d */
[----:B-----5:R-:W-:Y:S01]  /*1c630*/  ISETP.GT.U32.AND P6, PT, R29, R18, PT ;  /* 0x000000121d00720c */ /* 0x020fe20003fc4070 */
[----:B------:R-:W-:-:S03]  /*1c640*/  @!P3 IMAD.IADD R7, R7, 0x1, -R29 ;  /* 0x000000010707b824 */ /* 0x000fc600078e0a1d */
[C---:B------:R-:W-:Y:S02]  /*1c650*/  ISETP.GT.U32.AND P3, PT, R29.reuse, R17, PT ;  /* 0x000000111d00720c */ /* 0x040fe40003f64070 */
[C---:B------:R-:W-:Y:S02]  /*1c660*/  ISETP.GT.U32.AND P5, PT, R29.reuse, R0, PT ;  /* 0x000000001d00720c */ /* 0x040fe40003fa4070 */
[C---:B------:R-:W-:Y:S02]  /*1c670*/  ISETP.GT.U32.AND P0, PT, R29.reuse, R2, PT ;  /* 0x000000021d00720c */ /* 0x040fe40003f04070 */
[----:B------:R-:W-:-:S03]  /*1c680*/  ISETP.GT.U32.AND P1, PT, R29, R5, PT ;  /* 0x000000051d00720c */ /* 0x000fc60003f24070 */
[----:B------:R-:W-:-:S04]  /*1c690*/  @!P6 IMAD.IADD R18, R18, 0x1, -R29 ;  /* 0x000000011212e824 */ /* 0x000fc800078e0a1d */
[--C-:B------:R-:W-:Y:S02]  /*1c6a0*/  @!P3 IMAD.IADD R17, R17, 0x1, -R29.reuse ;  /* 0x000000011111b824 */ /* 0x100fe400078e0a1d */
[--C-:B------:R-:W-:Y:S01]  /*1c6b0*/  @!P4 IMAD.IADD R27, R27, 0x1, -R29.reuse ;  /* 0x000000011b1bc824 */ /* 0x100fe200078e0a1d */
[C---:B------:R-:W-:Y:S01]  /*1c6c0*/  ISETP.GT.U32.AND P3, PT, R29.reuse, R18, PT ;  /* 0x000000121d00720c */ /* 0x040fe20003f64070 */
[--C-:B------:R-:W-:Y:S02]  /*1c6d0*/  @!P5 IMAD.IADD R0, R0, 0x1, -R29.reuse ;  /* 0x000000010000d824 */ /* 0x100fe400078e0a1d */
[--C-:B------:R-:W-:Y:S01]  /*1c6e0*/  @!P0 IMAD.IADD R2, R2, 0x1, -R29.reuse ;  /* 0x0000000102028824 */ /* 0x100fe200078e0a1d */
[C---:B------:R-:W-:Y:S02]  /*1c6f0*/  ISETP.GT.U32.AND P2, PT, R29.reuse, R6, PT ;  /* 0x000000061d00720c */ /* 0x040fe40003f44070 */
[C---:B------:R-:W-:Y:S02]  /*1c700*/  ISETP.GT.U32.AND P4, PT, R29.reuse, R9, PT ;  /* 0x000000091d00720c */ /* 0x040fe40003f84070 */
[----:B------:R-:W-:Y:S01]  /*1c710*/  ISETP.GT.U32.AND P5, PT, R29, R3, PT ;  /* 0x000000031d00720c */ /* 0x000fe20003fa4070 */
[----:B------:R-:W-:Y:S01]  /*1c720*/  @!P1 IMAD.IADD R5, R5, 0x1, -R29 ;  /* 0x0000000105059824 */ /* 0x000fe200078e0a1d */
[----:B------:R-:W-:-:S03]  /*1c730*/  ISETP.GT.U32.AND P0, PT, R29, R4, PT ;  /* 0x000000041d00720c */ /* 0x000fc60003f04070 */
[----:B------:R-:W-:Y:S01]  /*1c740*/  @!P3 IMAD.IADD R18, R18, 0x1, -R29 ;  /* 0x000000011212b824 */ /* 0x000fe200078e0a1d */
[----:B------:R-:W-:-:S05]  /*1c750*/  ISETP.GT.U32.AND P1, PT, R29, R8, PT ;  /* 0x000000081d00720c */ /* 0x000fca0003f24070 */
[--C-:B------:R-:W-:Y:S01]  /*1c760*/  @!P4 IMAD.IADD R9, R9, 0x1, -R29.reuse ;  /* 0x000000010909c824 */ /* 0x100fe200078e0a1d */
[----:B------:R0:W-:Y:S01]  /*1c770*/  STL [R1+0x124], R17 ;  /* 0x0001241101007387 */ /* 0x0001e20000100800 */
[--C-:B------:R-:W-:Y:S01]  /*1c780*/  @!P5 IMAD.IADD R3, R3, 0x1, -R29.reuse ;  /* 0x000000010303d824 */ /* 0x100fe200078e0a1d */
[C---:B------:R-:W-:Y:S01]  /*1c790*/  ISETP.GT.U32.AND P6, PT, R29.reuse, R7, PT ;  /* 0x000000071d00720c */ /* 0x040fe20003fc4070 */
[--C-:B------:R-:W-:Y:S02]  /*1c7a0*/  @!P2 IMAD.IADD R6, R6, 0x1, -R29.reuse ;  /* 0x000000010606a824 */ /* 0x100fe400078e0a1d */
[--C-:B------:R-:W-:Y:S01]  /*1c7b0*/  @!P0 IMAD.IADD R4, R4, 0x1, -R29.reuse ;  /* 0x0000000104048824 */ /* 0x100fe200078e0a1d */
[----:B0-----:R-:W5:Y:S01]  /*1c7c0*/  LDL.LU R17, [R1+0xac] ;  /* 0x0000ac0001117983 */ /* 0x001f620000300800 */
[----:B------:R-:W-:Y:S01]  /*1c7d0*/  ISETP.GT.U32.AND P2, PT, R29, R11, PT ;  /* 0x0000000b1d00720c */ /* 0x000fe20003f44070 */
[--C-:B------:R-:W-:Y:S02]  /*1c7e0*/  @!P1 IMAD.IADD R8, R8, 0x1, -R29.reuse ;  /* 0x0000000108089824 */ /* 0x100fe400078e0a1d */
[----:B------:R-:W-:Y:S05]  /*1c7f0*/  STL [R1+0x128], R27 ;  /* 0x0001281b01007387 */ /* 0x000fea0000100800 */
[--C-:B------:R-:W-:Y:S01]  /*1c800*/  @!P6 IMAD.IADD R7, R7, 0x1, -R29.reuse ;  /* 0x000000010707e824 */ /* 0x100fe200078e0a1d */
[----:B------:R-:W-:Y:S04]  /*1c810*/  STL [R1+0x120], R0 ;  /* 0x0001200001007387 */ /* 0x000fe80000100800 */
        /* <DEDUP_REMOVED lines=33> */
[----:B------:R-:W3:Y:S04]  /*1ca30*/  LDL.LU R0, [R1+0x90] ;  /* 0x0000900001007983 */ /* 0x000ee80000300800 */
[----:B------:R1:W-:Y:S01]  /*1ca40*/  STL [R1+0xe8], R4 ;  /* 0x0000e80401007387 */ /* 0x0003e20000100800 */
[----:B------:R-:W-:-:S03]  /*1ca50*/  @!P1 IMAD.IADD R11, R11, 0x1, -R29 ;  /* 0x000000010b0b9824 */ /* 0x000fc600078e0a1d */
[----:B------:R-:W2:Y:S04]  /*1ca60*/  LDL.LU R2, [R1+0x78] ;  /* 0x0000780001027983 */ /* 0x000ea80000300800 */
[----:B------:R4:W-:Y:S04]  /*1ca70*/  STL [R1+0xf8], R8 ;  /* 0x0000f80801007387 */ /* 0x0009e80000100800 */
[----:B0-----:R-:W2:Y:S04]  /*1ca80*/  LDL.LU R3, [R1+0x80] ;  /* 0x0000800001037983 */ /* 0x001ea80000300800 */
[----:B-1----:R-:W2:Y:S04]  /*1ca90*/  LDL.LU R4, [R1+0x88] ;  /* 0x0000880001047983 */ /* 0x002ea80000300800 */
[----:B------:R0:W-:Y:S04]  /*1caa0*/  STL [R1+0xe0], R11 ;  /* 0x0000e00b01007387 */ /* 0x0001e80000100800 */
[----:B----4-:R-:W4:Y:S04]  /*1cab0*/  LDL.LU R8, [R1+0x1d0] ;  /* 0x0001d00001087983 */ /* 0x010f280000300800 */
[----:B0-----:R-:W4:Y:S01]  /*1cac0*/  LDL.LU R11, [R1+0x84] ;  /* 0x00008400010b7983 */ /* 0x001f220000300800 */
[----:B------:R-:W-:-:S02]  /*1cad0*/  ISETP.GT.U32.AND P6, PT, R29, R12, PT ;  /* 0x0000000c1d00720c */ /* 0x000fc40003fc4070 */
[C---:B------:R-:W-:Y:S02]  /*1cae0*/  ISETP.GT.U32.AND P2, PT, R29.reuse, R16, PT ;  /* 0x000000101d00720c */ /* 0x040fe40003f44070 */
[----:B------:R-:W-:-:S09]  /*1caf0*/  ISETP.GT.U32.AND P3, PT, R29, R26, PT ;  /* 0x0000001a1d00720c */ /* 0x000fd20003f64070 */
[--C-:B------:R-:W-:Y:S01]  /*1cb00*/  @!P6 IMAD.IADD R12, R12, 0x1, -R29.reuse ;  /* 0x000000010c0ce824 */ /* 0x100fe200078e0a1d */
[----:B-----5:R-:W-:Y:S01]  /*1cb10*/  ISETP.GT.U32.AND P6, PT, R29, R17, PT ;  /* 0x000000111d00720c */ /* 0x020fe20003fc4070 */
[----:B------:R-:W-:-:S03]  /*1cb20*/  @!P2 IMAD.IADD R16, R16, 0x1, -R29 ;  /* 0x000000011010a824 */ /* 0x000fc600078e0a1d */
[C---:B------:R-:W-:Y:S02]  /*1cb30*/  ISETP.GT.U32.AND P2, PT, R29.reuse, R12, PT ;  /* 0x0000000c1d00720c */ /* 0x040fe40003f44070 */
[C---:B------:R-:W-:Y:S02]  /*1cb40*/  ISETP.GT.U32.AND P4, PT, R29.reuse, R10, PT ;  /* 0x0000000a1d00720c */ /* 0x040fe40003f84070 */
[C---:B------:R-:W-:Y:S02]  /*1cb50*/  ISETP.GT.U32.AND P5, PT, R29.reuse, R13, PT ;  /* 0x0000000d1d00720c */ /* 0x040fe40003fa4070 */
[----:B------:R-:W-:-:S03]  /*1cb60*/  ISETP.GT.U32.AND P0, PT, R29, R14, PT ;  /* 0x0000000e1d00720c */ /* 0x000fc60003f04070 */
[--C-:B------:R-:W-:Y:S01]  /*1cb70*/  @!P6 IMAD.IADD R17, R17, 0x1, -R29.reuse ;  /* 0x000000011111e824 */ /* 0x100fe200078e0a1d */
[C---:B------:R-:W-:Y:S01]  /*1cb80*/  ISETP.GT.U32.AND P1, PT, R29.reuse, R15, PT ;  /* 0x0000000f1d00720c */ /* 0x040fe20003f24070 */
[--C-:B------:R-:W-:Y:S02]  /*1cb90*/  @!P3 IMAD.IADD R26, R26, 0x1, -R29.reuse ;  /* 0x000000011a1ab824 */ /* 0x100fe400078e0a1d */
[--C-:B------:R-:W-:Y:S01]  /*1cba0*/  @!P2 IMAD.IADD R12, R12, 0x1, -R29.reuse ;  /* 0x000000010c0ca824 */ /* 0x100fe200078e0a1d */
[----:B------:R-:W-:Y:S01]  /*1cbb0*/  ISETP.GT.U32.AND P2, PT, R29, R17, PT ;  /* 0x000000111d00720c */ /* 0x000fe20003f44070 */
[--C-:B------:R-:W-:Y:S02]  /*1cbc0*/  @!P4 IMAD.IADD R10, R10, 0x1, -R29.reuse ;  /* 0x000000010a0ac824 */ /* 0x100fe400078e0a1d */
[--C-:B------:R-:W-:Y:S02]  /*1cbd0*/  @!P5 IMAD.IADD R13, R13, 0x1, -R29.reuse ;  /* 0x000000010d0dd824 */ /* 0x100fe400078e0a1d */
[----:B------:R-:W-:Y:S01]  /*1cbe0*/  @!P0 IMAD.IADD R14, R14, 0x1, -R29 ;  /* 0x000000010e0e8824 */ /* 0x000fe200078e0a1d */
[----:B------:R-:W-:-:S02]  /*1cbf0*/  ISETP.GT.U32.AND P3, PT, R29, R18, PT ;  /* 0x000000121d00720c */ /* 0x000fc40003f64070 */
[C---:B------:R-:W-:Y:S02]  /*1cc00*/  ISETP.GT.U32.AND P4, PT, R29.reuse, R27, PT ;  /* 0x0000001b1d00720c */ /* 0x040fe40003f84070 */
[----:B------:R-:W-:-:S03]  /*1cc10*/  ISETP.GT.U32.AND P5, PT, R29, R5, PT ;  /* 0x000000051d00720c */ /* 0x000fc60003fa4070 */
[--C-:B------:R-:W-:Y:S01]  /*1cc20*/  @!P2 IMAD.IADD R17, R17, 0x1, -R29.reuse ;  /* 0x000000011111a824 */ /* 0x100fe200078e0a1d */
[C---:B------:R-:W-:Y:S02]  /*1cc30*/  ISETP.GT.U32.AND P6, PT, R29.reuse, R16, PT ;  /* 0x000000101d00720c */ /* 0x040fe40003fc4070 */
[----:B------:R-:W-:Y:S01]  /*1cc40*/  ISETP.GT.U32.AND P0, PT, R29, R6, PT ;  /* 0x000000061d00720c */ /* 0x000fe20003f04070 */
[--C-:B------:R-:W-:Y:S02]  /*1cc50*/  @!P1 IMAD.IADD R15, R15, 0x1, -R29.reuse ;  /* 0x000000010f0f9824 */ /* 0x100fe400078e0a1d */
[--C-:B------:R-:W-:Y:S01]  /*1cc60*/  @!P3 IMAD.IADD R18, R18, 0x1, -R29.reuse ;  /* 0x000000011212b824 */ /* 0x100fe200078e0a1d */
[----:B------:R-:W-:Y:S01]  /*1cc70*/  ISETP.GT.U32.AND P1, PT, R29, R7, PT ;  /* 0x000000071d00720c */ /* 0x000fe20003f24070 */
[----:B------:R0:W-:Y:S01]  /*1cc80*/  STL [R1+0xd4], R12 ;  /* 0x0000d40c01007387 */ /* 0x0001e20000100800 */
[--C-:B------:R-:W-:Y:S02]  /*1cc90*/  @!P4 IMAD.IADD R27, R27, 0x1, -R29.reuse ;  /* 0x000000011b1bc824 */ /* 0x100fe400078e0a1d */
[--C-:B------:R-:W-:Y:S01]  /*1cca0*/  @!P5 IMAD.IADD R5, R5, 0x1, -R29.reuse ;  /* 0x000000010505d824 */ /* 0x100fe200078e0a1d */
[----:B0-----:R-:W5:Y:S04]  /*1ccb0*/  LDL.LU R12, [R1+0x7c] ;  /* 0x00007c00010c7983 */ /* 0x001f680000300800 */
[----:B------:R-:W-:-:S02]  /*1ccc0*/  @!P0 IMAD.IADD R6, R6, 0x1, -R29 ;  /* 0x0000000106068824 */ /* 0x000fc400078e0a1d */
[--C-:B------:R-:W-:Y:S01]  /*1ccd0*/  @!P6 IMAD.IADD R16, R16, 0x1, -R29.reuse ;  /* 0x000000011010e824 */ /* 0x100fe200078e0a1d */
[----:B------:R-:W-:Y:S01]  /*1cce0*/  STL [R1+0xc0], R26 ;  /* 0x0000c01a01007387 */ /* 0x000fe20000100800 */
[----:B------:R-:W-:-:S03]  /*1ccf0*/  @!P1 IMAD.IADD R7, R7, 0x1, -R29 ;  /* 0x0000000107079824 */ /* 0x000fc600078e0a1d */
[----:B------:R0:W-:Y:S04]  /*1cd00*/  STL [R1+0xc8], R10 ;  /* 0x0000c80a01007387 */ /* 0x0001e80000100800 */
[----:B------:R1:W-:Y:S04]  /*1cd10*/  STL [R1+0xcc], R13 ;  /* 0x0000cc0d01007387 */ /* 0x0003e80000100800 */
[----:B------:R1:W-:Y:S04]  /*1cd20*/  STL [R1+0xc4], R14 ;  /* 0x0000c40e01007387 */ /* 0x0003e80000100800 */
[----:B------:R1:W-:Y:S04]  /*1cd30*/  STL [R1+0x9c], R15 ;  /* 0x00009c0f01007387 */ /* 0x0003e80000100800 */
[----:B0-----:R-:W5:Y:S04]  /*1cd40*/  LDL R10, [R1+0x2ad8] ;  /* 0x002ad800010a7983 */ /* 0x001f680000100800 */
[----:B------:R0:W-:Y:S04]  /*1cd50*/  STL [R1+0xa4], R16 ;  /* 0x0000a41001007387 */ /* 0x0001e80000100800 */
[----:B-1----:R-:W5:Y:S04]  /*1cd60*/  LDL.LU R13, [R1+0x68] ;  /* 0x00006800010d7983 */ /* 0x002f680000300800 */
[----:B------:R-:W5:Y:S04]  /*1cd70*/  LDL.LU R14, [R1+0x70] ;  /* 0x00007000010e7983 */ /* 0x000f680000300800 */
[----:B------:R1:W-:Y:S04]  /*1cd80*/  STL [R1+0xac], R17 ;  /* 0x0000ac1101007387 */ /* 0x0003e80000100800 */
[----:B------:R-:W5:Y:S04]  /*1cd90*/  LDL.LU R15, [R1+0x74] ;  /* 0x00007400010f7983 */ /* 0x000f680000300800 */
[----:B0-----:R-:W5:Y:S04]  /*1cda0*/  LDL.LU R16, [R1+0x6c] ;  /* 0x00006c0001107983 */ /* 0x001f680000300800 */
        /* <DEDUP_REMOVED lines=9> */
[----:B----4-:R-:W-:Y:S01]  /*1ce40*/  ISETP.GT.U32.AND P0, PT, R29, R8, PT ;  /* 0x000000081d00720c */ /* 0x010fe20003f04070 */
[--C-:B------:R-:W-:Y:S01]  /*1ce50*/  @!P4 IMAD.IADD R3, R3, 0x1, -R29.reuse ;  /* 0x000000010303c824 */ /* 0x100fe200078e0a1d */
[C---:B------:R-:W-:Y:S02]  /*1ce60*/  ISETP.GT.U32.AND P3, PT, R29.reuse, R27, PT ;  /* 0x0000001b1d00720c */ /* 0x040fe40003f64070 */
[C---:B------:R-:W-:Y:S02]  /*1ce70*/  ISETP.GT.U32.AND P4, PT, R29.reuse, R5, PT ;  /* 0x000000051d00720c */ /* 0x040fe40003f84070 */
[C---:B------:R-:W-:Y:S01]  /*1ce80*/  ISETP.GT.U32.AND P1, PT, R29.reuse, R11, PT ;  /* 0x0000000b1d00720c */ /* 0x040fe20003f24070 */
        /* <DEDUP_REMOVED lines=9> */
[--C-:B------:R-:W-:Y:S01]  /*1cf20*/  @!P4 IMAD.IADD R5, R5, 0x1, -R29.reuse ;  /* 0x000000010505c824 */ /* 0x100fe200078e0a1d */
[----:B------:R0:W-:Y:S01]  /*1cf30*/  STL [R1+0xb0], R18 ;  /* 0x0000b01201007387 */ /* 0x0001e20000100800 */
[----:B------:R-:W-:-:S04]  /*1cf40*/  @!P5 IMAD.IADD R6, R6, 0x1, -R29 ;  /* 0x000000010606d824 */ /* 0x000fc800078e0a1d */
[--C-:B------:R-:W-:Y:S01]  /*1cf50*/  @!P0 IMAD.IADD R7, R7, 0x1, -R29.reuse ;  /* 0x0000000107078824 */ /* 0x100fe200078e0a1d */
[----:B0-----:R-:W2:Y:S04]  /*1cf60*/  LDL.LU R18, [R1+0x64] ;  /* 0x0000640001127983 */ /* 0x001ea80000300800 */
[----:B------:R-:W-:Y:S04]  /*1cf70*/  STL [R1+0xa8], R27 ;  /* 0x0000a81b01007387 */ /* 0x000fe80000100800 */
[----:B------:R-:W3:Y:S04]  /*1cf80*/  LDL.LU R25, [R1+0x164] ;  /* 0x0001640001197983 */ /* 0x000ee80000300800 */
[----:B------:R0:W-:Y:S04]  /*1cf90*/  STL [R1+0xa0], R5 ;  /* 0x0000a00501007387 */ /* 0x0001e80000100800 */
[----:B------:R-:W4:Y:S04]  /*1cfa0*/  LDL.LU R26, [R1+0x17c] ;  /* 0x00017c00011a7983 */ /* 0x000f280000300800 */
[----:B------:R1:W-:Y:S04]  /*1cfb0*/  STL [R1+0x8c], R6 ;  /* 0x00008c0601007387 */ /* 0x0003e80000100800 */
[----:B0-----:R-:W2:Y:S01]  /*1cfc0*/  LDL.LU R5, [R1+0x160] ;  /* 0x0001600001057983 */ /* 0x001ea20000300800 */
[----:B------:R-:W-:-:S03]  /*1cfd0*/  @!P1 IMAD.IADD R9, R9, 0x1, -R29 ;  /* 0x0000000109099824 */ /* 0x000fc600078e0a1d */
[----:B-1----:R-:W2:Y:S04]  /*1cfe0*/  LDL.LU R6, [R1+0x158] ;  /* 0x0001580001067983 */ /* 0x002ea80000300800 */
[----:B------:R0:W-:Y:S04]  /*1cff0*/  STL [R1+0x94], R7 ;  /* 0x0000940701007387 */ /* 0x0001e80000100800 */
[----:B0-----:R-:W2:Y:S04]  /*1d000*/  LDL.LU R7, [R1+0x11c] ;  /* 0x00011c0001077983 */ /* 0x001ea80000300800 */
[----:B------:R0:W-:Y:S04]  /*1d010*/  STL [R1+0x98], R9 ;  /* 0x0000980901007387 */ /* 0x0001e80000100800 */
[----:B0-----:R-:W2:Y:S01]  /*1d020*/  LDL.LU R9, [R1+0x130] ;  /* 0x0001300001097983 */ /* 0x001ea20000300800 */
[----:B------:R-:W-:-:S05]  /*1d030*/  IABS R24, R24 ;  /* 0x0000001800187213 */ /* 0x000fca0000000000 */
[----:B------:R-:W-:Y:S01]  /*1d040*/  IMAD.HI.U32 R19, R28, R24, RZ ;  /* 0x000000181c137227 */ /* 0x000fe200078e00ff */
[----:B------:R-:W-:-:S03]  /*1d050*/  IABS R23, R23 ;  /* 0x0000001700177213 */ /* 0x000fc60000000000 */
[----:B------:R-:W-:Y:S01]  /*1d060*/  IMAD.MOV R19, RZ, RZ, -R19 ;  /* 0x000000ffff137224 */ /* 0x000fe200078e0a13 */
[----:B-----5:R-:W-:-:S03]  /*1d070*/  ISETP.GT.U32.AND P6, PT, R29, R12, PT ;  /* 0x0000000c1d00720c */ /* 0x020fc60003fc4070 */
[----:B------:R-:W-:Y:S02]  /*1d080*/  IMAD R24, R29, R19, R24 ;  /* 0x000000131d187224 */ /* 0x000fe400078e0218 */
[----:B------:R-:W-:Y:S01]  /*1d090*/  IMAD.HI.U32 R19, R28, R23, RZ ;  /* 0x000000171c137227 */ /* 0x000fe200078e00ff */
[----:B------:R-:W-:-:S03]  /*1d0a0*/  IABS R22, R22 ;  /* 0x0000001600167213 */ /* 0x000fc60000000000 */
[----:B------:R-:W-:Y:S01]  /*1d0b0*/  IMAD.MOV R19, RZ, RZ, -R19 ;  /* 0x000000ffff137224 */ /* 0x000fe200078e0a13 */
[C---:B------:R-:W-:Y:S02]  /*1d0c0*/  ISETP.GT.U32.AND P2, PT, R29.reuse, R0, PT ;  /* 0x000000001d00720c */ /* 0x040fe40003f44070 */
[C---:B------:R-:W-:Y:S01]  /*1d0d0*/  ISETP.GT.U32.AND P3, PT, R29.reuse, R2, PT ;  /* 0x000000021d00720c */ /* 0x040fe20003f64070 */
[C---:B------:R-:W-:Y:S01]  /*1d0e0*/  IMAD R23, R29.reuse, R19, R23 ;  /* 0x000000131d177224 */ /* 0x040fe200078e0217 */
[C---:B------:R-:W-:Y:S01]  /*1d0f0*/  ISETP.GT.U32.AND P4, PT, R29.reuse, R3, PT ;  /* 0x000000031d00720c */ /* 0x040fe20003f84070 */
[----:B------:R-:W-:Y:S01]  /*1d100*/  IMAD.HI.U32 R19, R28, R22, RZ ;  /* 0x000000161c137227 */ /* 0x000fe200078e00ff */
[----:B------:R-:W-:Y:S02]  /*1d110*/  IABS R21, R21 ;  /* 0x0000001500157213 */ /* 0x000fe40000000000 */
[----:B------:R-:W-:Y:S01]  /*1d120*/  ISETP.GT.U32.AND P5, PT, R29, R4, PT ;  /* 0x000000041d00720c */ /* 0x000fe20003fa4070 */
[----:B------:R-:W-:-:S02]  /*1d130*/  IMAD.MOV R19, RZ, RZ, -R19 ;  /* 0x000000ffff137224 */ /* 0x000fc400078e0a13 */
[----:B------:R-:W-:Y:S02]  /*1d140*/  @!P6 IMAD.IADD R12, R12, 0x1, -R29 ;  /* 0x000000010c0ce824 */ /* 0x000fe400078e0a1d */
[C---:B------:R-:W-:Y:S01]  /*1d150*/  IMAD R22, R29.reuse, R19, R22 ;  /* 0x000000131d167224 */ /* 0x040fe200078e0216 */
[C---:B------:R-:W-:Y:S01]  /*1d160*/  ISETP.GT.U32.AND P0, PT, R29.reuse, R8, PT ;  /* 0x000000081d00720c */ /* 0x040fe20003f04070 */
[----:B------:R-:W-:Y:S01]  /*1d170*/  IMAD.HI.U32 R19, R28, R21, RZ ;  /* 0x000000151c137227 */ /* 0x000fe200078e00ff */
[----:B------:R-:W-:-:S03]  /*1d180*/  ISETP.GT.U32.AND P1, PT, R29, R12, PT ;  /* 0x0000000c1d00720c */ /* 0x000fc60003f24070 */
[----:B------:R-:W-:Y:S01]  /*1d190*/  @!P2 IMAD.IADD R0, R0, 0x1, -R29 ;  /* 0x000000010000a824 */ /* 0x000fe200078e0a1d */
[C---:B------:R-:W-:Y:S01]  /*1d1a0*/  ISETP.GT.U32.AND P2, PT, R29.reuse, R13, PT ;  /* 0x0000000d1d00720c */ /* 0x040fe20003f44070 */
[----:B------:R-:W-:Y:S01]  /*1d1b0*/  IMAD.MOV R19, RZ, RZ, -R19 ;  /* 0x000000ffff137224 */ /* 0x000fe200078e0a13 */
[----:B------:R-:W-:Y:S01]  /*1d1c0*/  IABS R20, R20 ;  /* 0x0000001400147213 */ /* 0x000fe20000000000 */
[--C-:B------:R-:W-:Y:S01]  /*1d1d0*/  @!P3 IMAD.IADD R2, R2, 0x1, -R29.reuse ;  /* 0x000000010202b824 */ /* 0x100fe200078e0a1d */
[----:B------:R-:W-:Y:S01]  /*1d1e0*/  ISETP.GT.U32.AND P3, PT, R29, R14, PT ;  /* 0x0000000e1d00720c */ /* 0x000fe20003f64070 */
[----:B------:R-:W-:Y:S01]  /*1d1f0*/  @!P4 IMAD.IADD R3, R3, 0x1, -R29 ;  /* 0x000000010303c824 */ /* 0x000fe200078e0a1d */
[C---:B------:R-:W-:Y:S01]  /*1d200*/  ISETP.GT.U32.AND P4, PT, R29.reuse, R15, PT ;  /* 0x0000000f1d00720c */ /* 0x040fe20003f84070 */
[C---:B------:R-:W-:Y:S02]  /*1d210*/  IMAD R21, R29.reuse, R19, R21 ;  /* 0x000000131d157224 */ /* 0x040fe400078e0215 */
[----:B------:R-:W-:Y:S01]  /*1d220*/  IMAD.HI.U32 R19, R28, R20, RZ ;  /* 0x000000141c137227 */ /* 0x000fe200078e00ff */
[----:B------:R-:W-:-:S03]  /*1d230*/  ISETP.GT.U32.AND P6, PT, R29, R11, PT ;  /* 0x0000000b1d00720c */ /* 0x000fc60003fc4070 */
[----:B------:R-:W-:Y:S01]  /*1d240*/  @!P5 IMAD.IADD R4, R4, 0x1, -R29 ;  /* 0x000000010404d824 */ /* 0x000fe200078e0a1d */
[C---:B------:R-:W-:Y:S01]  /*1d250*/  ISETP.GT.U32.AND P5, PT, R29.reuse, R16, PT ;  /* 0x000000101d00720c */ /* 0x040fe20003fa4070 */
[----:B------:R-:W-:Y:S02]  /*1d260*/  IMAD.MOV R19, RZ, RZ, -R19 ;  /* 0x000000ffff137224 */ /* 0x000fe400078e0a13 */
[--C-:B------:R-:W-:Y:S01]  /*1d270*/  @!P0 IMAD.IADD R8, R8, 0x1, -R29.reuse ;  /* 0x0000000108088824 */ /* 0x100fe200078e0a1d */
[----:B------:R-:W-:Y:S01]  /*1d280*/  ISETP.GT.U32.AND P0, PT, R29, R17, PT ;  /* 0x000000111d00720c */ /* 0x000fe20003f04070 */
[--C-:B------:R-:W-:Y:S02]  /*1d290*/  @!P1 IMAD.IADD R12, R12, 0x1, -R29.reuse ;  /* 0x000000010c0c9824 */ /* 0x100fe400078e0a1d */
[--C-:B------:R-:W-:Y:S02]  /*1d2a0*/  @!P2 IMAD.IADD R13, R13, 0x1, -R29.reuse ;  /* 0x000000010d0da824 */ /* 0x100fe400078e0a1d */
[----:B------:R-:W-:Y:S01]  /*1d2b0*/  IMAD R20, R29, R19, R20 ;  /* 0x000000131d147224 */ /* 0x000fe200078e0214 */
[----:B------:R-:W-:Y:S01]  /*1d2c0*/  IABS R19, R10 ;  /* 0x0000000a00137213 */ /* 0x000fe20000000000 */
[--C-:B------:R-:W-:Y:S01]  /*1d2d0*/  @!P3 IMAD.IADD R14, R14, 0x1, -R29.reuse ;  /* 0x000000010e0eb824 */ /* 0x100fe200078e0a1d */
[----:B------:R-:W5:Y:S01]  /*1d2e0*/  LDL.LU R10, [R1+0x134] ;  /* 0x00013400010a7983 */ /* 0x000f620000300800 */
[----:B------:R-:W-:-:S02]  /*1d2f0*/  @!P4 IMAD.IADD R15, R15, 0x1, -R29 ;  /* 0x000000010f0fc824 */ /* 0x000fc400078e0a1d */
[--C-:B------:R-:W-:Y:S02]  /*1d300*/  @!P5 IMAD.IADD R16, R16, 0x1, -R29.reuse ;  /* 0x000000011010d824 */ /* 0x100fe400078e0a1d */
[--C-:B------:R-:W-:Y:S02]  /*1d310*/  @!P6 IMAD.IADD R11, R11, 0x1, -R29.reuse ;  /* 0x000000010b0be824 */ /* 0x100fe400078e0a1d */
[----:B------:R-:W-:Y:S01]  /*1d320*/  @!P0 IMAD.IADD R17, R17, 0x1, -R29 ;  /* 0x0000000111118824 */ /* 0x000fe200078e0a1d */
[----:B------:R0:W-:Y:S04]  /*1d330*/  STL [R1+0x90], R0 ;  /* 0x0000900001007387 */ /* 0x0001e80000100800 */
[----:B------:R1:W-:Y:S04]  /*1d340*/  STL [R1+0x78], R2 ;  /* 0x0000780201007387 */ /* 0x0003e80000100800 */
[----:B------:R0:W-:Y:S04]  /*1d350*/  STL [R1+0x80], R3 ;  /* 0x0000800301007387 */ /* 0x0001e80000100800 */
[----:B------:R0:W-:Y:S04]  /*1d360*/  STL [R1+0x88], R4 ;  /* 0x0000880401007387 */ /* 0x0001e80000100800 */
[----:B------:R-:W-:Y:S04]  /*1d370*/  STL [R1+0x1d0], R8 ;  /* 0x0001d00801007387 */ /* 0x000fe80000100800 */
[----:B------:R-:W5:Y:S04]  /*1d380*/  LDL.LU R27, [R1+0x12c] ;  /* 0x00012c00011b7983 */ /* 0x000f680000300800 */
[----:B------:R1:W-:Y:S04]  /*1d390*/  STL [R1+0x84], R11 ;  /* 0x0000840b01007387 */ /* 0x0003e80000100800 */
[----:B0-----:R-:W5:Y:S04]  /*1d3a0*/  LDL.LU R0, [R1+0xdc] ;  /* 0x0000dc0001007983 */ /* 0x001f680000300800 */
[----:B-1----:R-:W5:Y:S04]  /*1d3b0*/  LDL.LU R2, [R1+0xec] ;  /* 0x0000ec0001027983 */ /* 0x002f680000300800 */
[----:B------:R-:W-:Y:S04]  /*1d3c0*/  STL [R1+0x7c], R12 ;  /* 0x00007c0c01007387 */ /* 0x000fe80000100800 */
[----:B------:R-:W5:Y:S04]  /*1d3d0*/  LDL.LU R3, [R1+0xf4] ;  /* 0x0000f40001037983 */ /* 0x000f680000300800 */
[----:B------:R-:W5:Y:S04]  /*1d3e0*/  LDL.LU R4, [R1+0x10c] ;  /* 0x00010c0001047983 */ /* 0x000f680000300800 */
[----:B------:R-:W5:Y:S01]  /*1d3f0*/  LDL.LU R11, [R1+0xf0] ;  /* 0x0000f000010b7983 */ /* 0x000f620000300800 */
[----:B---3--:R-:W-:-:S02]  /*1d400*/  ISETP.GT.U32.AND P1, PT, R29, R25, PT ;  /* 0x000000191d00720c */ /* 0x008fc40003f24070 */
[C---:B----4-:R-:W-:Y:S02]  /*1d410*/  ISETP.GT.U32.AND P2, PT, R29.reuse, R26, PT ;  /* 0x0000001a1d00720c */ /* 0x050fe40003f44070 */
[C---:B--2---:R-:W-:Y:S02]  /*1d420*/  ISETP.GT.U32.AND P6, PT, R29.reuse, R18, PT ;  /* 0x000000121d00720c */ /* 0x044fe40003fc4070 */
[C---:B------:R-:W-:Y:S02]  /*1d430*/  ISETP.GT.U32.AND P3, PT, R29.reuse, R5, PT ;  /* 0x000000051d00720c */ /* 0x040fe40003f64070 */
[----:B------:R-:W-:-:S05]  /*1d440*/  ISETP.GT.U32.AND P4, PT, R29, R6, PT ;  /* 0x000000061d00720c */ /* 0x000fca0003f84070 */
[--C-:B------:R-:W-:Y:S01]  /*1d450*/  @!P1 IMAD.IADD R25, R25, 0x1, -R29.reuse ;  /* 0x0000000119199824 */ /* 0x100fe200078e0a1d */
[C---:B------:R-:W-:Y:S01]  /*1d460*/  ISETP.GT.U32.AND P1, PT, R29.reuse, R13, PT ;  /* 0x0000000d1d00720c */ /* 0x040fe20003f24070 */
[--C-:B------:R-:W-:Y:S01]  /*1d470*/  @!P2 IMAD.IADD R26, R26, 0x1, -R29.reuse ;  /* 0x000000011a1aa824 */ /* 0x100fe200078e0a1d */
[C---:B------:R-:W-:Y:S02]  /*1d480*/  ISETP.GT.U32.AND P2, PT, R29.reuse, R14, PT ;  /* 0x0000000e1d00720c */ /* 0x040fe40003f44070 */
[----:B------:R-:W-:Y:S01]  /*1d490*/  ISETP.GT.U32.AND P5, PT, R29, R7, PT ;  /* 0x000000071d00720c */ /* 0x000fe20003fa4070 */
[--C-:B------:R-:W-:Y:S01]  /*1d4a0*/  @!P3 IMAD.IADD R5, R5, 0x1, -R29.reuse ;  /* 0x000000010505b824 */ /* 0x100fe200078e0a1d */
[C---:B------:R-:W-:Y:S01]  /*1d4b0*/  ISETP.GT.U32.AND P3, PT, R29.reuse, R15, PT ;  /* 0x0000000f1d00720c */ /* 0x040fe20003f64070 */
[--C-:B------:R-:W-:Y:S01]  /*1d4c0*/  @!P4 IMAD.IADD R6, R6, 0x1, -R29.reuse ;  /* 0x000000010606c824 */ /* 0x100fe200078e0a1d */
[C---:B------:R-:W-:Y:S01]  /*1d4d0*/  ISETP.GT.U32.AND P4, PT, R29.reuse, R16, PT ;  /* 0x000000101d00720c */ /* 0x040fe20003f84070 */
[----:B------:R-:W-:Y:S01]  /*1d4e0*/  @!P6 IMAD.IADD R18, R18, 0x1, -R29 ;  /* 0x000000011212e824 */ /* 0x000fe200078e0a1d */
[----:B------:R-:W-:-:S07]  /*1d4f0*/  ISETP.GT.U32.AND P0, PT, R29, R9, PT ;  /* 0x000000091d00720c */ /* 0x000fce0003f04070 */
[--C-:B------:R-:W-:Y:S01]  /*1d500*/  @!P5 IMAD.IADD R7, R7, 0x1, -R29.reuse ;  /* 0x000000010707d824 */ /* 0x100fe200078e0a1d */
[----:B------:R-:W-:Y:S01]  /*1d510*/  ISETP.GT.U32.AND P5, PT, R29, R17, PT ;  /* 0x000000111d00720c */ /* 0x000fe20003fa4070 */
[--C-:B------:R-:W-:Y:S02]  /*1d520*/  @!P1 IMAD.IADD R13, R13, 0x1, -R29.reuse ;  /* 0x000000010d0d9824 */ /* 0x100fe400078e0a1d */
[--C-:B------:R-:W-:Y:S02]  /*1d530*/  @!P2 IMAD.IADD R14, R14, 0x1, -R29.reuse ;  /* 0x000000010e0ea824 */ /* 0x100fe400078e0a1d */
[--C-:B------:R-:W-:Y:S02]  /*1d540*/  @!P3 IMAD.IADD R15, R15, 0x1, -R29.reuse ;  /* 0x000000010f0fb824 */ /* 0x100fe400078e0a1d */
[--C-:B------:R-:W-:Y:S01]  /*1d550*/  @!P0 IMAD.IADD R9, R9, 0x1, -R29.reuse ;  /* 0x0000000109098824 */ /* 0x100fe200078e0a1d */
[----:B------:R-:W-:Y:S01]  /*1d560*/  ISETP.GT.U32.AND P0, PT, R29, R18, PT ;  /* 0x000000121d00720c */ /* 0x000fe20003f04070 */
[--C-:B------:R-:W-:Y:S01]  /*1d570*/  @!P4 IMAD.IADD R16, R16, 0x1, -R29.reuse ;  /* 0x000000011010c824 */ /* 0x100fe200078e0a1d */
[----:B------:R0:W-:Y:S03]  /*1d580*/  STL [R1+0x68], R13 ;  /* 0x0000680d01007387 */ /* 0x0001e60000100800 */
[--C-:B------:R-:W-:Y:S01]  /*1d590*/  @!P5 IMAD.IADD R17, R17, 0x1, -R29.reuse ;  /* 0x000000011111d824 */ /* 0x100fe200078e0a1d */
[----:B------:R1:W-:Y:S04]  /*1d5a0*/  STL [R1+0x70], R14 ;  /* 0x0000700e01007387 */ /* 0x0003e80000100800 */
[----:B0-----:R-:W2:Y:S04]  /*1d5b0*/  LDL.LU R13, [R1+0xe4] ;  /* 0x0000e400010d7983 */ /* 0x001ea80000300800 */
[----:B------:R0:W-:Y:S04]  /*1d5c0*/  STL [R1+0x74], R15 ;  /* 0x0000740f01007387 */ /* 0x0001e80000100800 */
[----:B------:R3:W-:Y:S01]  /*1d5d0*/  STL [R1+0x6c], R16 ;  /* 0x00006c1001007387 */ /* 0x0007e20000100800 */
[----:B------:R-:W-:-:S03]  /*1d5e0*/  @!P0 IMAD.IADD R18, R18, 0x1, -R29 ;  /* 0x0000000112128824 */ /* 0x000fc600078e0a1d */
[----:B-1----:R-:W4:Y:S04]  /*1d5f0*/  LDL.LU R14, [R1+0x1c] ;  /* 0x00001c00010e7983 */ /* 0x002f280000300800 */
[----:B0-----:R-:W4:Y:S04]  /*1d600*/  LDL.LU R15, [R1+0xb8] ;  /* 0x0000b800010f7983 */ /* 0x001f280000300800 */
[----:B------:R-:W-:Y:S04]  /*1d610*/  STL [R1+0x60], R17 ;  /* 0x0000601101007387 */ /* 0x000fe80000100800 */
[----:B------:R-:W4:Y:S04]  /*1d620*/  LDL.LU R8, [R1+0xbc] ;  /* 0x0000bc0001087983 */ /* 0x000f280000300800 */
[----:B---3--:R-:W3:Y:S04]  /*1d630*/  LDL.LU R16, [R1+0xb4] ;  /* 0x0000b40001107983 */ /* 0x008ee80000300800 */
[----:B------:R0:W-:Y:S04]  /*1d640*/  STL [R1+0x64], R18 ;  /* 0x0000641201007387 */ /* 0x0001e80000100800 */
[----:B0-----:R-:W3:Y:S04]  /*1d650*/  LDL.LU R18, [R1+0x18] ;  /* 0x0000180001127983 */ /* 0x001ee80000300800 */
[----:B------:R-:W3:Y:S01]  /*1d660*/  LDL.LU R17, [R1+0x14] ;  /* 0x0000140001117983 */ /* 0x000ee20000300800 */
[----:B-----5:R-:W-:-:S02]  /*1d670*/  ISETP.GT.U32.AND P6, PT, R29, R10, PT ;  /* 0x0000000a1d00720c */ /* 0x020fc40003fc4070 */
[C---:B------:R-:W-:Y:S02]  /*1d680*/  ISETP.GT.U32.AND P1, PT, R29.reuse, R25, PT ;  /* 0x000000191d00720c */ /* 0x040fe40003f24070 */
[C---:B------:R-:W-:Y:S02]  /*1d690*/  ISETP.GT.U32.AND P2, PT, R29.reuse, R26, PT ;  /* 0x0000001a1d00720c */ /* 0x040fe40003f44070 */
[C---:B------:R-:W-:Y:S02]  /*1d6a0*/  ISETP.GT.U32.AND P3, PT, R29.reuse, R5, PT ;  /* 0x000000051d00720c */ /* 0x040fe40003f64070 */
[C---:B------:R-:W-:Y:S02]  /*1d6b0*/  ISETP.GT.U32.AND P4, PT, R29.reuse, R6, PT ;  /* 0x000000061d00720c */ /* 0x040fe40003f84070 */
[----:B------:R-:W-:-:S03]  /*1d6c0*/  ISETP.GT.U32.AND P5, PT, R29, R7, PT ;  /* 0x000000071d00720c */ /* 0x000fc60003fa4070 */
[--C-:B------:R-:W-:Y:S02]  /*1d6d0*/  @!P6 IMAD.IADD R10, R10, 0x1, -R29.reuse ;  /* 0x000000010a0ae824 */ /* 0x100fe400078e0a1d */
[----:B------:R-:W-:-:S03]  /*1d6e0*/  @!P1 IMAD.IADD R25, R25, 0x1, -R29 ;  /* 0x0000000119199824 */ /* 0x000fc600078e0a1d */
[C---:B------:R-:W-:Y:S01]  /*1d6f0*/  ISETP.GT.U32.AND P0, PT, R29.reuse, R10, PT ;  /* 0x0000000a1d00720c */ /* 0x040fe20003f04070 */
[--C-:B------:R-:W-:Y:S01]  /*1d700*/  @!P2 IMAD.IADD R26, R26, 0x1, -R29.reuse ;  /* 0x000000011a1aa824 */ /* 0x100fe200078e0a1d */
[----:B------:R-:W-:Y:S01]  /*1d710*/  ISETP.GT.U32.AND P1, PT, R29, R27, PT ;  /* 0x0000001b1d00720c */ /* 0x000fe20003f24070 */
[--C-:B------:R-:W-:Y:S01]  /*1d720*/  @!P3 IMAD.IADD R5, R5, 0x1, -R29.reuse ;  /* 0x000000010505b824 */ /* 0x100fe200078e0a1d */
[C---:B------:R-:W-:Y:S01]  /*1d730*/  ISETP.GT.U32.AND P6, PT, R29.reuse, R9, PT ;  /* 0x000000091d00720c */ /* 0x040fe20003fc4070 */
[--C-:B------:R-:W-:Y:S01]  /*1d740*/  @!P4 IMAD.IADD R6, R6, 0x1, -R29.reuse ;  /* 0x000000010606c824 */ /* 0x100fe200078e0a1d */
[C---:B------:R-:W-:Y:S02]  /*1d750*/  ISETP.GT.U32.AND P2, PT, R29.reuse, R0, PT ;  /* 0x000000001d00720c */ /* 0x040fe40003f44070 */
[----:B------:R-:W-:Y:S01]  /*1d760*/  ISETP.GT.U32.AND P3, PT, R29, R2, PT ;  /* 0x000000021d00720c */ /* 0x000fe20003f64070 */
[----:B------:R-:W-:-:S04]  /*1d770*/  @!P5 IMAD.IADD R7, R7, 0x1, -R29 ;  /* 0x000000010707d824 */ /* 0x000fc800078e0a1d */
[--C-:B------:R-:W-:Y:S01]  /*1d780*/  @!P0 IMAD.IADD R10, R10, 0x1, -R29.reuse ;  /* 0x000000010a0a8824 */ /* 0x100fe200078e0a1d */
[C---:B------:R-:W-:Y:S02]  /*1d790*/  ISETP.GT.U32.AND P4, PT, R29.reuse, R3, PT ;  /* 0x000000031d00720c */ /* 0x040fe40003f84070 */
[----:B------:R-:W-:Y:S01]  /*1d7a0*/  ISETP.GT.U32.AND P5, PT, R29, R4, PT ;  /* 0x000000041d00720c */ /* 0x000fe20003fa4070 */
[--C-:B------:R-:W-:Y:S02]  /*1d7b0*/  @!P1 IMAD.IADD R27, R27, 0x1, -R29.reuse ;  /* 0x000000011b1b9824 */ /* 0x100fe400078e0a1d */
[--C-:B------:R-:W-:Y:S02]  /*1d7c0*/  @!P2 IMAD.IADD R0, R0, 0x1, -R29.reuse ;  /* 0x000000010000a824 */ /* 0x100fe400078e0a1d */
[--C-:B------:R-:W-:Y:S02]  /*1d7d0*/  @!P3 IMAD.IADD R2, R2, 0x1, -R29.reuse ;  /* 0x000000010202b824 */ /* 0x100fe400078e0a1d */
[----:B------:R-:W-:Y:S01]  /*1d7e0*/  @!P6 IMAD.IADD R9, R9, 0x1, -R29 ;  /* 0x000000010909e824 */ /* 0x000fe200078e0a1d */
[----:B------:R-:W-:-:S03]  /*1d7f0*/  ISETP.GT.U32.AND P6, PT, R29, R11, PT ;  /* 0x0000000b1d00720c */ /* 0x000fc60003fc4070 */
[--C-:B------:R-:W-:Y:S02]  /*1d800*/  @!P4 IMAD.IADD R3, R3, 0x1, -R29.reuse ;  /* 0x000000010303c824 */ /* 0x100fe400078e0a1d */
[--C-:B------:R-:W-:Y:S01]  /*1d810*/  @!P5 IMAD.IADD R4, R4, 0x1, -R29.reuse ;  /* 0x000000010404d824 */ /* 0x100fe200078e0a1d */
[----:B------:R0:W-:Y:S07]  /*1d820*/  STL [R1+0x164], R25 ;  /* 0x0001641901007387 */ /* 0x0001ee0000100800 */
[----:B------:R-:W-:Y:S01]  /*1d830*/  @!P6 IMAD.IADD R11, R11, 0x1, -R29 ;  /* 0x000000010b0be824 */ /* 0x000fe200078e0a1d */
[----:B0-----:R-:W5:Y:S04]  /*1d840*/  LDL.LU R25, [R1+0x358c] ;  /* 0x00358c0001197983 */ /* 0x001f680000300800 */
[----:B------:R0:W-:Y:S04]  /*1d850*/  STL [R1+0x17c], R26 ;  /* 0x00017c1a01007387 */ /* 0x0001e80000100800 */
[----:B0-----:R-:W5:Y:S04]  /*1d860*/  LDL.LU R26, [R1+0x3588] ;  /* 0x00358800011a7983 */ /* 0x001f680000300800 */
[----:B------:R0:W-:Y:S04]  /*1d870*/  STL [R1+0x160], R5 ;  /* 0x0001600501007387 */ /* 0x0001e80000100800 */
[----:B------:R1:W-:Y:S04]  /*1d880*/  STL [R1+0x158], R6 ;  /* 0x0001580601007387 */ /* 0x0003e80000100800 */
[----:B------:R1:W-:Y:S04]  /*1d890*/  STL [R1+0x11c], R7 ;  /* 0x00011c0701007387 */ /* 0x0003e80000100800 */
[----:B0-----:R-:W5:Y:S04]  /*1d8a0*/  LDL.LU R5, [R1+0x10] ;  /* 0x0000100001057983 */ /* 0x001f680000300800 */
[----:B------:R0:W-:Y:S04]  /*1d8b0*/  STL [R1+0x130], R9 ;  /* 0x0001300901007387 */ /* 0x0001e80000100800 */
[----:B-1----:R-:W5:Y:S04]  /*1d8c0*/  LDL.LU R6, [R1+0xc] ;  /* 0x00000c0001067983 */ /* 0x002f680000300800 */
[----:B------:R-:W5:Y:S04]  /*1d8d0*/  LDL.LU R7, [R1+0x8] ;  /* 0x0000080001077983 */ /* 0x000f680000300800 */
[----:B------:R1:W-:Y:S04]  /*1d8e0*/  STL [R1+0x134], R10 ;  /* 0x0001340a01007387 */ /* 0x0003e80000100800 */
[----:B0-----:R-:W5:Y:S01]  /*1d8f0*/  LDL.LU R9, [R1+0x4] ;  /* 0x0000040001097983 */ /* 0x001f620000300800 */
[----:B------:R-:W-:-:S03]  /*1d900*/  IMAD.HI.U32 R12, R28, R19, RZ ;  /* 0x000000131c0c7227 */ /* 0x000fc600078e00ff */
[----:B-1----:R-:W5:Y:S01]  /*1d910*/  LDL.LU R10, [R1] ;  /* 0x00000000010a7983 */ /* 0x002f620000300800 */
[----:B------:R-:W-:-:S04]  /*1d920*/  IMAD.MOV R12, RZ, RZ, -R12 ;  /* 0x000000ffff0c7224 */ /* 0x000fc800078e0a0c */
[C---:B------:R-:W-:Y:S01]  /*1d930*/  IMAD R19, R29.reuse, R12, R19 ;  /* 0x0000000c1d137224 */ /* 0x040fe200078e0213 */
[C---:B--2---:R-:W-:Y:S02]  /*1d940*/  ISETP.GT.U32.AND P0, PT, R29.reuse, R13, PT ;  /* 0x0000000d1d00720c */ /* 0x044fe40003f04070 */
[C---:B----4-:R-:W-:Y:S02]  /*1d950*/  ISETP.GT.U32.AND P1, PT, R29.reuse, R14, PT ;  /* 0x0000000e1d00720c */ /* 0x050fe40003f24070 */
[----:B------:R-:W-:-:S09]  /*1d960*/  ISETP.GT.U32.AND P2, PT, R29, R15, PT ;  /* 0x0000000f1d00720c */ /* 0x000fd20003f44070 */
[--C-:B------:R-:W-:Y:S01]  /*1d970*/  @!P0 IMAD.IADD R13, R13, 0x1, -R29.reuse ;  /* 0x000000010d0d8824 */ /* 0x100fe200078e0a1d */
[C---:B------:R-:W-:Y:S02]  /*1d980*/  ISETP.GT.U32.AND P3, PT, R29.reuse, R8, PT ;  /* 0x000000081d00720c */ /* 0x040fe40003f64070 */
[C---:B---3--:R-:W-:Y:S01]  /*1d990*/  ISETP.GT.U32.AND P4, PT, R29.reuse, R16, PT ;  /* 0x000000101d00720c */ /* 0x048fe20003f84070 */
[--C-:B------:R-:W-:Y:S01]  /*1d9a0*/  @!P1 IMAD.IADD R14, R14, 0x1, -R29.reuse ;  /* 0x000000010e0e9824 */ /* 0x100fe200078e0a1d */
[----:B------:R-:W-:Y:S01]  /*1d9b0*/  ISETP.GT.U32.AND P0, PT, R29, R27, PT ;  /* 0x0000001b1d00720c */ /* 0x000fe20003f04070 */
[----:B------:R-:W-:Y:S01]  /*1d9c0*/  @!P2 IMAD.IADD R15, R15, 0x1, -R29 ;  /* 0x000000010f0fa824 */ /* 0x000fe200078e0a1d */
[C---:B------:R-:W-:Y:S02]  /*1d9d0*/  ISETP.GT.U32.AND P1, PT, R29.reuse, R0, PT ;  /* 0x000000001d00720c */ /* 0x040fe40003f24070 */
[C---:B------:R-:W-:Y:S02]  /*1d9e0*/  ISETP.GT.U32.AND P2, PT, R29.reuse, R2, PT ;  /* 0x000000021d00720c */ /* 0x040fe40003f44070 */
[----:B------:R-:W-:-:S03]  /*1d9f0*/  ISETP.GT.U32.AND P5, PT, R29, R18, PT ;  /* 0x000000121d00720c */ /* 0x000fc60003fa4070 */
[--C-:B------:R-:W-:Y:S01]  /*1da00*/  @!P3 IMAD.IADD R8, R8, 0x1, -R29.reuse ;  /* 0x000000010808b824 */ /* 0x100fe200078e0a1d */
[C---:B------:R-:W-:Y:S01]  /*1da10*/  ISETP.GT.U32.AND P3, PT, R29.reuse, R3, PT ;  /* 0x000000031d00720c */ /* 0x040fe20003f64070 */
[--C-:B------:R-:W-:Y:S01]  /*1da20*/  @!P4 IMAD.IADD R16, R16, 0x1, -R29.reuse ;  /* 0x000000011010c824 */ /* 0x100fe200078e0a1d */
[C---:B------:R-:W-:Y:S02]  /*1da30*/  ISETP.GT.U32.AND P6, PT, R29.reuse, R17, PT ;  /* 0x000000111d00720c */ /* 0x040fe40003fc4070 */
[----:B------:R-:W-:Y:S01]  /*1da40*/  ISETP.GT.U32.AND P4, PT, R29, R4, PT ;  /* 0x000000041d00720c */ /* 0x000fe20003f84070 */
[----:B------:R-:W-:Y:S01]  /*1da50*/  @!P0 IMAD.IADD R27, R27, 0x1, -R29 ;  /* 0x000000011b1b8824 */ /* 0x000fe200078e0a1d */
[----:B------:R-:W-:-:S03]  /*1da60*/  ISETP.GT.U32.AND P0, PT, R29, R13, PT ;  /* 0x0000000d1d00720c */ /* 0x000fc60003f04070 */
[--C-:B------:R-:W-:Y:S01]  /*1da70*/  @!P5 IMAD.IADD R18, R18, 0x1, -R29.reuse ;  /* 0x000000011212d824 */ /* 0x100fe200078e0a1d */
[C---:B------:R-:W-:Y:S01]  /*1da80*/  ISETP.GT.U32.AND P5, PT, R29.reuse, R11, PT ;  /* 0x0000000b1d00720c */ /* 0x040fe20003fa4070 */
[--C-:B------:R-:W-:Y:S01]  /*1da90*/  @!P1 IMAD.IADD R0, R0, 0x1, -R29.reuse ;  /* 0x0000000100009824 */ /* 0x100fe200078e0a1d */
[C---:B------:R-:W-:Y:S01]  /*1daa0*/  ISETP.GT.U32.AND P1, PT, R29.reuse, R14, PT ;  /* 0x0000000e1d00720c */ /* 0x040fe20003f24070 */
[--C-:B------:R-:W-:Y:S01]  /*1dab0*/  @!P2 IMAD.IADD R2, R2, 0x1, -R29.reuse ;  /* 0x000000010202a824 */ /* 0x100fe200078e0a1d */
[----:B------:R-:W-:Y:S01]  /*1dac0*/  ISETP.GT.U32.AND P2, PT, R29, R15, PT ;  /* 0x0000000f1d00720c */ /* 0x000fe20003f44070 */
[----:B------:R0:W-:Y:S01]  /*1dad0*/  STL [R1+0x12c], R27 ;  /* 0x00012c1b01007387 */ /* 0x0001e20000100800 */
[--C-:B------:R-:W-:Y:S01]  /*1dae0*/  @!P3 IMAD.IADD R3, R3, 0x1, -R29.reuse ;  /* 0x000000010303b824 */ /* 0x100fe200078e0a1d */
[----:B------:R-:W-:Y:S01]  /*1daf0*/  ISETP.GT.U32.AND P3, PT, R29, R8, PT ;  /* 0x000000081d00720c */ /* 0x000fe20003f64070 */
[--C-:B------:R-:W-:Y:S02]  /*1db00*/  @!P6 IMAD.IADD R17, R17, 0x1, -R29.reuse ;  /* 0x000000011111e824 */ /* 0x100fe400078e0a1d */
[--C-:B------:R-:W-:Y:S01]  /*1db10*/  @!P4 IMAD.IADD R4, R4, 0x1, -R29.reuse ;  /* 0x000000010404c824 */ /* 0x100fe200078e0a1d */
[----:B------:R-:W-:Y:S01]  /*1db20*/  ISETP.GT.U32.AND P4, PT, R29, R16, PT ;  /* 0x000000101d00720c */ /* 0x000fe20003f84070 */
[----:B0-----:R-:W2:Y:S01]  /*1db30*/  LDL.LU R27, [R1+0x3584] ;  /* 0x00358400011b7983 */ /* 0x001ea20000300800 */
[----:B------:R-:W-:-:S03]  /*1db40*/  @!P5 IMAD.IADD R11, R11, 0x1, -R29 ;  /* 0x000000010b0bd824 */ /* 0x000fc600078e0a1d */
[----:B------:R0:W-:Y:S01]  /*1db50*/  STL [R1+0xdc], R0 ;  /* 0x0000dc0001007387 */ /* 0x0001e20000100800 */
[----:B------:R-:W-:Y:S01]  /*1db60*/  ISETP.GT.U32.AND P6, PT, R29, R18, PT ;  /* 0x000000121d00720c */ /* 0x000fe20003fc4070 */
[--C-:B------:R-:W-:Y:S01]  /*1db70*/  @!P0 IMAD.IADD R13, R13, 0x1, -R29.reuse ;  /* 0x000000010d0d8824 */ /* 0x100fe200078e0a1d */
[----:B------:R-:W-:Y:S01]  /*1db80*/  ISETP.GT.U32.AND P5, PT, R29, R17, PT ;  /* 0x000000111d00720c */ /* 0x000fe20003fa4070 */
[----:B0-----:R-:W3:Y:S04]  /*1db90*/  LDL.LU R0, [R1+0x3580] ;  /* 0x0035800001007983 */ /* 0x001ee80000300800 */
[----:B------:R0:W-:Y:S01]  /*1dba0*/  STL [R1+0xec], R2 ;  /* 0x0000ec0201007387 */ /* 0x0001e20000100800 */
[--C-:B------:R-:W-:Y:S02]  /*1dbb0*/  @!P1 IMAD.IADD R14, R14, 0x1, -R29.reuse ;  /* 0x000000010e0e9824 */ /* 0x100fe400078e0a1d */
[--C-:B------:R-:W-:Y:S01]  /*1dbc0*/  @!P2 IMAD.IADD R15, R15, 0x1, -R29.reuse ;  /* 0x000000010f0fa824 */ /* 0x100fe200078e0a1d */
[----:B0-----:R-:W4:Y:S04]  /*1dbd0*/  LDL.LU R2, [R1+0x357c] ;  /* 0x00357c0001027983 */ /* 0x001f280000300800 */
[----:B------:R0:W-:Y:S01]  /*1dbe0*/  STL [R1+0xf4], R3 ;  /* 0x0000f40301007387 */ /* 0x0001e20000100800 */
[----:B------:R-:W-:-:S03]  /*1dbf0*/  @!P3 IMAD.IADD R8, R8, 0x1, -R29 ;  /* 0x000000010808b824 */ /* 0x000fc600078e0a1d */
[----:B0-----:R-:W2:Y:S04]  /*1dc00*/  LDL.LU R3, [R1+0x3578] ;  /* 0x0035780001037983 */ /* 0x001ea80000300800 */
[----:B------:R0:W-:Y:S01]  /*1dc10*/  STL [R1+0x10c], R4 ;  /* 0x00010c0401007387 */ /* 0x0001e20000100800 */
[----:B------:R-:W-:-:S03]  /*1dc20*/  @!P4 IMAD.IADD R16, R16, 0x1, -R29 ;  /* 0x000000011010c824 */ /* 0x000fc600078e0a1d */
[----:B0-----:R-:W2:Y:S04]  /*1dc30*/  LDL.LU R4, [R1+0x3574] ;  /* 0x0035740001047983 */ /* 0x001ea80000300800 */
[----:B------:R0:W-:Y:S01]  /*1dc40*/  STL [R1+0xf0], R11 ;  /* 0x0000f00b01007387 */ /* 0x0001e20000100800 */
[----:B------:R-:W-:-:S03]  /*1dc50*/  @!P6 IMAD.IADD R18, R18, 0x1, -R29 ;  /* 0x000000011212e824 */ /* 0x000fc600078e0a1d */
[----:B0-----:R-:W2:Y:S04]  /*1dc60*/  LDL.LU R11, [R1+0x3570] ;  /* 0x00357000010b7983 */ /* 0x001ea80000300800 */
[----:B------:R-:W2:Y:S04]  /*1dc70*/  LDL.LU R12, [R1+0x356c] ;  /* 0x00356c00010c7983 */ /* 0x000ea80000300800 */
[----:B------:R0:W-:Y:S01]  /*1dc80*/  STL [R1+0xe4], R13 ;  /* 0x0000e40d01007387 */ /* 0x0001e20000100800 */
[----:B------:R-:W-:-:S03]  /*1dc90*/  @!P5 IMAD.IADD R17, R17, 0x1, -R29 ;  /* 0x000000011111d824 */ /* 0x000fc600078e0a1d */
[----:B0-----:R-:W3:Y:S04]  /*1dca0*/  LDL.LU R13, [R1+0x3568] ;  /* 0x00356800010d7983 */ /* 0x001ee80000300800 */
[----:B------:R0:W-:Y:S04]  /*1dcb0*/  STL [R1+0x1c], R14 ;  /* 0x00001c0e01007387 */ /* 0x0001e80000100800 */
[----:B0-----:R-:W4:Y:S04]  /*1dcc0*/  LDL.LU R14, [R1+0x3564] ;  /* 0x00356400010e7983 */ /* 0x001f280000300800 */
[----:B------:R0:W-:Y:S04]  /*1dcd0*/  STL [R1+0xb8], R15 ;  /* 0x0000b80f01007387 */ /* 0x0001e80000100800 */
[----:B0-----:R-:W4:Y:S04]  /*1dce0*/  LDL.LU R15, [R1+0x3560] ;  /* 0x00356000010f7983 */ /* 0x001f280000300800 */
[----:B------:R0:W-:Y:S04]  /*1dcf0*/  STL [R1+0xbc], R8 ;  /* 0x0000bc0801007387 */ /* 0x0001e80000100800 */
[----:B0-----:R-:W4:Y:S04]  /*1dd00*/  LDL R8, [R1+0x2adc] ;  /* 0x002adc0001087983 */ /* 0x001f280000100800 */
[----:B------:R0:W-:Y:S04]  /*1dd10*/  STL [R1+0xb4], R16 ;  /* 0x0000b41001007387 */ /* 0x0001e80000100800 */
[----:B0-----:R-:W4:Y:S04]  /*1dd20*/  LDL.LU R16, [R1+0x355c] ;  /* 0x00355c0001107983 */ /* 0x001f280000300800 */
[----:B------:R0:W-:Y:S04]  /*1dd30*/  STL [R1+0x18], R18 ;  /* 0x0000181201007387 */ /* 0x0001e80000100800 */
[----:B0-----:R-:W4:Y:S04]  /*1dd40*/  LDL.LU R18, [R1+0x3558] ;  /* 0x0035580001127983 */ /* 0x001f280000300800 */
[----:B------:R0:W-:Y:S04]  /*1dd50*/  STL [R1+0x14], R17 ;  /* 0x0000141101007387 */ /* 0x0001e80000100800 */
[----:B0-----:R-:W4:Y:S01]  /*1dd60*/  LDL.LU R17, [R1+0x3554] ;  /* 0x0035540001117983 */ /* 0x001f220000300800 */
[----:B-----5:R-:W-:-:S02]  /*1dd70*/  ISETP.GT.U32.AND P0, PT, R29, R5, PT ;  /* 0x000000051d00720c */ /* 0x020fc40003f04070 */
        /* <DEDUP_REMOVED lines=9> */
[C---:B--2---:R-:W-:Y:S02]  /*1de10*/  ISETP.GT.U32.AND P4, PT, R29.reuse, R12, PT ;  /* 0x0000000c1d00720c */ /* 0x044fe40003f84070 */
[----:B---3--:R-:W-:-:S02]  /*1de20*/  ISETP.GT.U32.AND P3, PT, R29, R13, PT ;  /* 0x0000000d1d00720c */ /* 0x008fc40003f64070 */
[C---:B----4-:R-:W-:Y:S02]  /*1de30*/  ISETP.GT.U32.AND P2, PT, R29.reuse, R14, PT ;  /* 0x0000000e1d00720c */ /* 0x050fe40003f44070 */
[----:B------:R-:W-:-:S11]  /*1de40*/  ISETP.GT.U32.AND P1, PT, R29, R15, PT ;  /* 0x0000000f1d00720c */ /* 0x000fd60003f24070 */
[--C-:B------:R-:W-:Y:S01]  /*1de50*/  @!P2 IMAD.IADD R14, R14, 0x1, -R29.reuse ;  /* 0x000000010e0ea824 */ /* 0x100fe200078e0a1d */
[----:B------:R-:W-:Y:S01]  /*1de60*/  ISETP.GT.U32.AND P2, PT, R29, R9, PT ;  /* 0x000000091d00720c */ /* 0x000fe20003f44070 */
[--C-:B------:R-:W-:Y:S01]  /*1de70*/  @!P3 IMAD.IADD R13, R13, 0x1, -R29.reuse ;  /* 0x000000010d0db824 */ /* 0x100fe200078e0a1d */
[----:B------:R-:W-:Y:S01]  /*1de80*/  ISETP.GT.U32.AND P3, PT, R29, R10, PT ;  /* 0x0000000a1d00720c */ /* 0x000fe20003f64070 */
[----:B------:R-:W-:Y:S01]  /*1de90*/  @!P1 IMAD.IADD R15, R15, 0x1, -R29 ;  /* 0x000000010f0f9824 */ /* 0x000fe200078e0a1d */
[C---:B------:R-:W-:Y:S02]  /*1dea0*/  ISETP.GT.U32.AND P0, PT, R29.reuse, R16, PT ;  /* 0x000000101d00720c */ /* 0x040fe40003f04070 */
[C---:B------:R-:W-:Y:S02]  /*1deb0*/  ISETP.GT.U32.AND P1, PT, R29.reuse, R7, PT ;  /* 0x000000071d00720c */ /* 0x040fe40003f24070 */
[C---:B------:R-:W-:Y:S02]  /*1dec0*/  ISETP.GT.U32.AND P6, PT, R29.reuse, R18, PT ;  /* 0x000000121d00720c */ /* 0x040fe40003fc4070 */
[----:B------:R-:W-:-:S07]  /*1ded0*/  ISETP.GT.U32.AND P5, PT, R29, R17, PT ;  /* 0x000000111d00720c */ /* 0x000fce0003fa4070 */
[----:B------:R-:W-:Y:S01]  /*1dee0*/  @!P0 IMAD.IADD R16, R16, 0x1, -R29 ;  /* 0x0000000110108824 */ /* 0x000fe200078e0a1d */
[----:B------:R-:W-:-:S05]  /*1def0*/  ISETP.GT.U32.AND P0, PT, R29, R6, PT ;  /* 0x000000061d00720c */ /* 0x000fca0003f04070 */
[--C-:B------:R-:W-:Y:S01]  /*1df00*/  @!P5 IMAD.IADD R17, R17, 0x1, -R29.reuse ;  /* 0x000000011111d824 */ /* 0x100fe200078e0a1d */
[----:B------:R-:W-:Y:S01]  /*1df10*/  ISETP.GT.U32.AND P5, PT, R29, R5, PT ;  /* 0x000000051d00720c */ /* 0x000fe20003fa4070 */
[----:B------:R-:W-:-:S06]  /*1df20*/  @!P6 IMAD.IADD R18, R18, 0x1, -R29 ;  /* 0x000000011212e824 */ /* 0x000fcc00078e0a1d */
[--C-:B------:R-:W-:Y:S02]  /*1df30*/  @!P0 IMAD.IADD R6, R6, 0x1, -R29.reuse ;  /* 0x0000000106068824 */ /* 0x100fe400078e0a1d */
[--C-:B------:R-:W-:Y:S01]  /*1df40*/  @!P4 IMAD.IADD R12, R12, 0x1, -R29.reuse ;  /* 0x000000010c0cc824 */ /* 0x100fe200078e0a1d */
[----:B------:R-:W-:Y:S01]  /*1df50*/  ISETP.GT.U32.AND P4, PT, R29, R18, PT ;  /* 0x000000121d00720c */ /* 0x000fe20003f84070 */
[--C-:B------:R-:W-:Y:S02]  /*1df60*/  @!P1 IMAD.IADD R7, R7, 0x1, -R29.reuse ;  /* 0x0000000107079824 */ /* 0x100fe400078e0a1d */
[--C-:B------:R-:W-:Y:S02]  /*1df70*/  @!P5 IMAD.IADD R5, R5, 0x1, -R29.reuse ;  /* 0x000000010505d824 */ /* 0x100fe400078e0a1d */
[----:B------:R-:W-:-:S03]  /*1df80*/  @!P2 IMAD.IADD R9, R9, 0x1, -R29 ;  /* 0x000000010909a824 */ /* 0x000fc600078e0a1d */
[----:B------:R0:W-:Y:S01]  /*1df90*/  STL [R1+0x10], R5 ;  /* 0x0000100501007387 */ /* 0x0001e20000100800 */
[----:B------:R-:W-:-:S03]  /*1dfa0*/  @!P3 IMAD.IADD R10, R10, 0x1, -R29 ;  /* 0x000000010a0ab824 */ /* 0x000fc600078e0a1d */
[----:B0-----:R-:W2:Y:S04]  /*1dfb0*/  LDL.LU R5, [R1+0x3550] ;  /* 0x0035500001057983 */ /* 0x001ea80000300800 */
[----:B------:R0:W-:Y:S01]  /*1dfc0*/  STL [R1+0xc], R6 ;  /* 0x00000c0601007387 */ /* 0x0001e20000100800 */
[----:B------:R-:W-:-:S03]  /*1dfd0*/  @!P4 IMAD.IADD R18, R18, 0x1, -R29 ;  /* 0x000000011212c824 */ /* 0x000fc600078e0a1d */
[----:B0-----:R-:W3:Y:S04]  /*1dfe0*/  LDL.LU R6, [R1+0x354c] ;  /* 0x00354c0001067983 */ /* 0x001ee80000300800 */
[----:B------:R0:W-:Y:S01]  /*1dff0*/  STL [R1+0x8], R7 ;  /* 0x0000080701007387 */ /* 0x0001e20000100800 */
[----:B------:R-:W-:-:S03]  /*1e000*/  IABS R8, R8 ;  /* 0x0000000800087213 */ /* 0x000fc60000000000 */
[----:B0-----:R-:W4:Y:S04]  /*1e010*/  LDL.LU R7, [R1+0x3548] ;  /* 0x0035480001077983 */ /* 0x001f280000300800 */
[----:B------:R0:W-:Y:S04]  /*1e020*/  STL [R1+0x4], R9 ;  /* 0x0000040901007387 */ /* 0x0001e80000100800 */
[----:B0-----:R-:W5:Y:S04]  /*1e030*/  LDL.LU R9, [R1+0x3544] ;  /* 0x0035440001097983 */ /* 0x001f680000300800 */
[----:B------:R0:W-:Y:S04]  /*1e040*/  STL [R1], R10 ;  /* 0x0000000a01007387 */ /* 0x0001e80000100800 */
[----:B0-----:R-:W2:Y:S04]  /*1e050*/  LDL.LU R10, [R1+0x3540] ;  /* 0x00354000010a7983 */ /* 0x001ea80000300800 */
[----:B------:R0:W-:Y:S02]  /*1e060*/  STL [R1+0x3518], R18 ;  /* 0x0035181201007387 */ /* 0x0001e40000100800 */
[----:B0-----:R-:W-:-:S02]  /*1e070*/  IMAD.MOV.U32 R18, RZ, RZ, R8 ;  /* 0x000000ffff127224 */ /* 0x001fc400078e0008 */
[----:B------:R-:W5:Y:S01]  /*1e080*/  LDL.LU R8, [R1+0x353c] ;  /* 0x00353c0001087983 */ /* 0x000f620000300800 */
[C---:B------:R-:W-:Y:S02]  /*1e090*/  ISETP.GT.U32.AND P5, PT, R29.reuse, R17, PT ;  /* 0x000000111d00720c */ /* 0x040fe40003fa4070 */
[C---:B------:R-:W-:Y:S02]  /*1e0a0*/  ISETP.GT.U32.AND P0, PT, R29.reuse, R16, PT ;  /* 0x000000101d00720c */ /* 0x040fe40003f04070 */
[C---:B------:R-:W-:Y:S02]  /*1e0b0*/  ISETP.GT.U32.AND P1, PT, R29.reuse, R15, PT ;  /* 0x0000000f1d00720c */ /* 0x040fe40003f24070 */
[----:B------:R-:W-:Y:S01]  /*1e0c0*/  ISETP.GT.U32.AND P2, PT, R29, R14, PT ;  /* 0x0000000e1d00720c */ /* 0x000fe20003f44070 */
[----:B------:R0:W-:Y:S06]  /*1e0d0*/  STL [R1+0x5c], R18 ;  /* 0x00005c1201007387 */ /* 0x0001ec0000100800 */
[----:B------:R-:W-:-:S02]  /*1e0e0*/  @!P5 IMAD.IADD R17, R17, 0x1, -R29 ;  /* 0x000000011111d824 */ /* 0x000fc400078e0a1d */
[--C-:B------:R-:W-:Y:S02]  /*1e0f0*/  @!P0 IMAD.IADD R16, R16, 0x1, -R29.reuse ;  /* 0x0000000110108824 */ /* 0x100fe400078e0a1d */
[--C-:B------:R-:W-:Y:S01]  /*1e100*/  @!P1 IMAD.IADD R15, R15, 0x1, -R29.reuse ;  /* 0x000000010f0f9824 */ /* 0x100fe200078e0a1d */
[----:B0-----:R-:W5:Y:S04]  /*1e110*/  LDL R18, [R1+0x11c4] ;  /* 0x0011c40001127983 */ /* 0x001f680000100800 */
[----:B------:R-:W-:Y:S04]  /*1e120*/  STL [R1+0x3514], R17 ;  /* 0x0035141101007387 */ /* 0x000fe80000100800 */
[----:B------:R0:W-:Y:S01]  /*1e130*/  STL [R1+0x3510], R16 ;  /* 0x0035101001007387 */ /* 0x0001e20000100800 */
[----:B------:R-:W-:-:S03]  /*1e140*/  @!P2 IMAD.IADD R14, R14, 0x1, -R29 ;  /* 0x000000010e0ea824 */ /* 0x000fc600078e0a1d */
[----:B0-----:R-:W5:Y:S04]  /*1e150*/  LDL.LU R16, [R1+0x79c] ;  /* 0x00079c0001107983 */ /* 0x001f680000300800 */
[----:B------:R0:W-:Y:S04]  /*1e160*/  STL [R1+0x351c], R15 ;  /* 0x00351c0f01007387 */ /* 0x0001e80000100800 */
[----:B0-----:R-:W5:Y:S04]  /*1e170*/  LDL.LU R15, [R1+0x5c] ;  /* 0x00005c00010f7983 */ /* 0x001f680000300800 */
[----:B------:R0:W-:Y:S04]  /*1e180*/  STL [R1+0x350c], R14 ;  /* 0x00350c0e01007387 */ /* 0x0001e80000100800 */
[----:B0-----:R-:W5:Y:S01]  /*1e190*/  LDL R14, [R1+0x11c8] ;  /* 0x0011c800010e7983 */ /* 0x001f620000100800 */
[----:B------:R-:W-:-:S02]  /*1e1a0*/  ISETP.GT.U32.AND P6, PT, R29, R11, PT ;  /* 0x0000000b1d00720c */ /* 0x000fc40003fc4070 */
[----:B------:R-:W-:-:S11]  /*1e1b0*/  ISETP.GT.U32.AND P3, PT, R29, R13, PT ;  /* 0x0000000d1d00720c */ /* 0x000fd60003f64070 */
[--C-:B------:R-:W-:Y:S02]  /*1e1c0*/  @!P6 IMAD.IADD R11, R11, 0x1, -R29.reuse ;  /* 0x000000010b0be824 */ /* 0x100fe400078e0a1d */
[----:B------:R-:W-:-:S03]  /*1e1d0*/  @!P3 IMAD.IADD R13, R13, 0x1, -R29 ;  /* 0x000000010d0db824 */ /* 0x000fc600078e0a1d */
[C---:B------:R-:W-:Y:S02]  /*1e1e0*/  ISETP.GT.U32.AND P6, PT, R29.reuse, R11, PT ;  /* 0x0000000b1d00720c */ /* 0x040fe40003fc4070 */
[----:B------:R-:W-:-:S11]  /*1e1f0*/  ISETP.GT.U32.AND P4, PT, R29, R12, PT ;  /* 0x0000000c1d00720c */ /* 0x000fd60003f84070 */
[--C-:B------:R-:W-:Y:S01]  /*1e200*/  @!P6 IMAD.IADD R11, R11, 0x1, -R29.reuse ;  /* 0x000000010b0be824 */ /* 0x100fe200078e0a1d */
[----:B------:R-:W-:Y:S01]  /*1e210*/  ISETP.GT.U32.AND P6, PT, R29, R4, PT ;  /* 0x000000041d00720c */ /* 0x000fe20003fc4070 */
[----:B------:R-:W-:-:S12]  /*1e220*/  @!P4 IMAD.IADD R12, R12, 0x1, -R29 ;  /* 0x000000010c0cc824 */ /* 0x000fd800078e0a1d */
[----:B------:R-:W-:Y:S01]  /*1e230*/  @!P6 IMAD.IADD R4, R4, 0x1, -R29 ;  /* 0x000000010404e824 */ /* 0x000fe200078e0a1d */
[----:B------:R-:W0:Y:S04]  /*1e240*/  S2R R17, SR_TID.X ;  /* 0x0000000000117919 */ /* 0x000e280000002100 */
[----:B------:R-:W-:Y:S04]  /*1e250*/  STL [R1+0x3520], R13 ;  /* 0x0035200d01007387 */ /* 0x000fe80000100800 */
[----:B------:R-:W-:Y:S04]  /*1e260*/  STL [R1+0x3524], R12 ;  /* 0x0035240c01007387 */ /* 0x000fe80000100800 */
[----:B------:R1:W-:Y:S01]  /*1e270*/  STL [R1+0x3528], R11 ;  /* 0x0035280b01007387 */ /* 0x0003e20000100800 */
[----:B---3--:R-:W-:-:S02]  /*1e280*/  ISETP.GT.U32.AND P3, PT, R29, R6, PT ;  /* 0x000000061d00720c */ /* 0x008fc40003f64070 */
[----:B----4-:R-:W-:-:S11]  /*1e290*/  ISETP.GT.U32.AND P2, PT, R29, R7, PT ;  /* 0x000000071d00720c */ /* 0x010fd60003f44070 */
[--C-:B------:R-:W-:Y:S01]  /*1e2a0*/  @!P3 IMAD.IADD R6, R6, 0x1, -R29.reuse ;  /* 0x000000010606b824 */ /* 0x100fe200078e0a1d */
[----:B--2---:R-:W-:Y:S01]  /*1e2b0*/  ISETP.GT.U32.AND P5, PT, R29, R10, PT ;  /* 0x0000000a1d00720c */ /* 0x004fe20003fa4070 */
[----:B------:R-:W-:-:S12]  /*1e2c0*/  @!P2 IMAD.IADD R7, R7, 0x1, -R29 ;  /* 0x000000010707a824 */ /* 0x000fd800078e0a1d */
[----:B------:R-:W-:Y:S01]  /*1e2d0*/  @!P5 IMAD.IADD R10, R10, 0x1, -R29 ;  /* 0x000000010a0ad824 */ /* 0x000fe200078e0a1d */
[C---:B-----5:R-:W-:Y:S02]  /*1e2e0*/  ISETP.GT.U32.AND P1, PT, R29.reuse, R8, PT ;  /* 0x000000081d00720c */ /* 0x060fe40003f24070 */
        /* <DEDUP_REMOVED lines=14> */
[----:B------:R-:W-:-:S03]  /*1e3d0*/  @!P5 IMAD.IADD R7, R7, 0x1, -R29 ;  /* 0x000000010707d824 */ /* 0x000fc600078e0a1d */
[----:B------:R-:W-:Y:S01]  /*1e3e0*/  ISETP.GT.U32.AND P5, PT, R29, R0, PT ;  /* 0x000000001d00720c */ /* 0x000fe20003fa4070 */
[--C-:B------:R-:W-:Y:S02]  /*1e3f0*/  @!P0 IMAD.IADD R9, R9, 0x1, -R29.reuse ;  /* 0x0000000109098824 */ /* 0x100fe400078e0a1d */
[--C-:B------:R-:W-:Y:S01]  /*1e400*/  @!P3 IMAD.IADD R3, R3, 0x1, -R29.reuse ;  /* 0x000000010303b824 */ /* 0x100fe200078e0a1d */
[----:B------:R-:W-:Y:S01]  /*1e410*/  ISETP.GT.U32.AND P3, PT, R29, R23, PT ;  /* 0x000000171d00720c */ /* 0x000fe20003f64070 */
[--C-:B------:R-:W-:Y:S01]  /*1e420*/  @!P4 IMAD.IADD R5, R5, 0x1, -R29.reuse ;  /* 0x000000010505c824 */ /* 0x100fe200078e0a1d */
[C---:B------:R-:W-:Y:S02]  /*1e430*/  ISETP.GT.U32.AND P4, PT, R29.reuse, R9, PT ;  /* 0x000000091d00720c */ /* 0x040fe40003f84070 */
[C---:B------:R-:W-:Y:S01]  /*1e440*/  ISETP.GT.U32.AND P6, PT, R29.reuse, R8, PT ;  /* 0x000000081d00720c */ /* 0x040fe20003fc4070 */
[----:B------:R-:W-:Y:S01]  /*1e450*/  @!P2 IMAD.IADD R4, R4, 0x1, -R29 ;  /* 0x000000010404a824 */ /* 0x000fe200078e0a1d */
[----:B------:R-:W-:-:S03]  /*1e460*/  ISETP.GT.U32.AND P2, PT, R29, R24, PT ;  /* 0x000000181d00720c */ /* 0x000fc60003f44070 */
[----:B------:R-:W-:Y:S01]  /*1e470*/  @!P5 IMAD.IADD R0, R0, 0x1, -R29 ;  /* 0x000000010000d824 */ /* 0x000fe200078e0a1d */
[----:B------:R-:W-:-:S03]  /*1e480*/  ISETP.GT.U32.AND P5, PT, R29, R21, PT ;  /* 0x000000151d00720c */ /* 0x000fc60003fa4070 */
[--C-:B------:R-:W-:Y:S02]  /*1e490*/  @!P3 IMAD.IADD R23, R23, 0x1, -R29.reuse ;  /* 0x000000011717b824 */ /* 0x100fe400078e0a1d */
[--C-:B------:R-:W-:Y:S02]  /*1e4a0*/  @!P4 IMAD.IADD R9, R9, 0x1, -R29.reuse ;  /* 0x000000010909c824 */ /* 0x100fe400078e0a1d */
[--C-:B------:R-:W-:Y:S01]  /*1e4b0*/  @!P6 IMAD.IADD R8, R8, 0x1, -R29.reuse ;  /* 0x000000010808e824 */ /* 0x100fe200078e0a1d */
[----:B------:R-:W-:Y:S01]  /*1e4c0*/  STL [R1+0x352c], R10 ;  /* 0x00352c0a01007387 */ /* 0x000fe20000100800 */
[----:B------:R-:W-:Y:S01]  /*1e4d0*/  @!P2 IMAD.IADD R24, R24, 0x1, -R29 ;  /* 0x000000011818a824 */ /* 0x000fe200078e0a1d */
[----:B------:R-:W-:-:S03]  /*1e4e0*/  ISETP.GT.U32.AND P2, PT, R29, R19, PT ;  /* 0x000000131d00720c */ /* 0x000fc60003f44070 */
[----:B------:R-:W-:Y:S01]  /*1e4f0*/  @!P5 IMAD.IADD R21, R21, 0x1, -R29 ;  /* 0x000000011515d824 */ /* 0x000fe200078e0a1d */
[----:B------:R-:W-:Y:S01]  /*1e500*/  ISETP.GT.U32.AND P5, PT, R29, R23, PT ;  /* 0x000000171d00720c */ /* 0x000fe20003fa4070 */
[----:B------:R-:W-:Y:S01]  /*1e510*/  STL [R1+0x3530], R9 ;  /* 0x0035300901007387 */ /* 0x000fe20000100800 */
[----:B------:R-:W-:-:S03]  /*1e520*/  IMAD.HI.U32 R28, R28, R15, RZ ;  /* 0x0000000f1c1c7227 */ /* 0x000fc600078e00ff */
[----:B------:R-:W-:Y:S04]  /*1e530*/  STL [R1+0x3534], R8 ;  /* 0x0035340801007387 */ /* 0x000fe80000100800 */
[----:B------:R0:W-:Y:S01]  /*1e540*/  STL [R1+0x3538], R7 ;  /* 0x0035380701007387 */ /* 0x0001e20000100800 */
[----:B------:R-:W-:Y:S02]  /*1e550*/  IMAD.MOV R28, RZ, RZ, -R28 ;  /* 0x000000ffff1c7224 */ /* 0x000fe400078e0a1c */
[----:B------:R-:W-:Y:S01]  /*1e560*/  @!P2 IMAD.IADD R19, R19, 0x1, -R29 ;  /* 0x000000011313a824 */ /* 0x000fe200078e0a1d */
[----:B-1----:R-:W2:Y:S01]  /*1e570*/  LDL R11, [R1+0x32c8] ;  /* 0x0032c800010b7983 */ /* 0x002ea20000100800 */
[----:B0-----:R-:W-:Y:S02]  /*1e580*/  IMAD.SHL.U32 R7, R17, 0x80, RZ ;  /* 0x0000008011077824 */ /* 0x001fe400078e00ff */
[----:B------:R-:W-:Y:S01]  /*1e590*/  IMAD R28, R29, R28, R15 ;  /* 0x0000001c1d1c7224 */ /* 0x000fe200078e020f */
[----:B------:R-:W3:Y:S02]  /*1e5a0*/  LDL R17, [R1+0x32c4] ;  /* 0x0032c40001117983 */ /* 0x000ee40000100800 */
[----:B------:R-:W-:Y:S01]  /*1e5b0*/  LOP3.LUT R7, R16, 0x800, R7, 0xf8, !PT ;  /* 0x0000080010077812 */ /* 0x000fe200078ef807 */
[----:B------:R-:W-:Y:S01]  /*1e5c0*/  @!P5 IMAD.IADD R23, R23, 0x1, -R29 ;  /* 0x000000011717d824 */ /* 0x000fe200078e0a1d */
[----:B------:R-:W4:Y:S01]  /*1e5d0*/  LDL R15, [R1+0x32c0] ;  /* 0x0032c000010f7983 */ /* 0x000f220000100800 */
[----:B------:R-:W-:-:S02]  /*1e5e0*/  ISETP.GE.AND P2, PT, R18, RZ, PT ;  /* 0x000000ff1200720c */ /* 0x000fc40003f46270 */
[----:B------:R-:W-:Y:S01]  /*1e5f0*/  ISETP.GE.AND P5, PT, R14, RZ, PT ;  /* 0x000000ff0e00720c */ /* 0x000fe20003fa6270 */
[----:B------:R0:W-:Y:S04]  /*1e600*/  STL [R1+0x11cc], R7 ;  /* 0x0011cc0701007387 */ /* 0x0001e80000100800 */
[----:B------:R-:W5:Y:S04]  /*1e610*/  LDL R18, [R1+0x32b8] ;  /* 0x0032b80001127983 */ /* 0x000f680000100800 */
[----:B------:R-:W2:Y:S04]  /*1e620*/  LDL R10, [R1+0x32bc] ;  /* 0x0032bc00010a7983 */ /* 0x000ea80000100800 */
[----:B------:R-:W2:Y:S04]  /*1e630*/  LDL R16, [R1+0x32b0] ;  /* 0x0032b00001107983 */ /* 0x000ea80000100800 */
[----:B------:R-:W2:Y:S04]  /*1e640*/  LDL R12, [R1+0x32b4] ;  /* 0x0032b400010c7983 */ /* 0x000ea80000100800 */
[----:B------:R-:W2:Y:S04]  /*1e650*/  LDL R13, [R1+0x32a8] ;  /* 0x0032a800010d7983 */ /* 0x000ea80000100800 */
[----:B------:R-:W2:Y:S04]  /*1e660*/  LDL R14, [R1+0x32ac] ;  /* 0x0032ac00010e7983 */ /* 0x000ea80000100800 */
[----:B0-----:R-:W2:Y:S04]  /*1e670*/  LDL.LU R7, [R1+0x58] ;  /* 0x0000580001077983 */ /* 0x001ea80000300800 */
[----:B------:R-:W5:Y:S01]  /*1e680*/  LDL.LU R9, [R1+0x54] ;  /* 0x0000540001097983 */ /* 0x000f620000300800 */
[----:B------:R-:W-:-:S02]  /*1e690*/  ISETP.GT.U32.AND P0, PT, R29, R2, PT ;  /* 0x000000021d00720c */ /* 0x000fc40003f04070 */
[----:B------:R-:W-:-:S11]  /*1e6a0*/  ISETP.GT.U32.AND P1, PT, R29, R5, PT ;  /* 0x000000051d00720c */ /* 0x000fd60003f24070 */
[----:B------:R-:W-:Y:S01]  /*1e6b0*/  @!P0 IMAD.IADD R2, R2, 0x1, -R29 ;  /* 0x0000000102028824 */ /* 0x000fe200078e0a1d */
[----:B------:R-:W-:-:S04]  /*1e6c0*/  ISETP.GT.U32.AND P0, PT, R29, R6, PT ;  /* 0x000000061d00720c */ /* 0x000fc80003f04070 */
[----:B------:R-:W-:Y:S01]  /*1e6d0*/  ISETP.GT.U32.AND P4, PT, R29, R2, PT ;  /* 0x000000021d00720c */ /* 0x000fe20003f84070 */
[----:B------:R-:W-:Y:S01]  /*1e6e0*/  @!P1 IMAD.IADD R5, R5, 0x1, -R29 ;  /* 0x0000000105059824 */ /* 0x000fe200078e0a1d */
[C---:B------:R-:W-:Y:S02]  /*1e6f0*/  ISETP.GT.U32.AND P1, PT, R29.reuse, R25, PT ;  /* 0x000000191d00720c */ /* 0x040fe40003f24070 */
[----:B------:R-:W-:-:S05]  /*1e700*/  ISETP.GT.U32.AND P6, PT, R29, R27, PT ;  /* 0x0000001b1d00720c */ /* 0x000fca0003fc4070 */
[----:B------:R-:W-:Y:S01]  /*1e710*/  @!P0 IMAD.IADD R6, R6, 0x1, -R29 ;  /* 0x0000000106068824 */ /* 0x000fe200078e0a1d */
[----:B------:R-:W-:-:S03]  /*1e720*/  ISETP.GT.U32.AND P0, PT, R29, R26, PT ;  /* 0x0000001a1d00720c */ /* 0x000fc60003f04070 */
[--C-:B------:R-:W-:Y:S01]  /*1e730*/  @!P4 IMAD.IADD R2, R2, 0x1, -R29.reuse ;  /* 0x000000010202c824 */ /* 0x100fe200078e0a1d */
[----:B------:R-:W-:Y:S01]  /*1e740*/  ISETP.GT.U32.AND P4, PT, R29, R22, PT ;  /* 0x000000161d00720c */ /* 0x000fe20003f84070 */
[--C-:B------:R-:W-:Y:S01]  /*1e750*/  @!P1 IMAD.IADD R25, R25, 0x1, -R29.reuse ;  /* 0x0000000119199824 */ /* 0x100fe200078e0a1d */
[----:B------:R-:W-:Y:S01]  /*1e760*/  ISETP.GT.U32.AND P3, PT, R29, R28, PT ;  /* 0x0000001c1d00720c */ /* 0x000fe20003f64070 */
[----:B------:R-:W-:-:S06]  /*1e770*/  @!P6 IMAD.IADD R27, R27, 0x1, -R29 ;  /* 0x000000011b1be824 */ /* 0x000fcc00078e0a1d */
[--C-:B------:R-:W-:Y:S01]  /*1e780*/  @!P0 IMAD.IADD R26, R26, 0x1, -R29.reuse ;  /* 0x000000011a1a8824 */ /* 0x100fe200078e0a1d */
[C---:B------:R-:W-:Y:S02]  /*1e790*/  ISETP.GT.U32.AND P0, PT, R29.reuse, R20, PT ;  /* 0x000000141d00720c */ /* 0x040fe40003f04070 */
[C---:B------:R-:W-:Y:S01]  /*1e7a0*/  ISETP.GT.U32.AND P1, PT, R29.reuse, R25, PT ;  /* 0x000000191d00720c */ /* 0x040fe20003f24070 */
[--C-:B------:R-:W-:Y:S01]  /*1e7b0*/  @!P4 IMAD.IADD R22, R22, 0x1, -R29.reuse ;  /* 0x000000011616c824 */ /* 0x100fe200078e0a1d */
[C---:B------:R-:W-:Y:S02]  /*1e7c0*/  ISETP.GT.U32.AND P6, PT, R29.reuse, R26, PT ;  /* 0x0000001a1d00720c */ /* 0x040fe40003fc4070 */
[C---:B------:R-:W-:Y:S01]  /*1e7d0*/  ISETP.GT.U32.AND P4, PT, R29.reuse, R24, PT ;  /* 0x000000181d00720c */ /* 0x040fe20003f84070 */
[----:B------:R-:W-:Y:S01]  /*1e7e0*/  @!P3 IMAD.IADD R28, R28, 0x1, -R29 ;  /* 0x000000011c1cb824 */ /* 0x000fe200078e0a1d */
[----:B------:R-:W-:-:S05]  /*1e7f0*/  ISETP.GT.U32.AND P3, PT, R29, R19, PT ;  /* 0x000000131d00720c */ /* 0x000fca0003f64070 */
[--C-:B------:R-:W-:Y:S01]  /*1e800*/  @!P0 IMAD.IADD R20, R20, 0x1, -R29.reuse ;  /* 0x0000000114148824 */ /* 0x100fe200078e0a1d */
[----:B------:R-:W-:Y:S01]  /*1e810*/  ISETP.GT.U32.AND P0, PT, R29, R22, PT ;  /* 0x000000161d00720c */ /* 0x000fe20003f04070 */
[--C-:B------:R-:W-:Y:S01]  /*1e820*/  @!P1 IMAD.IADD R25, R25, 0x1, -R29.reuse ;  /* 0x0000000119199824 */ /* 0x100fe200078e0a1d */
[C---:B------:R-:W-:Y:S01]  /*1e830*/  ISETP.GT.U32.AND P1, PT, R29.reuse, R21, PT ;  /* 0x000000151d00720c */ /* 0x040fe20003f24070 */
[--C-:B------:R-:W-:Y:S01]  /*1e840*/  @!P6 IMAD.IADD R26, R26, 0x1, -R29.reuse ;  /* 0x000000011a1ae824 */ /* 0x100fe200078e0a1d */
[C---:B------:R-:W-:Y:S01]  /*1e850*/  ISETP.GT.U32.AND P6, PT, R29.reuse, R20, PT ;  /* 0x000000141d00720c */ /* 0x040fe20003fc4070 */
[--C-:B------:R-:W-:Y:S01]  /*1e860*/  @!P4 IMAD.IADD R24, R24, 0x1, -R29.reuse ;  /* 0x000000011818c824 */ /* 0x100fe200078e0a1d */
[----:B------:R-:W-:Y:S02]  /*1e870*/  ISETP.GT.U32.AND P4, PT, R29, R28, PT ;  /* 0x0000001c1d00720c */ /* 0x000fe40003f84070 */
[----:B------:R-:W-:Y:S01]  /*1e880*/  LOP3.LUT R8, RZ, c[0x0][0x178], RZ, 0x33, !PT ;  /* 0x00005e00ff087a12 */ /* 0x000fe200078e33ff */
[----:B------:R-:W-:-:S04]  /*1e890*/  @!P3 IMAD.IADD R19, R19, 0x1, -R29 ;  /* 0x000000011313b824 */ /* 0x000fc800078e0a1d */
[--C-:B------:R-:W-:Y:S01]  /*1e8a0*/  @!P0 IMAD.IADD R22, R22, 0x1, -R29.reuse ;  /* 0x0000000116168824 */ /* 0x100fe200078e0a1d */
[----:B------:R-:W-:Y:S01]  /*1e8b0*/  ISETP.NE.AND P0, PT, RZ, c[0x0][0x178], PT ;  /* 0x00005e00ff007a0c */ /* 0x000fe20003f05270 */
[--C-:B------:R-:W-:Y:S02]  /*1e8c0*/  @!P1 IMAD.IADD R21, R21, 0x1, -R29.reuse ;  /* 0x0000000115159824 */ /* 0x100fe400078e0a1d */
[--C-:B------:R-:W-:Y:S02]  /*1e8d0*/  @!P6 IMAD.IADD R20, R20, 0x1, -R29.reuse ;  /* 0x000000011414e824 */ /* 0x100fe400078e0a1d */
[----:B------:R-:W-:Y:S01]  /*1e8e0*/  @!P4 IMAD.IADD R28, R28, 0x1, -R29 ;  /* 0x000000011c1cc824 */ /* 0x000fe200078e0a1d */
[----:B---3--:R-:W-:Y:S02]  /*1e8f0*/  ISETP.GE.AND P6, PT, R17, RZ, PT ;  /* 0x000000ff1100720c */ /* 0x008fe40003fc6270 */
[----:B------:R-:W3:Y:S01]  /*1e900*/  LDL R17, [R1+0x32a0] ;  /* 0x0032a00001117983 */ /* 0x000ee20000100800 */
[----:B----4-:R-:W-:-:S03]  /*1e910*/  ISETP.GE.AND P1, PT, R15, RZ, PT ;  /* 0x000000ff0f00720c */ /* 0x010fc60003f26270 */
[----:B------:R-:W4:Y:S01]  /*1e920*/  LDL R15, [R1+0x32a4] ;  /* 0x0032a400010f7983 */ /* 0x000f220000100800 */
[----:B--2---:R-:W-:Y:S02]  /*1e930*/  @!P2 IMAD.MOV R7, RZ, RZ, -R7 ;  /* 0x000000ffff07a224 */ /* 0x004fe400078e0a07 */
[----:B-----5:R-:W-:-:S03]  /*1e940*/  @!P5 IMAD.MOV R9, RZ, RZ, -R9 ;  /* 0x000000ffff09d224 */ /* 0x020fc600078e0a09 */
[C---:B------:R-:W-:Y:S02]  /*1e950*/  SEL R29, R8.reuse, R7, !P0 ;  /* 0x00000007081d7207 */ /* 0x040fe40004000000 */
[----:B------:R-:W-:Y:S02]  /*1e960*/  ISETP.GE.AND P2, PT, R11, RZ, PT ;  /* 0x000000ff0b00720c */ /* 0x000fe40003f46270 */
[----:B------:R-:W-:Y:S01]  /*1e970*/  SEL R8, R8, R9, !P0 ;  /* 0x0000000908087207 */ /* 0x000fe20004000000 */
[----:B------:R-:W2:Y:S01]  /*1e980*/  LDL R11, [R1+0x329c] ;  /* 0x00329c00010b7983 */ /* 0x000ea20000100800 */
[----:B------:R-:W-:-:S03]  /*1e990*/  ISETP.GE.AND P0, PT, R18, RZ, PT ;  /* 0x000000ff1200720c */ /* 0x000fc60003f06270 */
[----:B------:R-:W5:Y:S04]  /*1e9a0*/  LDL.LU R7, [R1+0x3538] ;  /* 0x0035380001077983 */ /* 0x000f680000300800 */
[----:B------:R-:W-:Y:S04]  /*1e9b0*/  STL [R1+0x8e4], R29 ;  /* 0x0008e41d01007387 */ /* 0x000fe80000100800 */
[----:B------:R-:W2:Y:S04]  /*1e9c0*/  LDL R18, [R1+0x3298] ;  /* 0x0032980001127983 */ /* 0x000ea80000100800 */
[----:B------:R0:W-:Y:S04]  /*1e9d0*/  STL [R1+0x8e8], R8 ;  /* 0x0008e80801007387 */ /* 0x0001e80000100800 */
[----:B0-----:R-:W2:Y:S01]  /*1e9e0*/  LDL.LU R8, [R1+0x50] ;  /* 0x0000500001087983 */ /* 0x001ea20000300800 */
[----:B------:R-:W-:-:S03]  /*1e9f0*/  ISETP.GE.AND P3, PT, R16, RZ, PT ;  /* 0x000000ff1000720c */ /* 0x000fc60003f66270 */
[----:B------:R-:W3:Y:S04]  /*1ea00*/  LDL R16, [R1+0x3294] ;  /* 0x0032940001107983 */ /* 0x000ee80000100800 */
[----:B------:R-:W3:Y:S01]  /*1ea10*/  LDL.LU R9, [R1+0x4c] ;  /* 0x00004c0001097983 */ /* 0x000ee20000300800 */
[----:B--2---:R-:W-:Y:S01]  /*1ea20*/  @!P1 IMAD.MOV R8, RZ, RZ, -R8 ;  /* 0x000000ffff089224 */ /* 0x004fe200078e0a08 */
[----:B------:R-:W-:Y:S02]  /*1ea30*/  ISETP.GE.AND P1, PT, R12, RZ, PT ;  /* 0x000000ff0c00720c */ /* 0x000fe40003f26270 */
[----:B------:R-:W2:Y:S04]  /*1ea40*/  LDL R12, [R1+0x3290] ;  /* 0x00329000010c7983 */ /* 0x000ea80000100800 */
[----:B------:R0:W-:Y:S04]  /*1ea50*/  STL [R1+0x7d8], R8 ;  /* 0x0007d80801007387 */ /* 0x0001e80000100800 */
[----:B0-----:R-:W2:Y:S01]  /*1ea60*/  LDL.LU R8, [R1+0x48] ;  /* 0x0000480001087983 */ /* 0x001ea20000300800 */
[----:B---3--:R-:W-:Y:S01]  /*1ea70*/  @!P6 IMAD.MOV R9, RZ, RZ, -R9 ;  /* 0x000000ffff09e224 */ /* 0x008fe200078e0a09 */
[----:B------:R-:W-:-:S02]  /*1ea80*/  ISETP.GE.AND P5, PT, R13, RZ, PT ;  /* 0x000000ff0d00720c */ /* 0x000fc40003fa6270 */
[----:B------:R-:W3:Y:S04]  /*1ea90*/  LDL R13, [R1+0x328c] ;  /* 0x00328c00010d7983 */ /* 0x000ee80000100800 */
[----:B------:R0:W-:Y:S04]  /*1eaa0*/  STL [R1+0x7d4], R9 ;  /* 0x0007d40901007387 */ /* 0x0001e80000100800 */
[----:B0-----:R-:W3:Y:S01]  /*1eab0*/  LDL.LU R9, [R1+0x44] ;  /* 0x0000440001097983 */ /* 0x001ee20000300800 */
[----:B--2---:R-:W-:Y:S01]  /*1eac0*/  @!P2 IMAD.MOV R8, RZ, RZ, -R8 ;  /* 0x000000ffff08a224 */ /* 0x004fe200078e0a08 */
[----:B------:R-:W-:-:S02]  /*1ead0*/  ISETP.GE.AND P2, PT, R14, RZ, PT ;  /* 0x000000ff0e00720c */ /* 0x000fc40003f46270 */
[----:B------:R-:W2:Y:S04]  /*1eae0*/  LDL R14, [R1+0x3288] ;  /* 0x00328800010e7983 */ /* 0x000ea80000100800 */
[----:B------:R0:W-:Y:S04]  /*1eaf0*/  STL [R1+0x7d0], R8 ;  /* 0x0007d00801007387 */ /* 0x0001e80000100800 */
[----:B0-----:R-:W2:Y:S01]  /*1eb00*/  LDL.LU R8, [R1+0x40] ;  /* 0x0000400001087983 */ /* 0x001ea20000300800 */
[----:B------:R-:W-:Y:S01]  /*1eb10*/  ISETP.GE.AND P4, PT, R10, RZ, PT ;  /* 0x000000ff0a00720c */ /* 0x000fe20003f86270 */
[----:B---3--:R-:W-:Y:S01]  /*1eb20*/  @!P0 IMAD.MOV R9, RZ, RZ, -R9 ;  /* 0x000000ffff098224 */ /* 0x008fe200078e0a09 */
[----:B----4-:R-:W-:-:S02]  /*1eb30*/  ISETP.GE.AND P0, PT, R15, RZ, PT ;  /* 0x000000ff0f00720c */ /* 0x010fc40003f06270 */
[----:B------:R-:W3:Y:S04]  /*1eb40*/  LDL R15, [R1+0x3284] ;  /* 0x00328400010f7983 */ /* 0x000ee80000100800 */
[----:B------:R0:W-:Y:S04]  /*1eb50*/  STL [R1+0x7cc], R9 ;  /* 0x0007cc0901007387 */ /* 0x0001e80000100800 */
[----:B0-----:R-:W4:Y:S01]  /*1eb60*/  LDL.LU R9, [R1+0x3c] ;  /* 0x00003c0001097983 */ /* 0x001f220000300800 */
[----:B--2---:R-:W-:Y:S01]  /*1eb70*/  @!P4 IMAD.MOV R8, RZ, RZ, -R8 ;  /* 0x000000ffff08c224 */ /* 0x004fe200078e0a08 */
[----:B------:R-:W-:-:S02]  /*1eb80*/  ISETP.GE.AND P4, PT, R17, RZ, PT ;  /* 0x000000ff1100720c */ /* 0x000fc40003f86270 */
[----:B------:R-:W2:Y:S04]  /*1eb90*/  LDL R17, [R1+0x3280] ;  /* 0x0032800001117983 */ /* 0x000ea80000100800 */
[----:B------:R0:W-:Y:S04]  /*1eba0*/  STL [R1+0x7c8], R8 ;  /* 0x0007c80801007387 */ /* 0x0001e80000100800 */
[----:B0-----:R-:W2:Y:S01]  /*1ebb0*/  LDL.LU R8, [R1+0x38] ;  /* 0x0000380001087983 */ /* 0x001ea20000300800 */
[----:B----4-:R-:W-:Y:S01]  /*1ebc0*/  @!P3 IMAD.MOV R9, RZ, RZ, -R9 ;  /* 0x000000ffff09b224 */ /* 0x010fe200078e0a09 */
[----:B------:R-:W-:-:S02]  /*1ebd0*/  ISETP.GE.AND P3, PT, R11, RZ, PT ;  /* 0x000000ff0b00720c */ /* 0x000fc40003f66270 */
[----:B------:R-:W4:Y:S04]  /*1ebe0*/  LDL R11, [R1+0x327c] ;  /* 0x00327c00010b7983 */ /* 0x000f280000100800 */
[----:B------:R0:W-:Y:S04]  /*1ebf0*/  STL [R1+0x7c4], R9 ;  /* 0x0007c40901007387 */ /* 0x0001e80000100800 */
[----:B0-----:R-:W3:Y:S01]  /*1ec00*/  LDL.LU R9, [R1+0x34] ;  /* 0x0000340001097983 */ /* 0x001ee20000300800 */
[----:B--2---:R-:W-:Y:S01]  /*1ec10*/  @!P1 IMAD.MOV R8, RZ, RZ, -R8 ;  /* 0x000000ffff089224 */ /* 0x004fe200078e0a08 */
[----:B------:R-:W-:-:S02]  /*1ec20*/  ISETP.GE.AND P1, PT, R18, RZ, PT ;  /* 0x000000ff1200720c */ /* 0x000fc40003f26270 */
        /* <DEDUP_REMOVED lines=1084> */
[----:B----4-:R-:W-:-:S04]  /*22ff0*/  ISETP.GE.AND P5, PT, R16, RZ, PT ;  /* 0x000000ff1000720c */ /* 0x010fc80003fa6270 */
[----:B------:R0:W-:Y:S04]  /*23000*/  STL [R1+0x45c], R9 ;  /* 0x00045c0901007387 */ /* 0x0001e80000100800 */
[----:B0-----:R-:W3:Y:S04]  /*23010*/  LDL.LU R9, [R1+0x450] ;  /* 0x0004500001097983 */ /* 0x001ee80000300800 */
[----:B------:R-:W4:Y:S01]  /*23020*/  LDL R16, [R1+0x2f18] ;  /* 0x002f180001107983 */ /* 0x000f220000100800 */
[----:B--2---:R-:W-:-:S05]  /*23030*/  @!P2 IMAD.MOV R8, RZ, RZ, -R8 ;  /* 0x000000ffff08a224 */ /* 0x004fca00078e0a08 */
[----:B------:R0:W-:Y:S04]  /*23040*/  STL [R1+0x458], R8 ;  /* 0x0004580801007387 */ /* 0x0001e80000100800 */
[----:B0-----:R-:W2:Y:S01]  /*23050*/  LDL.LU R8, [R1+0x448] ;  /* 0x0004480001087983 */ /* 0x001ea20000300800 */
[----:B---3--:R-:W-:Y:S01]  /*23060*/  @!P0 IMAD.MOV R9, RZ, RZ, -R9 ;  /* 0x000000ffff098224 */ /* 0x008fe200078e0a09 */
[----:B------:R-:W-:Y:S02]  /*23070*/  ISETP.GE.AND P2, PT, R12, RZ, PT ;  /* 0x000000ff0c00720c */ /* 0x000fe40003f46270 */
[----:B------:R-:W3:Y:S01]  /*23080*/  LDL R12, [R1+0x2f1c] ;  /* 0x002f1c00010c7983 */ /* 0x000ee20000100800 */
[----:B------:R-:W-:-:S03]  /*23090*/  ISETP.GE.AND P0, PT, R13, RZ, PT ;  /* 0x000000ff0d00720c */ /* 0x000fc60003f06270 */
[----:B------:R0:W-:Y:S04]  /*230a0*/  STL [R1+0x454], R9 ;  /* 0x0004540901007387 */ /* 0x0001e80000100800 */
[----:B0-----:R-:W3:Y:S04]  /*230b0*/  LDL.LU R9, [R1+0x42c] ;  /* 0x00042c0001097983 */ /* 0x001ee80000300800 */
[----:B------:R-:W4:Y:S01]  /*230c0*/  LDL R13, [R1+0x2f10] ;  /* 0x002f1000010d7983 */ /* 0x000f220000100800 */
[----:B--2---:R-:W-:-:S05]  /*230d0*/  @!P4 IMAD.MOV R8, RZ, RZ, -R8 ;  /* 0x000000ffff08c224 */ /* 0x004fca00078e0a08 */
[----:B------:R0:W-:Y:S04]  /*230e0*/  STL [R1+0x450], R8 ;  /* 0x0004500801007387 */ /* 0x0001e80000100800 */
[----:B0-----:R-:W2:Y:S01]  /*230f0*/  LDL.LU R8, [R1+0x434] ;  /* 0x0004340001087983 */ /* 0x001ea20000300800 */
[----:B------:R-:W-:Y:S01]  /*23100*/  ISETP.GE.AND P4, PT, R14, RZ, PT ;  /* 0x000000ff0e00720c */ /* 0x000fe20003f86270 */
[----:B---3--:R-:W-:Y:S02]  /*23110*/  @!P3 IMAD.MOV R9, RZ, RZ, -R9 ;  /* 0x000000ffff09b224 */ /* 0x008fe400078e0a09 */
        /* <DEDUP_REMOVED lines=14> */
[----:B------:R-:W5:Y:S04]  /*23200*/  LDL R10, [R1+0x2f00] ;  /* 0x002f0000010a7983 */ /* 0x000f680000100800 */
[----:B------:R-:W5:Y:S01]  /*23210*/  LDL R11, [R1+0x2f04] ;  /* 0x002f0400010b7983 */ /* 0x000f620000100800 */
[----:B--2---:R-:W-:-:S05]  /*23220*/  @!P2 IMAD.MOV R8, RZ, RZ, -R8 ;  /* 0x000000ffff08a224 */ /* 0x004fca00078e0a08 */
[----:B------:R0:W-:Y:S04]  /*23230*/  STL [R1+0x440], R8 ;  /* 0x0004400801007387 */ /* 0x0001e80000100800 */
[----:B0-----:R-:W2:Y:S01]  /*23240*/  LDL.LU R8, [R1+0x430] ;  /* 0x0004300001087983 */ /* 0x001ea20000300800 */
[----:B------:R-:W-:Y:S01]  /*23250*/  ISETP.GE.AND P2, PT, R18, RZ, PT ;  /* 0x000000ff1200720c */ /* 0x000fe20003f46270 */
[----:B---3--:R-:W-:Y:S02]  /*23260*/  @!P0 IMAD.MOV R9, RZ, RZ, -R9 ;  /* 0x000000ffff098224 */ /* 0x008fe400078e0a09 */
[----:B------:R-:W3:Y:S01]  /*23270*/  LDL R18, [R1+0x2ef8] ;  /* 0x002ef80001127983 */ /* 0x000ee20000100800 */
[----:B----4-:R-:W-:-:S03]  /*23280*/  ISETP.GE.AND P0, PT, R16, RZ, PT ;  /* 0x000000ff1000720c */ /* 0x010fc60003f06270 */
[----:B------:R0:W-:Y:S04]  /*23290*/  STL [R1+0x43c], R9 ;  /* 0x00043c0901007387 */ /* 0x0001e80000100800 */
[----:B0-----:R-:W4:Y:S04]  /*232a0*/  LDL.LU R9, [R1+0x41c] ;  /* 0x00041c0001097983 */ /* 0x001f280000300800 */
[----:B------:R-:W3:Y:S01]  /*232b0*/  LDL R16, [R1+0x2efc] ;  /* 0x002efc0001107983 */ /* 0x000ee20000100800 */
[----:B--2---:R-:W-:-:S05]  /*232c0*/  @!P4 IMAD.MOV R8, RZ, RZ, -R8 ;  /* 0x000000ffff08c224 */ /* 0x004fca00078e0a08 */
[----:B------:R0:W-:Y:S04]  /*232d0*/  STL [R1+0x438], R8 ;  /* 0x0004380801007387 */ /* 0x0001e80000100800 */
[----:B0-----:R-:W2:Y:S01]  /*232e0*/  LDL.LU R8, [R1+0x424] ;  /* 0x0004240001087983 */ /* 0x001ea20000300800 */
[----:B------:R-:W-:Y:S01]  /*232f0*/  ISETP.GE.AND P4, PT, R12, RZ, PT ;  /* 0x000000ff0c00720c */ /* 0x000fe20003f86270 */
[----:B----4-:R-:W-:Y:S02]  /*23300*/  @!P3 IMAD.MOV R9, RZ, RZ, -R9 ;  /* 0x000000ffff09b224 */ /* 0x010fe400078e0a09 */
[----:B------:R-:W4:Y:S01]  /*23310*/  LDL R12, [R1+0x2ef0] ;  /* 0x002ef000010c7983 */ /* 0x000f220000100800 */
        /* <DEDUP_REMOVED lines=19> */
[----:B------:R-:W3:Y:S04]  /*23450*/  LDL R17, [R1+0x2ee0] ;  /* 0x002ee00001117983 */ /* 0x000ee80000100800 */
[----:B------:R0:W-:Y:S04]  /*23460*/  STL [R1+0x424], R9 ;  /* 0x0004240901007387 */ /* 0x0001e80000100800 */
[----:B0-----:R-:W3:Y:S01]  /*23470*/  LDL.LU R9, [R1+0x414] ;  /* 0x0004140001097983 */ /* 0x001ee20000300800 */
[----:B--2---:R-:W-:-:S05]  /*23480*/  @!P4 IMAD.MOV R8, RZ, RZ, -R8 ;  /* 0x000000ffff08c224 */ /* 0x004fca00078e0a08 */
[----:B------:R0:W-:Y:S04]  /*23490*/  STL [R1+0x420], R8 ;  /* 0x0004200801007387 */ /* 0x0001e80000100800 */
[----:B0-----:R-:W2:Y:S01]  /*234a0*/  LDL.LU R8, [R1+0x418] ;  /* 0x0004180001087983 */ /* 0x001ea20000300800 */
[----:B---3--:R-:W-:Y:S01]  /*234b0*/  @!P3 IMAD.MOV R9, RZ, RZ, -R9 ;  /* 0x000000ffff09b224 */ /* 0x008fe200078e0a09 */
[----:B------:R-:W-:Y:S02]  /*234c0*/  ISETP.GE.AND P3, PT, R18, RZ, PT ;  /* 0x000000ff1200720c */ /* 0x000fe40003f66270 */
        /* <DEDUP_REMOVED lines=8> */
[----:B-----5:R-:W-:Y:S01]  /*23550*/  ISETP.GE.AND P4, PT, R11, RZ, PT ;  /* 0x000000ff0b00720c */ /* 0x020fe20003f86270 */
[----:B---3--:R-:W-:-:S02]  /*23560*/  @!P5 IMAD.MOV R9, RZ, RZ, -R9 ;  /* 0x000000ffff09d224 */ /* 0x008fc400078e0a09 */
[----:B------:R-:W3:Y:S01]  /*23570*/  LDL R11, [R1+0x2edc] ;  /* 0x002edc00010b7983 */ /* 0x000ee20000100800 */
[----:B----4-:R-:W-:-:S03]  /*23580*/  ISETP.GE.AND P5, PT, R12, RZ, PT ;  /* 0x000000ff0c00720c */ /* 0x010fc60003fa6270 */
[----:B------:R0:W-:Y:S04]  /*23590*/  STL [R1+0x414], R9 ;  /* 0x0004140901007387 */ /* 0x0001e80000100800 */
[----:B0-----:R-:W4:Y:S04]  /*235a0*/  LDL.LU R9, [R1+0x3f4] ;  /* 0x0003f40001097983 */ /* 0x001f280000300800 */
[----:B------:R-:W5:Y:S01]  /*235b0*/  LDL R12, [R1+0x2ed4] ;  /* 0x002ed400010c7983 */ /* 0x000f620000100800 */
[----:B--2---:R-:W-:-:S05]  /*235c0*/  @!P2 IMAD.MOV R8, RZ, RZ, -R8 ;  /* 0x000000ffff08a224 */ /* 0x004fca00078e0a08 */
[----:B------:R0:W-:Y:S04]  /*235d0*/  STL [R1+0x410], R8 ;  /* 0x0004100801007387 */ /* 0x0001e80000100800 */
[----:B0-----:R-:W2:Y:S01]  /*235e0*/  LDL.LU R8, [R1+0x3fc] ;  /* 0x0003fc0001087983 */ /* 0x001ea20000300800 */
[----:B------:R-:W-:Y:S02]  /*235f0*/  ISETP.GE.AND P0, PT, R10, RZ, PT ;  /* 0x000000ff0a00720c */ /* 0x000fe40003f06270 */
[----:B------:R-:W-:Y:S02]  /*23600*/  ISETP.GE.AND P2, PT, R13, RZ, PT ;  /* 0x000000ff0d00720c */ /* 0x000fe40003f46270 */
[----:B------:R-:W3:Y:S09]  /*23610*/  LDL R13, [R1+0x2ed0] ;  /* 0x002ed000010d7983 */ /* 0x000ef20000100800 */
[----:B----4-:R-:W-:Y:S01]  /*23620*/  @!P0 IMAD.MOV R9, RZ, RZ, -R9 ;  /* 0x000000ffff098224 */ /* 0x010fe200078e0a09 */
[----:B------:R-:W-:-:S04]  /*23630*/  ISETP.GE.AND P0, PT, R14, RZ, PT ;  /* 0x000000ff0e00720c */ /* 0x000fc80003f06270 */
[----:B------:R0:W-:Y:S04]  /*23640*/  STL [R1+0x40c], R9 ;  /* 0x00040c0901007387 */ /* 0x0001e80000100800 */
[----:B0-----:R-:W4:Y:S04]  /*23650*/  LDL.LU R9, [R1+0x400] ;  /* 0x0004000001097983 */ /* 0x001f280000300800 */
[----:B------:R-:W3:Y:S01]  /*23660*/  LDL R14, [R1+0x2ec8] ;  /* 0x002ec800010e7983 */ /* 0x000ee20000100800 */
[----:B--2---:R-:W-:-:S05]  /*23670*/  @!P4 IMAD.MOV R8, RZ, RZ, -R8 ;  /* 0x000000ffff08c224 */ /* 0x004fca00078e0a08 */
[----:B------:R0:W-:Y:S04]  /*23680*/  STL [R1+0x408], R8 ;  /* 0x0004080801007387 */ /* 0x0001e80000100800 */
[----:B0-----:R-:W2:Y:S01]  /*23690*/  LDL.LU R8, [R1+0x3f8] ;  /* 0x0003f80001087983 */ /* 0x001ea20000300800 */
[----:B------:R-:W-:Y:S01]  /*236a0*/  ISETP.GE.AND P4, PT, R15, RZ, PT ;  /* 0x000000ff0f00720c */ /* 0x000fe20003f86270 */
[----:B----4-:R-:W-:Y:S01]  /*236b0*/  @!P3 IMAD.MOV R9, RZ, RZ, -R9 ;  /* 0x000000ffff09b224 */ /* 0x010fe200078e0a09 */
[----:B------:R-:W-:Y:S02]  /*236c0*/  ISETP.GE.AND P3, PT, R17, RZ, PT ;  /* 0x000000ff1100720c */ /* 0x000fe40003f66270 */
[----:B------:R-:W4:Y:S04]  /*236d0*/  LDL R17, [R1+0x2ecc] ;  /* 0x002ecc0001117983 */ /* 0x000f280000100800 */
        /* <DEDUP_REMOVED lines=22> */
[----:B-----5:R-:W-:-:S02]  /*23840*/  ISETP.GE.AND P4, PT, R12, RZ, PT ;  /* 0x000000ff0c00720c */ /* 0x020fc40003f86270 */
[----:B------:R-:W2:Y:S04]  /*23850*/  LDL R12, [R1+0x2eb4] ;  /* 0x002eb400010c7983 */ /* 0x000ea80000100800 */
[----:B------:R0:W-:Y:S04]  /*23860*/  STL [R1+0x3f0], R8 ;  /* 0x0003f00801007387 */ /* 0x0001e80000100800 */
[----:B0-----:R-:W5:Y:S01]  /*23870*/  LDL.LU R8, [R1+0x3e0] ;  /* 0x0003e00001087983 */ /* 0x001f620000300800 */
[----:B---3--:R-:W-:Y:S01]  /*23880*/  @!P3 IMAD.MOV R9, RZ, RZ, -R9 ;  /* 0x000000ffff09b224 */ /* 0x008fe200078e0a09 */
[----:B------:R-:W-:-:S02]  /*23890*/  ISETP.GE.AND P3, PT, R13, RZ, PT ;  /* 0x000000ff0d00720c */ /* 0x000fc40003f66270 */
[----:B------:R-:W3:Y:S04]  /*238a0*/  LDL R13, [R1+0x2eb0] ;  /* 0x002eb000010d7983 */ /* 0x000ee80000100800 */
[----:B------:R0:W-:Y:S04]  /*238b0*/  STL [R1+0x3ec], R9 ;  /* 0x0003ec0901007387 */ /* 0x0001e80000100800 */
[----:B0-----:R-:W2:Y:S01]  /*238c0*/  LDL.LU R9, [R1+0x3cc] ;  /* 0x0003cc0001097983 */ /* 0x001ea20000300800 */
[----:B-----5:R-:W-:Y:S01]  /*238d0*/  @!P5 IMAD.MOV R8, RZ, RZ, -R8 ;  /* 0x000000ffff08d224 */ /* 0x020fe200078e0a08 */
[----:B------:R-:W-:-:S02]  /*238e0*/  ISETP.GE.AND P5, PT, R14, RZ, PT ;  /* 0x000000ff0e00720c */ /* 0x000fc40003fa6270 */
[----:B------:R-:W5:Y:S04]  /*238f0*/  LDL R14, [R1+0x2ea8] ;  /* 0x002ea800010e7983 */ /* 0x000f680000100800 */
[----:B------:R0:W-:Y:S04]  /*23900*/  STL [R1+0x3e8], R8 ;  /* 0x0003e80801007387 */ /* 0x0001e80000100800 */
[----:B0-----:R-:W3:Y:S01]  /*23910*/  LDL.LU R8, [R1+0x3d4] ;  /* 0x0003d40001087983 */ /* 0x001ee20000300800 */
[----:B--2---:R-:W-:Y:S01]  /*23920*/  @!P2 IMAD.MOV R9, RZ, RZ, -R9 ;  /* 0x000000ffff09a224 */ /* 0x004fe200078e0a09 */
[----:B----4-:R-:W-:-:S02]  /*23930*/  ISETP.GE.AND P2, PT, R17, RZ, PT ;  /* 0x000000ff1100720c */ /* 0x010fc40003f46270 */
[----:B------:R-:W2:Y:S04]  /*23940*/  LDL R17, [R1+0x2eac] ;  /* 0x002eac0001117983 */ /* 0x000ea80000100800 */
[----:B------:R0:W-:Y:S04]  /*23950*/  STL [R1+0x3e4], R9 ;  /* 0x0003e40901007387 */ /* 0x0001e80000100800 */
[----:B0-----:R-:W4:Y:S01]  /*23960*/  LDL.LU R9, [R1+0x3d8] ;  /* 0x0003d80001097983 */ /* 0x001f220000300800 */
[----:B---3--:R-:W-:Y:S01]  /*23970*/  @!P0 IMAD.MOV R8, RZ, RZ, -R8 ;  /* 0x000000ffff088224 */ /* 0x008fe200078e0a08 */
[----:B------:R-:W-:-:S02]  /*23980*/  ISETP.GE.AND P0, PT, R15, RZ, PT ;  /* 0x000000ff0f00720c */ /* 0x000fc40003f06270 */
[----:B------:R-:W3:Y:S04]  /*23990*/  LDL R15, [R1+0x2ea4] ;  /* 0x002ea400010f7983 */ /* 0x000ee80000100800 */
        /* <DEDUP_REMOVED lines=123> */
[----:B------:R-:W-:-:S04]  /*24150*/  ISETP.GE.AND P0, PT, R18, RZ, PT ;  /* 0x000000ff1200720c */ /* 0x000fc80003f06270 */
[----:B------:R0:W-:Y:S04]  /*24160*/  STL [R1+0x37c], R9 ;  /* 0x00037c0901007387 */ /* 0x0001e80000100800 */
[----:B------:R-:W3:Y:S04]  /*24170*/  LDL R18, [R1+0x2e44] ;  /* 0x002e440001127983 */ /* 0x000ee80000100800 */
        /* <DEDUP_REMOVED lines=493> */
[----:B------:R-:W2:Y:S02]  /*26050*/  LDL R12, [R1+0x2cb4] ;  /* 0x002cb400010c7983 */ /* 0x000ea40000100800 */
[----:B------:R0:W-:Y:S02]  /*26060*/  STL [R1+0x1f0], R8 ;  /* 0x0001f00801007387 */ /* 0x0001e40000100800 */
[----:B0-----:R-:W2:Y:S01]  /*26070*/  LDL.LU R8, [R1+0x1e8] ;  /* 0x0001e80001087983 */ /* 0x001ea20000300800 */
[----:B---3--:R-:W-:Y:S01]  /*26080*/  @!P0 IMAD.MOV R9, RZ, RZ, -R9 ;  /* 0x000000ffff098224 */ /* 0x008fe200078e0a09 */
[----:B------:R-:W-:Y:S02]  /*26090*/  ISETP.GE.AND P0, PT, R13, RZ, PT ;  /* 0x000000ff0d00720c */ /* 0x000fe40003f06270 */
[----:B------:R-:W3:Y:S02]  /*260a0*/  LDL R13, [R1+0x2cb0] ;  /* 0x002cb000010d7983 */ /* 0x000ee40000100800 */
[----:B------:R0:W-:Y:S02]  /*260b0*/  STL [R1+0x1ec], R9 ;  /* 0x0001ec0901007387 */ /* 0x0001e40000100800 */
[----:B0-----:R-:W3:Y:S01]  /*260c0*/  LDL.LU R9, [R1+0x1e0] ;  /* 0x0001e00001097983 */ /* 0x001ee20000300800 */
[----:B--2---:R-:W-:Y:S01]  /*260d0*/  @!P4 IMAD.MOV R8, RZ, RZ, -R8 ;  /* 0x000000ffff08c224 */ /* 0x004fe200078e0a08 */
[----:B-----5:R-:W-:-:S02]  /*260e0*/  ISETP.GE.AND P4, PT, R14, RZ, PT ;  /* 0x000000ff0e00720c */ /* 0x020fc40003f86270 */
[----:B------:R-:W2:Y:S02]  /*260f0*/  LDL R14, [R1+0x2ca8] ;  /* 0x002ca800010e7983 */ /* 0x000ea40000100800 */
[----:B------:R0:W-:Y:S02]  /*26100*/  STL [R1+0x1e8], R8 ;  /* 0x0001e80801007387 */ /* 0x0001e40000100800 */
[----:B0-----:R-:W5:Y:S01]  /*26110*/  LDL.LU R8, [R1+0x1d8] ;  /* 0x0001d80001087983 */ /* 0x001f620000300800 */
[----:B---3--:R-:W-:Y:S01]  /*26120*/  @!P3 IMAD.MOV R9, RZ, RZ, -R9 ;  /* 0x000000ffff09b224 */ /* 0x008fe200078e0a09 */
[----:B------:R-:W-:Y:S02]  /*26130*/  ISETP.GE.AND P3, PT, R17, RZ, PT ;  /* 0x000000ff1100720c */ /* 0x000fe40003f66270 */
[----:B------:R-:W3:Y:S02]  /*26140*/  LDL R17, [R1+0x2cac] ;  /* 0x002cac0001117983 */ /* 0x000ee40000100800 */
[----:B------:R0:W-:Y:S02]  /*26150*/  STL [R1+0x1e4], R9 ;  /* 0x0001e40901007387 */ /* 0x0001e40000100800 */
[----:B0-----:R-:W2:Y:S01]  /*26160*/  LDL.LU R9, [R1+0x1c0] ;  /* 0x0001c00001097983 */ /* 0x001ea20000300800 */
[----:B-----5:R-:W-:Y:S01]  /*26170*/  @!P5 IMAD.MOV R8, RZ, RZ, -R8 ;  /* 0x000000ffff08d224 */ /* 0x020fe200078e0a08 */
[----:B------:R-:W-:-:S02]  /*26180*/  ISETP.GE.AND P5, PT, R15, RZ, PT ;  /* 0x000000ff0f00720c */ /* 0x000fc40003fa6270 */
[----:B------:R-:W5:Y:S02]  /*26190*/  LDL R15, [R1+0x2ca4] ;  /* 0x002ca400010f7983 */ /* 0x000f640000100800 */
[----:B------:R0:W-:Y:S02]  /*261a0*/  STL [R1+0x1e0], R8 ;  /* 0x0001e00801007387 */ /* 0x0001e40000100800 */
[----:B0-----:R-:W3:Y:S01]  /*261b0*/  LDL.LU R8, [R1+0x1c8] ;  /* 0x0001c80001087983 */ /* 0x001ee20000300800 */
[----:B--2---:R-:W-:Y:S01]  /*261c0*/  @!P2 IMAD.MOV R9, RZ, RZ, -R9 ;  /* 0x000000ffff09a224 */ /* 0x004fe200078e0a09 */
[----:B----4-:R-:W-:Y:S02]  /*261d0*/  ISETP.GE.AND P2, PT, R18, RZ, PT ;  /* 0x000000ff1200720c */ /* 0x010fe40003f46270 */
[----:B------:R-:W2:Y:S02]  /*261e0*/  LDL R18, [R1+0x2ca0] ;  /* 0x002ca00001127983 */ /* 0x000ea40000100800 */
[----:B------:R0:W-:Y:S02]  /*261f0*/  STL [R1+0x1dc], R9 ;  /* 0x0001dc0901007387 */ /* 0x0001e40000100800 */
[----:B0-----:R-:W4:Y:S01]  /*26200*/  LDL.LU R9, [R1+0x1cc] ;  /* 0x0001cc0001097983 */ /* 0x001f220000300800 */
[----:B---3--:R-:W-:Y:S01]  /*26210*/  @!P0 IMAD.MOV R8, RZ, RZ, -R8 ;  /* 0x000000ffff088224 */ /* 0x008fe200078e0a08 */
[----:B------:R-:W-:-:S02]  /*26220*/  ISETP.GE.AND P0, PT, R16, RZ, PT ;  /* 0x000000ff1000720c */ /* 0x000fc40003f06270 */
[----:B------:R-:W3:Y:S02]  /*26230*/  LDL R16, [R1+0x2c98] ;  /* 0x002c980001107983 */ /* 0x000ee40000100800 */
[----:B------:R0:W-:Y:S02]  /*26240*/  STL [R1+0x1d8], R8 ;  /* 0x0001d80801007387 */ /* 0x0001e40000100800 */
[----:B0-----:R-:W2:Y:S01]  /*26250*/  LDL.LU R8, [R1+0x1c4] ;  /* 0x0001c40001087983 */ /* 0x001ea20000300800 */
[----:B----4-:R-:W-:Y:S01]  /*26260*/  @!P4 IMAD.MOV R9, RZ, RZ, -R9 ;  /* 0x000000ffff09c224 */ /* 0x010fe200078e0a09 */
[----:B------:R-:W-:Y:S02]  /*26270*/  ISETP.GE.AND P4, PT, R11, RZ, PT ;  /* 0x000000ff0b00720c */ /* 0x000fe40003f86270 */
[----:B------:R-:W4:Y:S02]  /*26280*/  LDL R11, [R1+0x2c9c] ;  /* 0x002c9c00010b7983 */ /* 0x000f240000100800 */
[----:B------:R0:W-:Y:S02]  /*26290*/  STL [R1+0x1d4], R9 ;  /* 0x0001d40901007387 */ /* 0x0001e40000100800 */
        /* <DEDUP_REMOVED lines=377> */
[----:B------:R-:W-:-:S04]  /*27a30*/  ISETP.GE.AND P3, PT, R17, RZ, PT ;  /* 0x000000ff1100720c */ /* 0x000fc80003f66270 */
[----:B------:R0:W-:Y:S04]  /*27a40*/  STL [R1+0x5c], R9 ;  /* 0x00005c0901007387 */ /* 0x0001e80000100800 */
[----:B0-----:R-:W3:Y:S01]  /*27a50*/  LDL.LU R9, [R1+0x11c] ;  /* 0x00011c0001097983 */ /* 0x001ee20000300800 */
[----:B------:R-:W2:Y:S02]  /*27a60*/  LDL R17, [R1+0x2b6c] ;  /* 0x002b6c0001117983 */ /* 0x000ea40000100800 */
[----:B-----5:R-:W-:-:S05]  /*27a70*/  @!P5 IMAD.MOV R8, RZ, RZ, -R8 ;  /* 0x000000ffff08d224 */ /* 0x020fca00078e0a08 */
[----:B------:R0:W-:Y:S04]  /*27a80*/  STL [R1+0x58], R8 ;  /* 0x0000580801007387 */ /* 0x0001e80000100800 */
[----:B0-----:R-:W5:Y:S01]  /*27a90*/  LDL.LU R8, [R1+0x130] ;  /* 0x0001300001087983 */ /* 0x001f620000300800 */
[----:B------:R-:W-:Y:S02]  /*27aa0*/  ISETP.GE.AND P5, PT, R15, RZ, PT ;  /* 0x000000ff0f00720c */ /* 0x000fe40003fa6270 */
[----:B------:R-:W2:Y:S02]  /*27ab0*/  LDL R15, [R1+0x2b60] ;  /* 0x002b6000010f7983 */ /* 0x000ea40000100800 */
[----:B---3--:R-:W-:Y:S01]  /*27ac0*/  @!P2 IMAD.MOV R9, RZ, RZ, -R9 ;  /* 0x000000ffff09a224 */ /* 0x008fe200078e0a09 */
[----:B----4-:R-:W-:-:S04]  /*27ad0*/  ISETP.GE.AND P2, PT, R18, RZ, PT ;  /* 0x000000ff1200720c */ /* 0x010fc80003f46270 */
[----:B------:R0:W-:Y:S04]  /*27ae0*/  STL [R1+0x54], R9 ;  /* 0x0000540901007387 */ /* 0x0001e80000100800 */
[----:B0-----:R-:W3:Y:S01]  /*27af0*/  LDL.LU R9, [R1+0x134] ;  /* 0x0001340001097983 */ /* 0x001ee20000300800 */
[----:B------:R-:W4:Y:S02]  /*27b00*/  LDL R18, [R1+0x2b64] ;  /* 0x002b640001127983 */ /* 0x000f240000100800 */
[----:B-----5:R-:W-:-:S05]  /*27b10*/  @!P0 IMAD.MOV R8, RZ, RZ, -R8 ;  /* 0x000000ffff088224 */ /* 0x020fca00078e0a08 */
[----:B------:R0:W-:Y:S04]  /*27b20*/  STL [R1+0x50], R8 ;  /* 0x0000500801007387 */ /* 0x0001e80000100800 */
[----:B0-----:R-:W5:Y:S01]  /*27b30*/  LDL.LU R8, [R1+0x12c] ;  /* 0x00012c0001087983 */ /* 0x001f620000300800 */
[----:B------:R-:W-:Y:S02]  /*27b40*/  ISETP.GE.AND P0, PT, R16, RZ, PT ;  /* 0x000000ff1000720c */ /* 0x000fe40003f06270 */
[----:B------:R-:W2:Y:S02]  /*27b50*/  LDL R16, [R1+0x2b58] ;  /* 0x002b580001107983 */ /* 0x000ea40000100800 */
[----:B------:R-:W2:Y:S02]  /*27b60*/  LDL.LU R10, [R1+0xdc] ;  /* 0x0000dc00010a7983 */ /* 0x000ea40000300800 */
[----:B---3--:R-:W-:-:S05]  /*27b70*/  @!P4 IMAD.MOV R9, RZ, RZ, -R9 ;  /* 0x000000ffff09c224 */ /* 0x008fca00078e0a09 */
[----:B------:R0:W-:Y:S04]  /*27b80*/  STL [R1+0x4c], R9 ;  /* 0x00004c0901007387 */ /* 0x0001e80000100800 */
[----:B0-----:R-:W3:Y:S01]  /*27b90*/  LDL R9, [R1+0x2b5c] ;  /* 0x002b5c0001097983 */ /* 0x001ee20000100800 */
[----:B-----5:R-:W-:-:S05]  /*27ba0*/  @!P3 IMAD.MOV R8, RZ, RZ, -R8 ;  /* 0x000000ffff08b224 */ /* 0x020fca00078e0a08 */
[----:B------:R0:W-:Y:S04]  /*27bb0*/  STL [R1+0x48], R8 ;  /* 0x0000480801007387 */ /* 0x0001e80000100800 */
[----:B0-----:R-:W5:Y:S01]  /*27bc0*/  LDL.LU R8, [R1+0xec] ;  /* 0x0000ec0001087983 */ /* 0x001f620000300800 */
[----:B--2---:R-:W-:Y:S01]  /*27bd0*/  @!P5 IMAD.MOV R10, RZ, RZ, -R10 ;  /* 0x000000ffff0ad224 */ /* 0x004fe200078e0a0a */
[----:B------:R-:W-:Y:S02]  /*27be0*/  ISETP.GE.AND P3, PT, R12, RZ, PT ;  /* 0x000000ff0c00720c */ /* 0x000fe40003f66270 */
[----:B------:R-:W-:Y:S02]  /*27bf0*/  ISETP.GE.AND P4, PT, R11, RZ, PT ;  /* 0x000000ff0b00720c */ /* 0x000fe40003f86270 */
[----:B------:R0:W-:Y:S04]  /*27c00*/  STL [R1+0x44], R10 ;  /* 0x0000440a01007387 */ /* 0x0001e80000100800 */
[----:B0-----:R-:W2:Y:S01]  /*27c10*/  LDL R10, [R1+0x2b50] ;  /* 0x002b5000010a7983 */ /* 0x001ea20000100800 */
[----:B------:R-:W2:Y:S02]  /*27c20*/  LDL.LU R12, [R1+0xf4] ;  /* 0x0000f400010c7983 */ /* 0x000ea40000300800 */
[----:B------:R-:W3:Y:S02]  /*27c30*/  LDL R11, [R1+0x2b54] ;  /* 0x002b5400010b7983 */ /* 0x000ee40000100800 */
[----:B-----5:R-:W-:Y:S01]  /*27c40*/  @!P2 IMAD.MOV R8, RZ, RZ, -R8 ;  /* 0x000000ffff08a224 */ /* 0x020fe200078e0a08 */
[----:B------:R-:W-:-:S02]  /*27c50*/  ISETP.GE.AND P2, PT, R14, RZ, PT ;  /* 0x000000ff0e00720c */ /* 0x000fc40003f46270 */
[----:B------:R-:W5:Y:S02]  /*27c60*/  LDL R14, [R1+0x2b48] ;  /* 0x002b4800010e7983 */ /* 0x000f640000100800 */
[----:B------:R0:W-:Y:S02]  /*27c70*/  STL [R1+0x40], R8 ;  /* 0x0000400801007387 */ /* 0x0001e40000100800 */
[----:B0-----:R-:W3:Y:S01]  /*27c80*/  LDL.LU R8, [R1+0x10c] ;  /* 0x00010c0001087983 */ /* 0x001ee20000300800 */
[----:B--2---:R-:W-:Y:S01]  /*27c90*/  @!P0 IMAD.MOV R12, RZ, RZ, -R12 ;  /* 0x000000ffff0c8224 */ /* 0x004fe200078e0a0c */
[----:B------:R-:W-:Y:S02]  /*27ca0*/  ISETP.GE.AND P0, PT, R17, RZ, PT ;  /* 0x000000ff1100720c */ /* 0x000fe40003f06270 */
[----:B------:R-:W-:Y:S02]  /*27cb0*/  ISETP.GE.AND P5, PT, R13, RZ, PT ;  /* 0x000000ff0d00720c */ /* 0x000fe40003fa6270 */
[----:B------:R0:W-:Y:S04]  /*27cc0*/  STL [R1+0x3c], R12 ;  /* 0x00003c0c01007387 */ /* 0x0001e80000100800 */
[----:B0-----:R-:W2:Y:S01]  /*27cd0*/  LDL R12, [R1+0x2b4c] ;  /* 0x002b4c00010c7983 */ /* 0x001ea20000100800 */
[----:B------:R-:W2:Y:S02]  /*27ce0*/  LDL.LU R17, [R1+0xf0] ;  /* 0x0000f00001117983 */ /* 0x000ea40000300800 */
[----:B------:R-:W4:Y:S02]  /*27cf0*/  LDL R13, [R1+0x2b40] ;  /* 0x002b4000010d7983 */ /* 0x000f240000100800 */
[----:B---3--:R-:W-:-:S05]  /*27d00*/  @!P4 IMAD.MOV R8, RZ, RZ, -R8 ;  /* 0x000000ffff08c224 */ /* 0x008fca00078e0a08 */
[----:B------:R0:W-:Y:S04]  /*27d10*/  STL [R1+0x38], R8 ;  /* 0x0000380801007387 */ /* 0x0001e80000100800 */
[----:B0-----:R-:W3:Y:S01]  /*27d20*/  LDL.LU R8, [R1+0xe4] ;  /* 0x0000e40001087983 */ /* 0x001ee20000300800 */
[----:B------:R-:W-:Y:S02]  /*27d30*/  ISETP.GE.AND P4, PT, R15, RZ, PT ;  /* 0x000000ff0f00720c */ /* 0x000fe40003f86270 */
[----:B------:R-:W5:Y:S02]  /*27d40*/  LDL R15, [R1+0x2b44] ;  /* 0x002b4400010f7983 */ /* 0x000f640000100800 */
[----:B--2---:R-:W-:Y:S01]  /*27d50*/  @!P3 IMAD.MOV R17, RZ, RZ, -R17 ;  /* 0x000000ffff11b224 */ /* 0x004fe200078e0a11 */
[----:B----4-:R-:W-:-:S02]  /*27d60*/  ISETP.GE.AND P3, PT, R18, RZ, PT ;  /* 0x000000ff1200720c */ /* 0x010fc40003f66270 */
[----:B------:R-:W2:Y:S01]  /*27d70*/  LDL R18, [R1+0x2b38] ;  /* 0x002b380001127983 */ /* 0x000ea20000100800 */
[----:B------:R-:W4:Y:S02]  /*27d80*/  LDL.LU R29, [R1+0x1c] ;  /* 0x00001c00011d7983 */ /* 0x000f240000300800 */
[----:B------:R0:W-:Y:S02]  /*27d90*/  STL [R1+0x34], R17 ;  /* 0x0000341101007387 */ /* 0x0001e40000100800 */
[----:B0-----:R-:W2:Y:S01]  /*27da0*/  LDL R17, [R1+0x2b3c] ;  /* 0x002b3c0001117983 */ /* 0x001ea20000100800 */
[----:B---3--:R-:W-:-:S05]  /*27db0*/  @!P5 IMAD.MOV R8, RZ, RZ, -R8 ;  /* 0x000000ffff08d224 */ /* 0x008fca00078e0a08 */
[----:B------:R0:W-:Y:S04]  /*27dc0*/  STL [R1+0x30], R8 ;  /* 0x0000300801007387 */ /* 0x0001e80000100800 */
[----:B0-----:R-:W3:Y:S01]  /*27dd0*/  LDL.LU R8, [R1+0xb8] ;  /* 0x0000b80001087983 */ /* 0x001ee20000300800 */
[----:B----4-:R-:W-:Y:S01]  /*27de0*/  @!P2 IMAD.MOV R29, RZ, RZ, -R29 ;  /* 0x000000ffff1da224 */ /* 0x010fe200078e0a1d */
[----:B------:R-:W-:Y:S02]  /*27df0*/  ISETP.GE.AND P5, PT, R16, RZ, PT ;  /* 0x000000ff1000720c */ /* 0x000fe40003fa6270 */
[----:B------:R-:W-:Y:S01]  /*27e00*/  ISETP.GE.AND P2, PT, R9, RZ, PT ;  /* 0x000000ff0900720c */ /* 0x000fe20003f46270 */
[----:B------:R-:W4:Y:S01]  /*27e10*/  LDL R16, [R1+0x2b30] ;  /* 0x002b300001107983 */ /* 0x000f220000100800 */
[----:B------:R-:W2:Y:S02]  /*27e20*/  LDL.LU R9, [R1+0xbc] ;  /* 0x0000bc0001097983 */ /* 0x000ea40000300800 */
[----:B------:R0:W-:Y:S02]  /*27e30*/  STL [R1+0x2c], R29 ;  /* 0x00002c1d01007387 */ /* 0x0001e40000100800 */
[----:B0-----:R-:W2:Y:S01]  /*27e40*/  LDL R29, [R1+0x2b34] ;  /* 0x002b3400011d7983 */ /* 0x001ea20000100800 */
[----:B---3--:R-:W-:Y:S01]  /*27e50*/  @!P0 IMAD.MOV R8, RZ, RZ, -R8 ;  /* 0x000000ffff088224 */ /* 0x008fe200078e0a08 */
[----:B------:R-:W-:-:S04]  /*27e60*/  ISETP.GE.AND P0, PT, R10, RZ, PT ;  /* 0x000000ff0a00720c */ /* 0x000fc80003f06270 */
[----:B------:R0:W-:Y:S04]  /*27e70*/  STL [R1+0x28], R8 ;  /* 0x0000280801007387 */ /* 0x0001e80000100800 */
[----:B0-----:R-:W3:Y:S01]  /*27e80*/  LDL.LU R8, [R1+0x3534] ;  /* 0x0035340001087983 */ /* 0x001ee20000300800 */
[----:B------:R-:W3:Y:S02]  /*27e90*/  LDL.LU R10, [R1+0xb4] ;  /* 0x0000b400010a7983 */ /* 0x000ee40000300800 */
[----:B--2---:R-:W-:Y:S01]  /*27ea0*/  @!P4 IMAD.MOV R9, RZ, RZ, -R9 ;  /* 0x000000ffff09c224 */ /* 0x004fe200078e0a09 */
[----:B------:R-:W-:-:S04]  /*27eb0*/  ISETP.GE.AND P4, PT, R11, RZ, PT ;  /* 0x000000ff0b00720c */ /* 0x000fc80003f86270 */
[----:B------:R0:W-:Y:S04]  /*27ec0*/  STL [R1+0x24], R9 ;  /* 0x0000240901007387 */ /* 0x0001e80000100800 */
[----:B0-----:R-:W2:Y:S01]  /*27ed0*/  LDL.LU R9, [R1+0x3530] ;  /* 0x0035300001097983 */ /* 0x001ea20000300800 */
[----:B------:R-:W2:Y:S02]  /*27ee0*/  LDL.LU R11, [R1+0x18] ;  /* 0x00001800010b7983 */ /* 0x000ea40000300800 */
[----:B---3--:R-:W-:Y:S01]  /*27ef0*/  @!P3 IMAD.MOV R10, RZ, RZ, -R10 ;  /* 0x000000ffff0ab224 */ /* 0x008fe200078e0a0a */
[----:B-----5:R-:W-:-:S04]  /*27f00*/  ISETP.GE.AND P3, PT, R14, RZ, PT ;  /* 0x000000ff0e00720c */ /* 0x020fc80003f66270 */
[----:B------:R0:W-:Y:S04]  /*27f10*/  STL [R1+0x20], R10 ;  /* 0x0000200a01007387 */ /* 0x0001e80000100800 */
[----:B0-----:R-:W3:Y:S01]  /*27f20*/  LDL.LU R10, [R1+0x352c] ;  /* 0x00352c00010a7983 */ /* 0x001ee20000300800 */
[----:B------:R-:W5:Y:S02]  /*27f30*/  LDL.LU R14, [R1+0x14] ;  /* 0x00001400010e7983 */ /* 0x000f640000300800 */
[----:B--2---:R-:W-:Y:S01]  /*27f40*/  @!P5 IMAD.MOV R11, RZ, RZ, -R11 ;  /* 0x000000ffff0bd224 */ /* 0x004fe200078e0a0b */
[----:B------:R-:W-:-:S04]  /*27f50*/  ISETP.GE.AND P5, PT, R12, RZ, PT ;  /* 0x000000ff0c00720c */ /* 0x000fc80003fa6270 */
[----:B------:R0:W-:Y:S04]  /*27f60*/  STL [R1+0x1c], R11 ;  /* 0x00001c0b01007387 */ /* 0x0001e80000100800 */
[----:B0-----:R-:W2:Y:S01]  /*27f70*/  LDL.LU R11, [R1+0x3528] ;  /* 0x00352800010b7983 */ /* 0x001ea20000300800 */
[----:B------:R-:W2:Y:S02]  /*27f80*/  LDL.LU R12, [R1+0x10] ;  /* 0x00001000010c7983 */ /* 0x000ea40000300800 */
[----:B-----5:R-:W-:Y:S01]  /*27f90*/  @!P2 IMAD.MOV R14, RZ, RZ, -R14 ;  /* 0x000000ffff0ea224 */ /* 0x020fe200078e0a0e */
[----:B------:R-:W-:-:S04]  /*27fa0*/  ISETP.GE.AND P2, PT, R13, RZ, PT ;  /* 0x000000ff0d00720c */ /* 0x000fc80003f46270 */
[----:B------:R0:W-:Y:S04]  /*27fb0*/  STL [R1+0x18], R14 ;  /* 0x0000180e01007387 */ /* 0x0001e80000100800 */
[----:B0-----:R-:W5:Y:S01]  /*27fc0*/  LDL R14, [R1+0x2b20] ;  /* 0x002b2000010e7983 */ /* 0x001f620000100800 */
[----:B------:R-:W3:Y:S02]  /*27fd0*/  LDL.LU R13, [R1+0xc] ;  /* 0x00000c00010d7983 */ /* 0x000ee40000300800 */
[----:B--2---:R-:W-:Y:S01]  /*27fe0*/  @!P0 IMAD.MOV R12, RZ, RZ, -R12 ;  /* 0x000000ffff0c8224 */ /* 0x004fe200078e0a0c */
[----:B------:R-:W-:-:S04]  /*27ff0*/  ISETP.GE.AND P0, PT, R15, RZ, PT ;  /* 0x000000ff0f00720c */ /* 0x000fc80003f06270 */
[----:B------:R0:W-:Y:S04]  /*28000*/  STL [R1+0x14], R12 ;  /* 0x0000140c01007387 */ /* 0x0001e80000100800 */
[----:B0-----:R-:W2:Y:S01]  /*28010*/  LDL.LU R12, [R1+0x3524] ;  /* 0x00352400010c7983 */ /* 0x001ea20000300800 */
[----:B------:R-:W2:Y:S02]  /*28020*/  LDL.LU R15, [R1+0x8] ;  /* 0x00000800010f7983 */ /* 0x000ea40000300800 */
        /* <DEDUP_REMOVED lines=9> */
[----:B------:R-:W2:Y:S02]  /*280c0*/  LDL.LU R17, [R1] ;  /* 0x0000000001117983 */ /* 0x000ea40000300800 */
[----:B---3--:R-:W-:-:S05]  /*280d0*/  @!P5 IMAD.MOV R18, RZ, RZ, -R18 ;  /* 0x000000ffff12d224 */ /* 0x008fca00078e0a12 */
[----:B------:R0:W-:Y:S04]  /*280e0*/  STL [R1+0x8], R18 ;  /* 0x0000081201007387 */ /* 0x0001e80000100800 */
[----:B0-----:R-:W3:Y:S01]  /*280f0*/  LDL.LU R18, [R1+0x3518] ;  /* 0x0035180001127983 */ /* 0x001ee20000300800 */
[----:B--2---:R-:W-:Y:S01]  /*28100*/  @!P2 IMAD.MOV R17, RZ, RZ, -R17 ;  /* 0x000000ffff11a224 */ /* 0x004fe200078e0a11 */
[----:B----4-:R-:W-:Y:S01]  /*28110*/  ISETP.GE.AND P5, PT, R16, RZ, PT ;  /* 0x000000ff1000720c */ /* 0x010fe20003fa6270 */
[----:B---3--:R-:W-:Y:S02]  /*28120*/  IMAD.MOV.U32 R16, RZ, RZ, R18 ;  /* 0x000000ffff107224 */ /* 0x008fe400078e0012 */
[----:B------:R-:W2:Y:S01]  /*28130*/  LDL R18, [R1+0x2b28] ;  /* 0x002b280001127983 */ /* 0x000ea20000100800 */
[----:B------:R0:W-:Y:S03]  /*28140*/  STL [R1+0x4], R17 ;  /* 0x0000041101007387 */ /* 0x0001e60000100800 */
[----:B0-----:R-:W3:Y:S01]  /*28150*/  LDL.LU R17, [R1+0x3514] ;  /* 0x0035140001117983 */ /* 0x001ee20000300800 */
[----:B------:R-:W-:Y:S01]  /*28160*/  @!P0 IMAD.MOV R16, RZ, RZ, -R16 ;  /* 0x000000ffff108224 */ /* 0x000fe200078e0a10 */
[----:B------:R-:W-:Y:S01]  /*28170*/  ISETP.GE.AND P2, PT, R29, RZ, PT ;  /* 0x000000ff1d00720c */ /* 0x000fe20003f46270 */
[----:B---3--:R-:W-:-:S02]  /*28180*/  IMAD.MOV.U32 R29, RZ, RZ, R17 ;  /* 0x000000ffff1d7224 */ /* 0x008fc400078e0011 */
[----:B------:R-:W3:Y:S01]  /*28190*/  LDL R17, [R1+0x2b2c] ;  /* 0x002b2c0001117983 */ /* 0x000ee20000100800 */
[----:B------:R0:W-:Y:S03]  /*281a0*/  STL [R1], R16 ;  /* 0x0000001001007387 */ /* 0x0001e60000100800 */
[----:B0-----:R-:W4:Y:S01]  /*281b0*/  LDL.LU R16, [R1+0x3510] ;  /* 0x0035100001107983 */ /* 0x001f220000300800 */
[----:B--2---:R-:W-:Y:S01]  /*281c0*/  ISETP.GE.AND P0, PT, R18, RZ, PT ;  /* 0x000000ff1200720c */ /* 0x004fe20003f06270 */
[----:B------:R-:W-:-:S05]  /*281d0*/  @!P4 IMAD.MOV R29, RZ, RZ, -R29 ;  /* 0x000000ffff1dc224 */ /* 0x000fca00078e0a1d */
[----:B------:R0:W-:Y:S04]  /*281e0*/  STL [R1+0x33ec], R29 ;  /* 0x0033ec1d01007387 */ /* 0x0001e80000100800 */
[----:B0-----:R-:W2:Y:S01]  /*281f0*/  LDL R29, [R1+0x2b1c] ;  /* 0x002b1c00011d7983 */ /* 0x001ea20000100800 */
[----:B---3--:R-:W-:Y:S01]  /*28200*/  ISETP.GE.AND P4, PT, R17, RZ, PT ;  /* 0x000000ff1100720c */ /* 0x008fe20003f86270 */
[----:B------:R-:W-:Y:S02]  /*28210*/  IMAD.MOV.U32 R17, RZ, RZ, R15 ;  /* 0x000000ffff117224 */ /* 0x000fe400078e000f */
[----:B------:R-:W3:Y:S01]  /*28220*/  LDL R15, [R1+0x2b10] ;  /* 0x002b1000010f7983 */ /* 0x000ee20000100800 */
[----:B----4-:R-:W-:Y:S02]  /*28230*/  IMAD.MOV.U32 R18, RZ, RZ, R16 ;  /* 0x000000ffff127224 */ /* 0x010fe400078e0010 */
[----:B------:R-:W-:Y:S01]  /*28240*/  @!P5 IMAD.MOV R17, RZ, RZ, -R17 ;  /* 0x000000ffff11d224 */ /* 0x000fe200078e0a11 */
[----:B------:R-:W4:Y:S01]  /*28250*/  LDL R16, [R1+0x2b08] ;  /* 0x002b080001107983 */ /* 0x000f220000100800 */
[----:B------:R-:W-:Y:S01]  /*28260*/  @!P3 IMAD.MOV R18, RZ, RZ, -R18 ;  /* 0x000000ffff12b224 */ /* 0x000fe200078e0a12 */
[----:B-----5:R-:W-:-:S04]  /*28270*/  ISETP.GE.AND P3, PT, R14, RZ, PT ;  /* 0x000000ff0e00720c */ /* 0x020fc80003f66270 */
[----:B------:R0:W-:Y:S04]  /*28280*/  STL [R1+0x33f0], R18 ;  /* 0x0033f01201007387 */ /* 0x0001e80000100800 */
[----:B0-----:R-:W5:Y:S01]  /*28290*/  LDL R18, [R1+0x2b18] ;  /* 0x002b180001127983 */ /* 0x001f620000100800 */
[----:B------:R-:W3:Y:S02]  /*282a0*/  LDL.LU R14, [R1+0x350c] ;  /* 0x00350c00010e7983 */ /* 0x000ee40000300800 */
[----:B------:R0:W-:Y:S02]  /*282b0*/  STL [R1+0x33f4], R17 ;  /* 0x0033f41101007387 */ /* 0x0001e40000100800 */
[----:B0-----:R-:W4:Y:S01]  /*282c0*/  LDL R17, [R1+0x2b24] ;  /* 0x002b240001117983 */ /* 0x001f220000100800 */
[----:B------:R-:W-:Y:S01]  /*282d0*/  @!P0 IMAD.MOV R13, RZ, RZ, -R13 ;  /* 0x000000ffff0d8224 */ /* 0x000fe200078e0a0d */
[----:B--2---:R-:W-:Y:S01]  /*282e0*/  ISETP.GE.AND P0, PT, R29, RZ, PT ;  /* 0x000000ff1d00720c */ /* 0x004fe20003f06270 */
[----:B------:R-:W-:-:S02]  /*282f0*/  @!P4 IMAD.MOV R12, RZ, RZ, -R12 ;  /* 0x000000ffff0cc224 */ /* 0x000fc400078e0a0c */
[----:B---3--:R-:W-:Y:S01]  /*28300*/  @!P2 IMAD.MOV R14, RZ, RZ, -R14 ;  /* 0x000000ffff0ea224 */ /* 0x008fe200078e0a0e */
[----:B-----5:R-:W-:Y:S02]  /*28310*/  ISETP.GE.AND P2, PT, R18, RZ, PT ;  /* 0x000000ff1200720c */ /* 0x020fe40003f46270 */
[----:B----4-:R-:W-:Y:S02]  /*28320*/  ISETP.GE.AND P5, PT, R17, RZ, PT ;  /* 0x000000ff1100720c */ /* 0x010fe40003fa6270 */
[----:B------:R-:W2:Y:S01]  /*28330*/  LDL R17, [R1+0x2b00] ;  /* 0x002b000001117983 */ /* 0x000ea20000100800 */
[----:B------:R0:W-:Y:S02]  /*28340*/  STL [R1+0x33f8], R14 ;  /* 0x0033f80e01007387 */ /* 0x0001e40000100800 */
[----:B------:R-:W3:Y:S01]  /*28350*/  LDL R18, [R1+0x2b04] ;  /* 0x002b040001127983 */ /* 0x000ee20000100800 */
[----:B0-----:R-:W4:Y:S01]  /*28360*/  LDL R14, [R1+0x2b0c] ;  /* 0x002b0c00010e7983 */ /* 0x001f220000100800 */
[----:B------:R0:W-:Y:S02]  /*28370*/  STL [R1+0x33fc], R13 ;  /* 0x0033fc0d01007387 */ /* 0x0001e40000100800 */
[----:B------:R-:W5:Y:S01]  /*28380*/  LDL R29, [R1+0x2af8] ;  /* 0x002af800011d7983 */ /* 0x000f620000100800 */
[----:B0-----:R-:W3:Y:S01]  /*28390*/  LDL R13, [R1+0x2b14] ;  /* 0x002b1400010d7983 */ /* 0x001ee20000100800 */
[----:B------:R0:W-:Y:S01]  /*283a0*/  STL [R1+0x3400], R12 ;  /* 0x0034000c01007387 */ /* 0x0001e20000100800 */
[----:B------:R-:W-:-:S02]  /*283b0*/  ISETP.GE.AND P4, PT, R15, RZ, PT ;  /* 0x000000ff0f00720c */ /* 0x000fc40003f86270 */
[----:B------:R-:W5:Y:S01]  /*283c0*/  LDL R15, [R1+0x2afc] ;  /* 0x002afc00010f7983 */ /* 0x000f620000100800 */
[----:B------:R-:W-:Y:S02]  /*283d0*/  @!P3 IMAD.MOV R11, RZ, RZ, -R11 ;  /* 0x000000ffff0bb224 */ /* 0x000fe400078e0a0b */
[----:B------:R-:W-:Y:S01]  /*283e0*/  @!P5 IMAD.MOV R10, RZ, RZ, -R10 ;  /* 0x000000ffff0ad224 */ /* 0x000fe200078e0a0a */
[----:B------:R-:W-:Y:S02]  /*283f0*/  ISETP.GE.AND P5, PT, R16, RZ, PT ;  /* 0x000000ff1000720c */ /* 0x000fe40003fa6270 */
[----:B------:R-:W-:Y:S02]  /*28400*/  STL [R1+0x3404], R11 ;  /* 0x0034040b01007387 */ /* 0x000fe40000100800 */
[----:B------:R-:W-:Y:S02]  /*28410*/  STL [R1+0x3408], R10 ;  /* 0x0034080a01007387 */ /* 0x000fe40000100800 */
[----:B------:R-:W5:Y:S02]  /*28420*/  LDL R16, [R1+0x2af0] ;  /* 0x002af00001107983 */ /* 0x000f640000100800 */
[----:B------:R-:W-:-:S02]  /*28430*/  @!P2 IMAD.MOV R9, RZ, RZ, -R9 ;  /* 0x000000ffff09a224 */ /* 0x000fc400078e0a09 */
[----:B------:R-:W-:Y:S02]  /*28440*/  @!P0 IMAD.MOV R8, RZ, RZ, -R8 ;  /* 0x000000ffff088224 */ /* 0x000fe400078e0a08 */
[----:B------:R-:W-:Y:S01]  /*28450*/  @!P4 IMAD.MOV R7, RZ, RZ, -R7 ;  /* 0x000000ffff07c224 */ /* 0x000fe200078e0a07 */
[----:B------:R-:W-:Y:S01]  /*28460*/  STL [R1+0x340c], R9 ;  /* 0x00340c0901007387 */ /* 0x000fe20000100800 */
[----:B0-----:R-:W5:Y:S02]  /*28470*/  LDL R12, [R1+0x2af4] ;  /* 0x002af400010c7983 */ /* 0x001f640000100800 */
[----:B------:R-:W-:Y:S01]  /*28480*/  @!P5 IMAD.MOV R5, RZ, RZ, -R5 ;  /* 0x000000ffff05d224 */ /* 0x000fe200078e0a05 */
[----:B--2---:R-:W-:Y:S02]  /*28490*/  ISETP.GE.AND P0, PT, R17, RZ, PT ;  /* 0x000000ff1100720c */ /* 0x004fe40003f06270 */
[----:B---3--:R-:W-:Y:S02]  /*284a0*/  ISETP.GE.AND P3, PT, R13, RZ, PT ;  /* 0x000000ff0d00720c */ /* 0x008fe40003f66270 */
[----:B----4-:R-:W-:Y:S01]  /*284b0*/  ISETP.GE.AND P2, PT, R14, RZ, PT ;  /* 0x000000ff0e00720c */ /* 0x010fe20003f46270 */
[----:B------:R-:W2:Y:S01]  /*284c0*/  LDL R13, [R1+0x2ae8] ;  /* 0x002ae800010d7983 */ /* 0x000ea20000100800 */
[----:B------:R-:W-:Y:S02]  /*284d0*/  STL [R1+0x3410], R8 ;  /* 0x0034100801007387 */ /* 0x000fe40000100800 */
[----:B------:R-:W3:Y:S02]  /*284e0*/  LDL R14, [R1+0x2aec] ;  /* 0x002aec00010e7983 */ /* 0x000ee40000100800 */
[----:B------:R-:W-:Y:S01]  /*284f0*/  STL [R1+0x3414], R7 ;  /* 0x0034140701007387 */ /* 0x000fe20000100800 */
[----:B------:R-:W4:Y:S04]  /*28500*/  LDL R17, [R1+0x2ae0] ;  /* 0x002ae00001117983 */ /* 0x000f280000100800 */
[----:B------:R-:W-:Y:S01]  /*28510*/  @!P3 IMAD.MOV R6, RZ, RZ, -R6 ;  /* 0x000000ffff06b224 */ /* 0x000fe200078e0a06 */
[----:B-----5:R-:W-:-:S04]  /*28520*/  ISETP.GE.AND P3, PT, R29, RZ, PT ;  /* 0x000000ff1d00720c */ /* 0x020fc80003f66270 */
[----:B------:R-:W-:Y:S01]  /*28530*/  STL [R1+0x3418], R6 ;  /* 0x0034180601007387 */ /* 0x000fe20000100800 */
[----:B------:R-:W5:Y:S02]  /*28540*/  LDL R29, [R1+0x11c0] ;  /* 0x0011c000011d7983 */ /* 0x000f640000100800 */
[----:B------:R-:W-:Y:S01]  /*28550*/  STL [R1+0x341c], R5 ;  /* 0x00341c0501007387 */ /* 0x000fe20000100800 */
[----:B------:R-:W-:Y:S02]  /*28560*/  ISETP.GE.AND P5, PT, R15, RZ, PT ;  /* 0x000000ff0f00720c */ /* 0x000fe40003fa6270 */
[----:B------:R-:W4:Y:S01]  /*28570*/  LDL R15, [R1+0x2ad8] ;  /* 0x002ad800010f7983 */ /* 0x000f220000100800 */
[----:B------:R-:W-:Y:S01]  /*28580*/  @!P2 IMAD.MOV R4, RZ, RZ, -R4 ;  /* 0x000000ffff04a224 */ /* 0x000fe200078e0a04 */
[----:B------:R-:W-:Y:S02]  /*28590*/  ISETP.GE.AND P2, PT, R16, RZ, PT ;  /* 0x000000ff1000720c */ /* 0x000fe40003f46270 */
[----:B------:R-:W-:Y:S01]  /*285a0*/  ISETP.GE.AND P4, PT, R18, RZ, PT ;  /* 0x000000ff1200720c */ /* 0x000fe20003f86270 */
[----:B------:R-:W-:Y:S01]  /*285b0*/  @!P0 IMAD.MOV R3, RZ, RZ, -R3 ;  /* 0x000000ffff038224 */ /* 0x000fe200078e0a03 */
[----:B------:R-:W-:Y:S01]  /*285c0*/  ISETP.GE.AND P0, PT, R12, RZ, PT ;  /* 0x000000ff0c00720c */ /* 0x000fe20003f06270 */
[----:B------:R-:W-:Y:S01]  /*285d0*/  @!P3 IMAD.MOV R0, RZ, RZ, -R0 ;  /* 0x000000ffff00b224 */ /* 0x000fe200078e0a00 */
[----:B------:R-:W4:Y:S07]  /*285e0*/  LDL R18, [R1+0x2ae4] ;  /* 0x002ae40001127983 */ /* 0x000f2e0000100800 */
[----:B------:R-:W-:-:S02]  /*285f0*/  @!P2 IMAD.MOV R26, RZ, RZ, -R26 ;  /* 0x000000ffff1aa224 */ /* 0x000fc400078e0a1a */
[----:B------:R-:W-:Y:S01]  /*28600*/  @!P4 IMAD.MOV R2, RZ, RZ, -R2 ;  /* 0x000000ffff02c224 */ /* 0x000fe200078e0a02 */
[----:B------:R-:W-:Y:S01]  /*28610*/  STL [R1+0x3420], R4 ;  /* 0x0034200401007387 */ /* 0x000fe20000100800 */
[----:B------:R-:W4:Y:S02]  /*28620*/  LDL R16, [R1+0x2adc] ;  /* 0x002adc0001107983 */ /* 0x000f240000100800 */
[----:B------:R-:W-:Y:S02]  /*28630*/  @!P5 IMAD.MOV R27, RZ, RZ, -R27 ;  /* 0x000000ffff1bd224 */ /* 0x000fe400078e0a1b */
[----:B------:R-:W-:Y:S02]  /*28640*/  STL [R1+0x3424], R3 ;  /* 0x0034240301007387 */ /* 0x000fe40000100800 */
[----:B------:R-:W-:Y:S01]  /*28650*/  @!P0 IMAD.MOV R25, RZ, RZ, -R25 ;  /* 0x000000ffff198224 */ /* 0x000fe200078e0a19 */
[----:B------:R-:W-:Y:S01]  /*28660*/  STL [R1+0x3428], R2 ;  /* 0x0034280201007387 */ /* 0x000fe20000100800 */
[----:B------:R-:W-:Y:S02]  /*28670*/  STL [R1+0x342c], R0 ;  /* 0x00342c0001007387 */ /* 0x000fe40000100800 */
[----:B------:R-:W-:Y:S02]  /*28680*/  STL [R1+0x3430], R27 ;  /* 0x0034301b01007387 */ /* 0x000fe40000100800 */
[----:B------:R-:W-:Y:S01]  /*28690*/  STL [R1+0x3434], R26 ;  /* 0x0034341a01007387 */ /* 0x000fe20000100800 */
[----:B------:R0:W-:Y:S01]  /*286a0*/  STL [R1+0x3438], R25 ;  /* 0x0034381901007387 */ /* 0x0001e20000100800 */
[----:B--2---:R-:W-:-:S02]  /*286b0*/  ISETP.GE.AND P4, PT, R13, RZ, PT ;  /* 0x000000ff0d00720c */ /* 0x004fc40003f86270 */
[----:B---3--:R-:W-:Y:S02]  /*286c0*/  ISETP.GE.AND P3, PT, R14, RZ, PT ;  /* 0x000000ff0e00720c */ /* 0x008fe40003f66270 */
[----:B-----5:R-:W-:Y:S02]  /*286d0*/  ISETP.GE.AND P2, PT, R29, RZ, PT ;  /* 0x000000ff1d00720c */ /* 0x020fe40003f46270 */
[----:B------:R-:W1:Y:S07]  /*286e0*/  S2R R29, SR_TID.X ;  /* 0x00000000001d7919 */ /* 0x000e6e0000002100 */
[----:B------:R-:W-:-:S02]  /*286f0*/  @!P4 IMAD.MOV R24, RZ, RZ, -R24 ;  /* 0x000000ffff18c224 */ /* 0x000fc400078e0a18 */
[----:B------:R-:W-:-:S03]  /*28700*/  @!P3 IMAD.MOV R23, RZ, RZ, -R23 ;  /* 0x000000ffff17b224 */ /* 0x000fc600078e0a17 */
[----:B------:R-:W-:Y:S02]  /*28710*/  STL [R1+0x343c], R24 ;  /* 0x00343c1801007387 */ /* 0x000fe40000100800 */
[----:B------:R-:W-:Y:S02]  /*28720*/  STL [R1+0x3440], R23 ;  /* 0x0034401701007387 */ /* 0x000fe40000100800 */
[----:B0-----:R-:W2:Y:S01]  /*28730*/  LDL.LU R25, [R1+0x7d8] ;  /* 0x0007d80001197983 */ /* 0x001ea20000300800 */
[----:B----4-:R-:W-:Y:S01]  /*28740*/  ISETP.GE.AND P4, PT, R15, RZ, PT ;  /* 0x000000ff0f00720c */ /* 0x010fe20003f86270 */
[----:B------:R-:W3:Y:S01]  /*28750*/  LDL.LU R26, [R1+0x7d4] ;  /* 0x0007d400011a7983 */ /* 0x000ee20000300800 */
[----:B------:R-:W4:Y:S01]  /*28760*/  LDL.LU R27, [R1+0x7d0] ;  /* 0x0007d000011b7983 */ /* 0x000f220000300800 */
[----:B-1----:R-:W-:-:S05]  /*28770*/  LOP3.LUT R29, R29, 0x3f, RZ, 0xc0, !PT ;  /* 0x0000003f1d1d7812 */ /* 0x002fca00078ec0ff */
[----:B------:R-:W-:-:S05]  /*28780*/  IMAD R0, R29, c[0x0][0x18c], RZ ;  /* 0x000063001d007a24 */ /* 0x000fca00078e02ff */
[----:B------:R-:W-:Y:S02]  /*28790*/  LEA R15, P6, R0, c[0x0][0x168], 0x1 ;  /* 0x00005a00000f7a11 */ /* 0x000fe400078c08ff */
[----:B------:R-:W5:Y:S01]  /*287a0*/  LDL.LU R0, [R1+0x7cc] ;  /* 0x0007cc0001007983 */ /* 0x000f620000300800 */
[----:B------:R-:W5:Y:S02]  /*287b0*/  LDL.LU R2, [R1+0x7c8] ;  /* 0x0007c80001027983 */ /* 0x000f640000300800 */
[----:B------:R-:W5:Y:S02]  /*287c0*/  LDL.LU R3, [R1+0x7c4] ;  /* 0x0007c40001037983 */ /* 0x000f640000300800 */
[----:B------:R-:W5:Y:S01]  /*287d0*/  LDL.LU R4, [R1+0x7c0] ;  /* 0x0007c00001047983 */ /* 0x000f620000300800 */
        /* <DEDUP_REMOVED lines=9> */
[----:B------:R-:W-:Y:S01]  /*28870*/  ISETP.GE.AND P5, PT, R17, RZ, PT ;  /* 0x000000ff1100720c */ /* 0x000fe20003fa6270 */
[----:B------:R-:W5:Y:S02]  /*28880*/  LDL.LU R14, [R1+0x798] ;  /* 0x00079800010e7983 */ /* 0x000f640000300800 */
[----:B------:R-:W5:Y:S01]  /*28890*/  LDL.LU R17, [R1+0x794] ;  /* 0x0007940001117983 */ /* 0x000f620000300800 */
[----:B------:R-:W-:-:S02]  /*288a0*/  ISETP.GE.AND P0, PT, R18, RZ, PT ;  /* 0x000000ff1200720c */ /* 0x000fc40003f06270 */
[----:B------:R-:W-:Y:S02]  /*288b0*/  ISETP.GE.AND P3, PT, R16, RZ, PT ;  /* 0x000000ff1000720c */ /* 0x000fe40003f66270 */
[----:B------:R-:W-:Y:S01]  /*288c0*/  ISETP.NE.AND P1, PT, RZ, c[0x0][0x17c], PT ;  /* 0x00005f00ff007a0c */ /* 0x000fe20003f25270 */
[----:B------:R-:W-:Y:S02]  /*288d0*/  LOP3.LUT R16, RZ, c[0x0][0x17c], RZ, 0x33, !PT ;  /* 0x00005f00ff107a12 */ /* 0x000fe400078e33ff */
[----:B------:R-:W-:Y:S01]  /*288e0*/  @!P2 IMAD.MOV R21, RZ, RZ, -R21 ;  /* 0x000000ffff15a224 */ /* 0x000fe200078e0a15 */
[----:B------:R-:W5:Y:S01]  /*288f0*/  LDL.LU R18, [R1+0x790] ;  /* 0x0007900001127983 */ /* 0x000f620000300800 */
[----:B------:R-:W5:Y:S02]  /*28900*/  LDL.LU R29, [R1+0x78c] ;  /* 0x00078c00011d7983 */ /* 0x000f640000300800 */
[----:B------:R-:W-:Y:S02]  /*28910*/  @!P4 IMAD.MOV R19, RZ, RZ, -R19 ;  /* 0x000000ffff13c224 */ /* 0x000fe400078e0a13 */
[----:B------:R-:W-:Y:S01]  /*28920*/  @!P5 IMAD.MOV R22, RZ, RZ, -R22 ;  /* 0x000000ffff16d224 */ /* 0x000fe200078e0a16 */
[----:B------:R2:W-:Y:S01]  /*28930*/  STL [R1+0x3324], R15 ;  /* 0x0033240f01007387 */ /* 0x0005e20000100800 */
[----:B------:R-:W-:-:S02]  /*28940*/  @!P0 IMAD.MOV R20, RZ, RZ, -R20 ;  /* 0x000000ffff148224 */ /* 0x000fc400078e0a14 */
[----:B------:R-:W-:Y:S01]  /*28950*/  @!P3 IMAD.MOV R28, RZ, RZ, -R28 ;  /* 0x000000ffff1cb224 */ /* 0x000fe200078e0a1c */
[----:B------:R-:W-:Y:S01]  /*28960*/  STL [R1+0x3444], R22 ;  /* 0x0034441601007387 */ /* 0x000fe20000100800 */
[----:B------:R-:W-:Y:S02]  /*28970*/  STL [R1+0x3448], R21 ;  /* 0x0034481501007387 */ /* 0x000fe40000100800 */
[----:B------:R3:W-:Y:S02]  /*28980*/  STL [R1+0x344c], R20 ;  /* 0x00344c1401007387 */ /* 0x0007e40000100800 */
[----:B------:R4:W-:Y:S01]  /*28990*/  STL [R1+0x3450], R19 ;  /* 0x0034501301007387 */ /* 0x0009e20000100800 */
[----:B------:R-:W-:Y:S01]  /*289a0*/  STL [R1+0x3454], R28 ;  /* 0x0034541c01007387 */ /* 0x000fe20000100800 */
[C---:B--2---:R-:W-:Y:S02]  /*289b0*/  SEL R15, R16.reuse, R25, !P1 ;  /* 0x00000019100f7207 */ /* 0x044fe40004800000 */
[----:B---3--:R-:W-:-:S02]  /*289c0*/  SEL R20, R16, R26, !P1 ;  /* 0x0000001a10147207 */ /* 0x008fc40004800000 */
[C---:B----4-:R-:W-:Y:S01]  /*289d0*/  SEL R19, R16.reuse, R27, !P1 ;  /* 0x0000001b10137207 */ /* 0x050fe20004800000 */
[----:B------:R5:W-:Y:S02]  /*289e0*/  STL [R1+0x8e0], R15 ;  /* 0x0008e00f01007387 */ /* 0x000be40000100800 */
[----:B------:R-:W-:Y:S02]  /*289f0*/  STL [R1+0x8dc], R20 ;  /* 0x0008dc1401007387 */ /* 0x000fe40000100800 */
[----:B------:R-:W-:Y:S01]  /*28a00*/  STL [R1+0x8d8], R19 ;  /* 0x0008d81301007387 */ /* 0x000fe20000100800 */
[C---:B-----5:R-:W-:Y:S01]  /*28a10*/  SEL R15, R16.reuse, R0, !P1 ;  /* 0x00000000100f7207 */ /* 0x060fe20004800000 */
[C---:B------:R-:W-:Y:S01]  /*28a20*/  SEL R0, R16.reuse, R2, !P1 ;  /* 0x0000000210007207 */ /* 0x040fe20004800000 */
[C---:B------:R-:W-:Y:S02]  /*28a30*/  SEL R3, R16.reuse, R3, !P1 ;  /* 0x0000000310037207 */ /* 0x040fe40004800000 */
[C---:B------:R-:W-:Y:S01]  /*28a40*/  SEL R2, R16.reuse, R4, !P1 ;  /* 0x0000000410027207 */ /* 0x040fe20004800000 */
[----:B------:R-:W-:Y:S01]  /*28a50*/  STL [R1+0x8d4], R15 ;  /* 0x0008d40f01007387 */ /* 0x000fe20000100800 */
[----:B------:R0:W-:Y:S02]  /*28a60*/  STL [R1+0x8d0], R0 ;  /* 0x0008d00001007387 */ /* 0x0001e40000100800 */
[----:B------:R1:W-:Y:S02]  /*28a70*/  STL [R1+0x8cc], R3 ;  /* 0x0008cc0301007387 */ /* 0x0003e40000100800 */
[----:B------:R2:W-:Y:S01]  /*28a80*/  STL [R1+0x8c8], R2 ;  /* 0x0008c80201007387 */ /* 0x0005e20000100800 */
[----:B0-----:R-:W-:-:S02]  /*28a90*/  SEL R0, R16, R5, !P1 ;  /* 0x0000000510007207 */ /* 0x001fc40004800000 */
[C---:B-1----:R-:W-:Y:S02]  /*28aa0*/  SEL R3, R16.reuse, R6, !P1 ;  /* 0x0000000610037207 */ /* 0x042fe40004800000 */
[C---:B--2---:R-:W-:Y:S01]  /*28ab0*/  SEL R2, R16.reuse, R7, !P1 ;  /* 0x0000000710027207 */ /* 0x044fe20004800000 */
[----:B------:R0:W-:Y:S02]  /*28ac0*/  STL [R1+0x8c4], R0 ;  /* 0x0008c40001007387 */ /* 0x0001e40000100800 */
[----:B------:R1:W-:Y:S02]  /*28ad0*/  STL [R1+0x8c0], R3 ;  /* 0x0008c00301007387 */ /* 0x0003e40000100800 */
[----:B------:R2:W-:Y:S01]  /*28ae0*/  STL [R1+0x8bc], R2 ;  /* 0x0008bc0201007387 */ /* 0x0005e20000100800 */
[C---:B0-----:R-:W-:Y:S02]  /*28af0*/  SEL R0, R16.reuse, R8, !P1 ;  /* 0x0000000810007207 */ /* 0x041fe40004800000 */
[----:B-1----:R-:W-:-:S02]  /*28b00*/  SEL R3, R16, R9, !P1 ;  /* 0x0000000910037207 */ /* 0x002fc40004800000 */
[C---:B--2---:R-:W-:Y:S01]  /*28b10*/  SEL R2, R16.reuse, R10, !P1 ;  /* 0x0000000a10027207 */ /* 0x044fe20004800000 */
[----:B------:R0:W-:Y:S02]  /*28b20*/  STL [R1+0x8b8], R0 ;  /* 0x0008b80001007387 */ /* 0x0001e40000100800 */
[----:B------:R1:W-:Y:S02]  /*28b30*/  STL [R1+0x8b4], R3 ;  /* 0x0008b40301007387 */ /* 0x0003e40000100800 */
[----:B------:R2:W-:Y:S01]  /*28b40*/  STL [R1+0x8b0], R2 ;  /* 0x0008b00201007387 */ /* 0x0005e20000100800 */
[C---:B0-----:R-:W-:Y:S02]  /*28b50*/  SEL R0, R16.reuse, R11, !P1 ;  /* 0x0000000b10007207 */ /* 0x041fe40004800000 */
[C---:B-1----:R-:W-:Y:S02]  /*28b60*/  SEL R3, R16.reuse, R12, !P1 ;  /* 0x0000000c10037207 */ /* 0x042fe40004800000 */
[C---:B--2---:R-:W-:Y:S01]  /*28b70*/  SEL R2, R16.reuse, R13, !P1 ;  /* 0x0000000d10027207 */ /* 0x044fe20004800000 */
[----:B------:R0:W-:Y:S02]  /*28b80*/  STL [R1+0x8ac], R0 ;  /* 0x0008ac0001007387 */ /* 0x0001e40000100800 */
[----:B------:R1:W-:Y:S02]  /*28b90*/  STL [R1+0x8a8], R3 ;  /* 0x0008a80301007387 */ /* 0x0003e40000100800 */
[----:B------:R2:W-:Y:S01]  /*28ba0*/  STL [R1+0x8a4], R2 ;  /* 0x0008a40201007387 */ /* 0x0005e20000100800 */
[----:B0-----:R-:W-:-:S02]  /*28bb0*/  SEL R0, R16, R14, !P1 ;  /* 0x0000000e10007207 */ /* 0x001fc40004800000 */
[----:B-1----:R-:W-:-:S03]  /*28bc0*/  SEL R3, R16, R17, !P1 ;  /* 0x0000001110037207 */ /* 0x002fc60004800000 */
[----:B------:R0:W-:Y:S02]  /*28bd0*/  STL [R1+0x8a0], R0 ;  /* 0x0008a00001007387 */ /* 0x0001e40000100800 */
[----:B------:R-:W-:Y:S02]  /*28be0*/  STL [R1+0x89c], R3 ;  /* 0x00089c0301007387 */ /* 0x000fe40000100800 */
[----:B------:R-:W3:Y:S01]  /*28bf0*/  LDL.LU R28, [R1+0x77c] ;  /* 0x00077c00011c7983 */ /* 0x000ee20000300800 */
[C---:B--2---:R-:W-:Y:S02]  /*28c00*/  SEL R2, R16.reuse, R18, !P1 ;  /* 0x0000001210027207 */ /* 0x044fe40004800000 */
[----:B0-----:R-:W-:-:S03]  /*28c10*/  SEL R0, R16, R29, !P1 ;  /* 0x0000001d10007207 */ /* 0x001fc60004800000 */
[----:B------:R-:W-:Y:S04]  /*28c20*/  STL [R1+0x898], R2 ;  /* 0x0008980201007387 */ /* 0x000fe80000100800 */
[----:B---3--:R0:W-:Y:S01]  /*28c30*/  STL [R1+0x3500], R28 ;  /* 0x0035001c01007387 */ /* 0x0081e20000100800 */
[----:B------:R-:W-:Y:S03]  /*28c40*/  STL [R1+0x894], R0 ;  /* 0x0008940001007387 */ /* 0x000fe60000100800 */
[----:B0-----:R-:W2:Y:S04]  /*28c50*/  LDL.LU R28, [R1+0x780] ;  /* 0x00078000011c7983 */ /* 0x001ea80000300800 */
[----:B--2---:R0:W-:Y:S04]  /*28c60*/  STL [R1+0x3504], R28 ;  /* 0x0035041c01007387 */ /* 0x0041e80000100800 */
[----:B0-----:R-:W2:Y:S04]  /*28c70*/  LDL.LU R28, [R1+0x784] ;  /* 0x00078400011c7983 */ /* 0x001ea80000300800 */
[----:B--2---:R0:W-:Y:S04]  /*28c80*/  STL [R1+0x3508], R28 ;  /* 0x0035081c01007387 */ /* 0x0041e80000100800 */
[----:B0-----:R-:W2:Y:S01]  /*28c90*/  LDL.LU R28, [R1+0x788] ;  /* 0x00078800011c7983 */ /* 0x001ea20000300800 */
[----:B------:R-:W3:Y:S02]  /*28ca0*/  LDL.LU R19, [R1+0x778] ;  /* 0x0007780001137983 */ /* 0x000ee40000300800 */
[----:B------:R-:W4:Y:S02]  /*28cb0*/  LDL.LU R20, [R1+0x774] ;  /* 0x0007740001147983 */ /* 0x000f240000300800 */
[----:B------:R-:W5:Y:S01]  /*28cc0*/  LDL.LU R21, [R1+0x770] ;  /* 0x0007700001157983 */ /* 0x000f620000300800 */
[----:B------:R-:W3:Y:S01]  /*28cd0*/  LDL.LU R22, [R1+0x76c] ;  /* 0x00076c0001167983 */ /* 0x000ee20000300800 */
[----:B------:R-:W3:Y:S02]  /*28ce0*/  LDL.LU R15, [R1+0x768] ;  /* 0x00076800010f7983 */ /* 0x000ee40000300800 */
[----:B------:R-:W3:Y:S02]  /*28cf0*/  LDL.LU R23, [R1+0x764] ;  /* 0x0007640001177983 */ /* 0x000ee40000300800 */
[----:B------:R-:W3:Y:S01]  /*28d00*/  LDL.LU R24, [R1+0x760] ;  /* 0x0007600001187983 */ /* 0x000ee20000300800 */
        /* <DEDUP_REMOVED lines=20> */
[----:B--2---:R-:W-:-:S05]  /*28e50*/  SEL R28, R16, R28, !P1 ;  /* 0x0000001c101c7207 */ /* 0x004fca0004800000 */
[----:B------:R0:W-:Y:S04]  /*28e60*/  STL [R1+0x890], R28 ;  /* 0x0008901c01007387 */ /* 0x0001e80000100800 */
[----:B0-----:R-:W2:Y:S02]  /*28e70*/  LDL.LU R28, [R1+0x3508] ;  /* 0x00350800011c7983 */ /* 0x001ea40000300800 */
[----:B--2---:R-:W-:-:S05]  /*28e80*/  SEL R28, R16, R28, !P1 ;  /* 0x0000001c101c7207 */ /* 0x004fca0004800000 */
[----:B------:R0:W-:Y:S04]  /*28e90*/  STL [R1+0x88c], R28 ;  /* 0x00088c1c01007387 */ /* 0x0001e80000100800 */
[----:B0-----:R-:W2:Y:S02]  /*28ea0*/  LDL.LU R28, [R1+0x3504] ;  /* 0x00350400011c7983 */ /* 0x001ea40000300800 */
[----:B--2---:R-:W-:-:S05]  /*28eb0*/  SEL R28, R16, R28, !P1 ;  /* 0x0000001c101c7207 */ /* 0x004fca0004800000 */
[----:B------:R0:W-:Y:S04]  /*28ec0*/  STL [R1+0x888], R28 ;  /* 0x0008881c01007387 */ /* 0x0001e80000100800 */
[----:B0-----:R-:W2:Y:S01]  /*28ed0*/  LDL.LU R28, [R1+0x3500] ;  /* 0x00350000011c7983 */ /* 0x001ea20000300800 */
[C---:B---3--:R-:W-:Y:S02]  /*28ee0*/  SEL R19, R16.reuse, R19, !P1 ;  /* 0x0000001310137207 */ /* 0x048fe40004800000 */
[C---:B------:R-:W-:Y:S02]  /*28ef0*/  SEL R15, R16.reuse, R15, !P1 ;  /* 0x0000000f100f7207 */ /* 0x040fe40004800000 */
[C---:B------:R-:W-:Y:S02]  /*28f00*/  SEL R3, R16.reuse, R3, !P1 ;  /* 0x0000000310037207 */ /* 0x040fe40004800000 */
[----:B--2---:R-:W-:-:S05]  /*28f10*/  SEL R28, R16, R28, !P1 ;  /* 0x0000001c101c7207 */ /* 0x004fca0004800000 */
[----:B------:R4:W-:Y:S01]  /*28f20*/  STL [R1+0x884], R28 ;  /* 0x0008841c01007387 */ /* 0x0009e20000100800 */
[----:B------:R0:W-:Y:S01]  /*28f30*/  STL [R1+0x880], R19 ;  /* 0x0008801301007387 */ /* 0x0001e20000100800 */
[C---:B----4-:R-:W-:Y:S01]  /*28f40*/  SEL R28, R16.reuse, R20, !P1 ;  /* 0x00000014101c7207 */ /* 0x050fe20004800000 */
[C---:B-----5:R-:W-:Y:S01]  /*28f50*/  SEL R20, R16.reuse, R21, !P1 ;  /* 0x0000001510147207 */ /* 0x060fe20004800000 */
[----:B0-----:R-:W-:-:S03]  /*28f60*/  SEL R19, R16, R22, !P1 ;  /* 0x0000001610137207 */ /* 0x001fc60004800000 */
[----:B------:R-:W-:Y:S01]  /*28f70*/  STL [R1+0x87c], R28 ;  /* 0x00087c1c01007387 */ /* 0x000fe20000100800 */
        /* <DEDUP_REMOVED lines=10> */
[C---:B-1----:R-:W-:Y:S02]  /*29020*/  SEL R19, R16.reuse, R27, !P1 ;  /* 0x0000001b10137207 */ /* 0x042fe40004800000 */
[C---:B--2---:R-:W-:Y:S01]  /*29030*/  SEL R15, R16.reuse, R0, !P1 ;  /* 0x00000000100f7207 */ /* 0x044fe20004800000 */
[C---:B------:R-:W-:Y:S01]  /*29040*/  SEL R0, R16.reuse, R2, !P1 ;  /* 0x0000000210007207 */ /* 0x040fe20004800000 */
[----:B------:R-:W-:Y:S01]  /*29050*/  STL [R1+0x860], R20 ;  /* 0x0008601401007387 */ /* 0x000fe20000100800 */
[----:B------:R-:W-:Y:S02]  /*29060*/  STL [R1+0x85c], R19 ;  /* 0x00085c1301007387 */ /* 0x000fe40000100800 */
[----:B------:R-:W-:Y:S01]  /*29070*/  STL [R1+0x858], R15 ;  /* 0x0008580f01007387 */ /* 0x000fe20000100800 */
[C---:B------:R-:W-:Y:S01]  /*29080*/  SEL R2, R16.reuse, R4, !P1 ;  /* 0x0000000410027207 */ /* 0x040fe20004800000 */
[----:B------:R0:W-:Y:S01]  /*29090*/  STL [R1+0x854], R0 ;  /* 0x0008540001007387 */ /* 0x0001e20000100800 */
[----:B------:R1:W-:Y:S03]  /*290a0*/  STL [R1+0x850], R3 ;  /* 0x0008500301007387 */ /* 0x0003e60000100800 */
        /* <DEDUP_REMOVED lines=1347> */
[----:B------:R-:W3:Y:S01]  /*2e4e0*/  LDL.LU R15, [R1] ;  /* 0x00000000010f7983 */ /* 0x000ee20000300800 */
        /* <DEDUP_REMOVED lines=10> */
[C---:B----4-:R-:W-:Y:S02]  /*2e590*/  SEL R20, R16.reuse, R20, !P1 ;  /* 0x0000001410147207 */ /* 0x050fe40004800000 */
[C---:B-----5:R-:W-:Y:S02]  /*2e5a0*/  SEL R21, R16.reuse, R21, !P1 ;  /* 0x0000001510157207 */ /* 0x060fe40004800000 */
[----:B------:R-:W-:-:S02]  /*2e5b0*/  SEL R22, R16, R22, !P1 ;  /* 0x0000001610167207 */ /* 0x000fc40004800000 */
[C---:B------:R-:W-:Y:S02]  /*2e5c0*/  SEL R23, R16.reuse, R23, !P1 ;  /* 0x0000001710177207 */ /* 0x040fe40004800000 */
[C---:B------:R-:W-:Y:S02]  /*2e5d0*/  SEL R24, R16.reuse, R24, !P1 ;  /* 0x0000001810187207 */ /* 0x040fe40004800000 */
[C---:B------:R-:W-:Y:S02]  /*2e5e0*/  SEL R25, R16.reuse, R25, !P1 ;  /* 0x0000001910197207 */ /* 0x040fe40004800000 */
[C---:B------:R-:W-:Y:S02]  /*2e5f0*/  SEL R26, R16.reuse, R26, !P1 ;  /* 0x0000001a101a7207 */ /* 0x040fe40004800000 */
[C---:B------:R-:W-:Y:S02]  /*2e600*/  SEL R27, R16.reuse, R27, !P1 ;  /* 0x0000001b101b7207 */ /* 0x040fe40004800000 */
        /* <DEDUP_REMOVED lines=17> */
[----:B--2---:R-:W-:-:S05]  /*2e720*/  SEL R28, R16, R28, !P1 ;  /* 0x0000001c101c7207 */ /* 0x004fca0004800000 */
[----:B------:R0:W-:Y:S04]  /*2e730*/  STL [R1+0xe4], R28 ;  /* 0x0000e41c01007387 */ /* 0x0001e80000100800 */
[----:B0-----:R-:W2:Y:S01]  /*2e740*/  LDL.LU R28, [R1+0x3454] ;  /* 0x00345400011c7983 */ /* 0x001ea20000300800 */
[----:B------:R0:W-:Y:S03]  /*2e750*/  STL [R1+0xe0], R19 ;  /* 0x0000e01301007387 */ /* 0x0001e60000100800 */
[----:B0-----:R-:W3:Y:S01]  /*2e760*/  LDL.LU R19, [R1+0x3450] ;  /* 0x0034500001137983 */ /* 0x001ee20000300800 */
[----:B------:R0:W-:Y:S03]  /*2e770*/  STL [R1+0xdc], R20 ;  /* 0x0000dc1401007387 */ /* 0x0001e60000100800 */
[----:B0-----:R-:W4:Y:S01]  /*2e780*/  LDL.LU R20, [R1+0x344c] ;  /* 0x00344c0001147983 */ /* 0x001f220000300800 */
[----:B------:R0:W-:Y:S03]  /*2e790*/  STL [R1+0xd8], R21 ;  /* 0x0000d81501007387 */ /* 0x0001e60000100800 */
[----:B0-----:R-:W5:Y:S01]  /*2e7a0*/  LDL.LU R21, [R1+0x3448] ;  /* 0x0034480001157983 */ /* 0x001f620000300800 */
[----:B------:R0:W-:Y:S03]  /*2e7b0*/  STL [R1+0xd4], R22 ;  /* 0x0000d41601007387 */ /* 0x0001e60000100800 */
[----:B0-----:R-:W2:Y:S01]  /*2e7c0*/  LDL.LU R22, [R1+0x3444] ;  /* 0x0034440001167983 */ /* 0x001ea20000300800 */
        /* <DEDUP_REMOVED lines=44> */
[----:B------:R-:W-:-:S05]  /*2ea90*/  SEL R15, R16, R15, !P1 ;  /* 0x0000000f100f7207 */ /* 0x000fca0004800000 */
[----:B------:R0:W-:Y:S01]  /*2eaa0*/  STL [R1+0x78], R15 ;  /* 0x0000780f01007387 */ /* 0x0001e20000100800 */
[C---:B---3--:R-:W-:Y:S02]  /*2eab0*/  SEL R19, R16.reuse, R19, !P1 ;  /* 0x0000001310137207 */ /* 0x048fe40004800000 */
[C---:B----4-:R-:W-:Y:S02]  /*2eac0*/  SEL R20, R16.reuse, R20, !P1 ;  /* 0x0000001410147207 */ /* 0x050fe40004800000 */
[C---:B-----5:R-:W-:Y:S02]  /*2ead0*/  SEL R21, R16.reuse, R21, !P1 ;  /* 0x0000001510157207 */ /* 0x060fe40004800000 */
[C---:B--2---:R-:W-:Y:S02]  /*2eae0*/  SEL R22, R16.reuse, R22, !P1 ;  /* 0x0000001610167207 */ /* 0x044fe40004800000 */
        /* <DEDUP_REMOVED lines=11> */
[----:B0-----:R-:W-:-:S05]  /*2eba0*/  SEL R15, R16, R29, !P1 ;  /* 0x0000001d100f7207 */ /* 0x001fca0004800000 */
[----:B------:R0:W-:Y:S01]  /*2ebb0*/  STL [R1+0x74], R15 ;  /* 0x0000740f01007387 */ /* 0x0001e20000100800 */
[----:B------:R-:W-:Y:S02]  /*2ebc0*/  STL [R1+0x70], R18 ;  /* 0x0000701201007387 */ /* 0x000fe40000100800 */
[----:B------:R-:W-:Y:S01]  /*2ebd0*/  STL [R1+0x6c], R17 ;  /* 0x00006c1101007387 */ /* 0x000fe20000100800 */
[C---:B0-----:R-:W-:Y:S01]  /*2ebe0*/  SEL R15, R16.reuse, R14, !P1 ;  /* 0x0000000e100f7207 */ /* 0x041fe20004800000 */
[C---:B------:R-:W-:Y:S01]  /*2ebf0*/  SEL R14, R16.reuse, R13, !P1 ;  /* 0x0000000d100e7207 */ /* 0x040fe20004800000 */
[C---:B------:R-:W-:Y:S01]  /*2ec00*/  SEL R13, R16.reuse, R12, !P1 ;  /* 0x0000000c100d7207 */ /* 0x040fe20004800000 */
[C---:B------:R-:W-:Y:S01]  /*2ec10*/  SEL R12, R16.reuse, R11, !P1 ;  /* 0x0000000b100c7207 */ /* 0x040fe20004800000 */
[C---:B------:R-:W-:Y:S01]  /*2ec20*/  SEL R11, R16.reuse, R10, !P1 ;  /* 0x0000000a100b7207 */ /* 0x040fe20004800000 */
[----:B------:R0:W-:Y:S01]  /*2ec30*/  STL [R1+0x68], R15 ;  /* 0x0000680f01007387 */ /* 0x0001e20000100800 */
[C---:B------:R-:W-:Y:S01]  /*2ec40*/  SEL R10, R16.reuse, R9, !P1 ;  /* 0x00000009100a7207 */ /* 0x040fe20004800000 */
[----:B------:R-:W-:Y:S02]  /*2ec50*/  STL [R1+0x64], R14 ;  /* 0x0000640e01007387 */ /* 0x000fe40000100800 */
[----:B------:R-:W-:Y:S01]  /*2ec60*/  STL [R1+0x54], R13 ;  /* 0x0000540d01007387 */ /* 0x000fe20000100800 */
[----:B------:R-:W-:Y:S01]  /*2ec70*/  STL [R1+0x4c], R12 ;  /* 0x00004c0c01007387 */ /* 0x000fe20000100800 */
[----:B------:R-:W-:Y:S01]  /*2ec80*/  STL [R1+0x38], R11 ;  /* 0x0000380b01007387 */ /* 0x000fe20000100800 */
[C---:B------:R-:W-:Y:S01]  /*2ec90*/  SEL R9, R16.reuse, R7, !P1 ;  /* 0x0000000710097207 */ /* 0x040fe20004800000 */
[----:B------:R-:W-:Y:S01]  /*2eca0*/  STL [R1+0x2c], R10 ;  /* 0x00002c0a01007387 */ /* 0x000fe20000100800 */
[----:B------:R-:W2:Y:S01]  /*2ecb0*/  LDL.LU R7, [R1+0x8e0] ;  /* 0x0008e00001077983 */ /* 0x000ea20000300800 */
[----:B------:R1:W-:Y:S01]  /*2ecc0*/  STL [R1+0x1c], R8 ;  /* 0x00001c0801007387 */ /* 0x0003e20000100800 */
[----:B0-----:R-:W-:-:S02]  /*2ecd0*/  SEL R15, R16, R6, !P1 ;  /* 0x00000006100f7207 */ /* 0x001fc40004800000 */
[C---:B------:R-:W-:Y:S01]  /*2ece0*/  SEL R29, R16.reuse, R5, !P1 ;  /* 0x00000005101d7207 */ /* 0x040fe20004800000 */
[----:B-1----:R-:W3:Y:S01]  /*2ecf0*/  LDL.LU R8, [R1+0x8dc] ;  /* 0x0008dc0001087983 */ /* 0x002ee20000300800 */
[----:B------:R0:W-:Y:S03]  /*2ed00*/  STL [R1+0x14], R9 ;  /* 0x0000140901007387 */ /* 0x0001e60000100800 */
[----:B0-----:R-:W4:Y:S01]  /*2ed10*/  LDL.LU R9, [R1+0x8d8] ;  /* 0x0008d80001097983 */ /* 0x001f220000300800 */
[----:B------:R-:W5:Y:S02]  /*2ed20*/  LDL.LU R10, [R1+0x8d4] ;  /* 0x0008d400010a7983 */ /* 0x000f640000300800 */
[----:B------:R-:W2:Y:S02]  /*2ed30*/  LDL.LU R11, [R1+0x8d0] ;  /* 0x0008d000010b7983 */ /* 0x000ea40000300800 */
[----:B------:R-:W2:Y:S01]  /*2ed40*/  LDL.LU R12, [R1+0x8cc] ;  /* 0x0008cc00010c7983 */ /* 0x000ea20000300800 */
[----:B------:R-:W2:Y:S01]  /*2ed50*/  LDL.LU R13, [R1+0x8c8] ;  /* 0x0008c800010d7983 */ /* 0x000ea20000300800 */
[----:B------:R-:W2:Y:S02]  /*2ed60*/  LDL.LU R6, [R1+0x8e8] ;  /* 0x0008e80001067983 */ /* 0x000ea40000300800 */
[----:B------:R0:W-:Y:S02]  /*2ed70*/  STL [R1+0x3328], R15 ;  /* 0x0033280f01007387 */ /* 0x0001e40000100800 */
[----:B------:R-:W2:Y:S01]  /*2ed80*/  LDL.LU R5, [R1+0x8e4] ;  /* 0x0008e40001057983 */ /* 0x000ea20000300800 */
[----:B------:R-:W1:Y:S01]  /*2ed90*/  S2R R17, SR_TID.X ;  /* 0x0000000000117919 */ /* 0x000e620000002100 */
[----:B------:R-:W-:-:S03]  /*2eda0*/  SEL R18, R16, R4, !P1 ;  /* 0x0000000410127207 */ /* 0x000fc60004800000 */
[----:B------:R-:W-:Y:S04]  /*2edb0*/  STL [R1+0x332c], R29 ;  /* 0x00332c1d01007387 */ /* 0x000fe80000100800 */
[----:B------:R-:W-:Y:S01]  /*2edc0*/  STL [R1+0x3330], R18 ;  /* 0x0033301201007387 */ /* 0x000fe20000100800 */
[----:B------:R-:W-:Y:S02]  /*2edd0*/  STL [R1+0x3334], R3 ;  /* 0x0033340301007387 */ /* 0x000fe40000100800 */
[----:B------:R-:W-:Y:S02]  /*2ede0*/  STL [R1+0x3338], R2 ;  /* 0x0033380201007387 */ /* 0x000fe40000100800 */
[----:B------:R-:W-:Y:S01]  /*2edf0*/  STL [R1+0x333c], R0 ;  /* 0x00333c0001007387 */ /* 0x000fe20000100800 */
[----:B------:R-:W-:Y:S01]  /*2ee00*/  STL [R1+0x3340], R27 ;  /* 0x0033401b01007387 */ /* 0x000fe20000100800 */
[----:B------:R-:W-:Y:S02]  /*2ee10*/  STL [R1+0x3344], R26 ;  /* 0x0033441a01007387 */ /* 0x000fe40000100800 */
[----:B------:R-:W-:Y:S02]  /*2ee20*/  STL [R1+0x3348], R25 ;  /* 0x0033481901007387 */ /* 0x000fe40000100800 */
[----:B------:R0:W-:Y:S01]  /*2ee30*/  STL [R1+0x334c], R24 ;  /* 0x00334c1801007387 */ /* 0x0001e20000100800 */
[----:B------:R-:W-:Y:S01]  /*2ee40*/  STL [R1+0x3350], R23 ;  /* 0x0033501701007387 */ /* 0x000fe20000100800 */
[----:B------:R-:W-:Y:S01]  /*2ee50*/  SEL R16, R16, R28, !P1 ;  /* 0x0000001c10107207 */ /* 0x000fe20004800000 */
[----:B------:R-:W-:Y:S02]  /*2ee60*/  STL [R1+0x3354], R22 ;  /* 0x0033541601007387 */ /* 0x000fe40000100800 */
[----:B------:R-:W-:Y:S01]  /*2ee70*/  STL [R1+0x3358], R21 ;  /* 0x0033581501007387 */ /* 0x000fe20000100800 */
[----:B------:R-:W-:Y:S01]  /*2ee80*/  STL [R1+0x335c], R20 ;  /* 0x00335c1401007387 */ /* 0x000fe20000100800 */
[----:B-1----:R-:W-:-:S03]  /*2ee90*/  LOP3.LUT R17, R17, 0x3f, RZ, 0xc0, !PT ;  /* 0x0000003f11117812 */ /* 0x002fc600078ec0ff */
[----:B------:R-:W-:Y:S01]  /*2eea0*/  STL [R1+0x3360], R19 ;  /* 0x0033601301007387 */ /* 0x000fe20000100800 */
[----:B------:R-:W-:Y:S02]  /*2eeb0*/  STL [R1+0x3364], R16 ;  /* 0x0033641001007387 */ /* 0x000fe40000100800 */
[----:B------:R-:W3:Y:S02]  /*2eec0*/  LDL.LU R14, [R1+0x8c4] ;  /* 0x0008c400010e7983 */ /* 0x000ee40000300800 */
[----:B------:R-:W-:-:S05]  /*2eed0*/  IMAD R17, R17, c[0x0][0x18c], RZ ;  /* 0x0000630011117a24 */ /* 0x000fca00078e02ff */
[----:B------:R-:W-:Y:S02]  /*2eee0*/  LEA.HI.X.SX32 R4, R17, c[0x0][0x16c], 0x1, P6 ;  /* 0x00005b0011047a11 */ /* 0x000fe400030f0eff */
[----:B------:R-:W5:Y:S01]  /*2eef0*/  LDL.LU R17, [R1+0x8c0] ;  /* 0x0008c00001117983 */ /* 0x000f620000300800 */
[----:B0-----:R-:W5:Y:S02]  /*2ef00*/  LDL.LU R15, [R1+0x8bc] ;  /* 0x0008bc00010f7983 */ /* 0x001f640000300800 */
[----:B------:R0:W-:Y:S02]  /*2ef10*/  STL [R1+0x330c], R4 ;  /* 0x00330c0401007387 */ /* 0x0001e40000100800 */
[----:B------:R-:W5:Y:S02]  /*2ef20*/  LDL.LU R24, [R1+0x8b8] ;  /* 0x0008b80001187983 */ /* 0x000f640000300800 */
[----:B--2---:R-:W-:Y:S02]  /*2ef30*/  IMAD R0, R5, c[0x0][0x184], RZ ;  /* 0x0000610005007a24 */ /* 0x004fe400078e02ff */
[----:B0-----:R-:W-:-:S03]  /*2ef40*/  IMAD R4, R6, c[0x0][0x184], RZ ;  /* 0x0000610006047a24 */ /* 0x001fc600078e02ff */
[----:B------:R0:W-:Y:S01]  /*2ef50*/  STL [R1+0x60], R0 ;  /* 0x0000600001007387 */ /* 0x0001e20000100800 */
[----:B------:R-:W2:Y:S02]  /*2ef60*/  LDL.LU R25, [R1+0x8b4] ;  /* 0x0008b40001197983 */ /* 0x000ea40000300800 */
[----:B------:R-:W2:Y:S02]  /*2ef70*/  LDL.LU R26, [R1+0x8b0] ;  /* 0x0008b000011a7983 */ /* 0x000ea40000300800 */
[----:B------:R-:W2:Y:S02]  /*2ef80*/  LDL.LU R27, [R1+0x8ac] ;  /* 0x0008ac00011b7983 */ /* 0x000ea40000300800 */
[----:B------:R-:W-:Y:S01]  /*2ef90*/  IMAD R6, R7, c[0x0][0x190], RZ ;  /* 0x0000640007067a24 */ /* 0x000fe200078e02ff */
[----:B0-----:R-:W2:Y:S01]  /*2efa0*/  LDL.LU R0, [R1+0x8a8] ;  /* 0x0008a80001007983 */ /* 0x001ea20000300800 */
[----:B------:R-:W2:Y:S02]  /*2efb0*/  LDL.LU R2, [R1+0x8a4] ;  /* 0x0008a40001027983 */ /* 0x000ea40000300800 */
[----:B------:R-:W2:Y:S02]  /*2efc0*/  LDL.LU R3, [R1+0x8a0] ;  /* 0x0008a00001037983 */ /* 0x000ea40000300800 */
[----:B------:R3:W-:Y:S01]  /*2efd0*/  STL [R1+0x3368], R4 ;  /* 0x0033680401007387 */ /* 0x0007e20000100800 */
[----:B------:R-:W2:Y:S01]  /*2efe0*/  LDL.LU R5, [R1+0x89c] ;  /* 0x00089c0001057983 */ /* 0x000ea20000300800 */
[----:B------:R0:W-:Y:S02]  /*2eff0*/  STL [R1+0x58], R6 ;  /* 0x0000580601007387 */ /* 0x0001e40000100800 */
[----:B---3--:R-:W-:-:S02]  /*2f000*/  IMAD R4, R8, c[0x0][0x190], RZ ;  /* 0x0000640008047a24 */ /* 0x008fc400078e02ff */
[----:B----4-:R-:W-:Y:S01]  /*2f010*/  IMAD R8, R9, c[0x0][0x190], RZ ;  /* 0x0000640009087a24 */ /* 0x010fe200078e02ff */
[----:B0-----:R-:W3:Y:S02]  /*2f020*/  LDL.LU R6, [R1+0x898] ;  /* 0x0008980001067983 */ /* 0x001ee40000300800 */
[----:B------:R5:W-:Y:S02]  /*2f030*/  STL [R1+0x50], R4 ;  /* 0x0000500401007387 */ /* 0x000be40000100800 */
[----:B------:R-:W4:Y:S01]  /*2f040*/  LDL.LU R7, [R1+0x894] ;  /* 0x0008940001077983 */ /* 0x000f220000300800 */
[----:B------:R0:W-:Y:S01]  /*2f050*/  STL [R1+0x48], R8 ;  /* 0x0000480801007387 */ /* 0x0001e20000100800 */
[----:B-----5:R-:W-:Y:S02]  /*2f060*/  IMAD R4, R10, c[0x0][0x190], RZ ;  /* 0x000064000a047a24 */ /* 0x020fe400078e02ff */
[----:B------:R-:W-:Y:S01]  /*2f070*/  IMAD R10, R11, c[0x0][0x190], RZ ;  /* 0x000064000b0a7a24 */ /* 0x000fe200078e02ff */
[----:B0-----:R-:W5:Y:S02]  /*2f080*/  LDL.LU R8, [R1+0x890] ;  /* 0x0008900001087983 */ /* 0x001f640000300800 */
[----:B------:R0:W-:Y:S02]  /*2f090*/  STL [R1+0x44], R4 ;  /* 0x0000440401007387 */ /* 0x0001e40000100800 */
[----:B------:R-:W5:Y:S02]  /*2f0a0*/  LDL.LU R9, [R1+0x88c] ;  /* 0x00088c0001097983 */ /* 0x000f640000300800 */
[----:B------:R1:W-:Y:S02]  /*2f0b0*/  STL [R1+0x40], R10 ;  /* 0x0000400a01007387 */ /* 0x0003e40000100800 */
[----:B0-----:R-:W-:Y:S01]  /*2f0c0*/  IMAD R4, R12, c[0x0][0x190], RZ ;  /* 0x000064000c047a24 */ /* 0x001fe200078e02ff */
[----:B-1----:R-:W5:Y:S01]  /*2f0d0*/  LDL.LU R10, [R1+0x888] ;  /* 0x00088800010a7983 */ /* 0x002f620000300800 */
[----:B------:R-:W5:Y:S03]  /*2f0e0*/  LDL.LU R11, [R1+0x884] ;  /* 0x00088400010b7983 */ /* 0x000f660000300800 */
[----:B------:R0:W-:Y:S02]  /*2f0f0*/  STL [R1+0x3c], R4 ;  /* 0x00003c0401007387 */ /* 0x0001e40000100800 */
[----:B------:R-:W5:Y:S02]  /*2f100*/  LDL.LU R12, [R1+0x880] ;  /* 0x00088000010c7983 */ /* 0x000f640000300800 */
[----:B------:R-:W-:-:S02]  /*2f110*/  IMAD R16, R17, c[0x0][0x190], RZ ;  /* 0x0000640011107a24 */ /* 0x000fc400078e02ff */
[----:B0-----:R-:W-:Y:S02]  /*2f120*/  IMAD R4, R13, c[0x0][0x190], RZ ;  /* 0x000064000d047a24 */ /* 0x001fe400078e02ff */
[----:B------:R-:W5:Y:S03]  /*2f130*/  LDL.LU R13, [R1+0x87c] ;  /* 0x00087c00010d7983 */ /* 0x000f660000300800 */
[----:B------:R0:W-:Y:S02]  /*2f140*/  STL [R1+0x34], R4 ;  /* 0x0000340401007387 */ /* 0x0001e40000100800 */
[----:B0-----:R-:W-:Y:S02]  /*2f150*/  IMAD R4, R14, c[0x0][0x190], RZ ;  /* 0x000064000e047a24 */ /* 0x001fe400078e02ff */
[----:B------:R-:W5:Y:S03]  /*2f160*/  LDL.LU R14, [R1+0x878] ;  /* 0x00087800010e7983 */ /* 0x000f660000300800 */
[----:B------:R0:W-:Y:S02]  /*2f170*/  STL [R1+0x30], R4 ;  /* 0x0000300401007387 */ /* 0x0001e40000100800 */
[----:B------:R-:W5:Y:S02]  /*2f180*/  LDL.LU R17, [R1+0x874] ;  /* 0x0008740001117983 */ /* 0x000f640000300800 */
[----:B------:R1:W-:Y:S01]  /*2f190*/  STL [R1+0x28], R16 ;  /* 0x0000281001007387 */ /* 0x0003e20000100800 */
[----:B------:R-:W5:Y:S01]  /*2f1a0*/  LDL.LU R18, [R1+0x870] ;  /* 0x0008700001127983 */ /* 0x000f620000300800 */
[----:B------:R-:W5:Y:S02]  /*2f1b0*/  LDL.LU R29, [R1+0x86c] ;  /* 0x00086c00011d7983 */ /* 0x000f640000300800 */
[----:B0-----:R-:W-:-:S02]  /*2f1c0*/  IMAD R4, R15, c[0x0][0x190], RZ ;  /* 0x000064000f047a24 */ /* 0x001fc400078e02ff */
[----:B-1----:R-:W-:-:S03]  /*2f1d0*/  IMAD R16, R24, c[0x0][0x190], RZ ;  /* 0x0000640018107a24 */ /* 0x002fc600078e02ff */
[----:B------:R2:W-:Y:S01]  /*2f1e0*/  STL [R1+0x24], R4 ;  /* 0x0000240401007387 */ /* 0x0005e20000100800 */
[----:B------:R-:W5:Y:S02]  /*2f1f0*/  LDL.LU R15, [R1+0x868] ;  /* 0x00086800010f7983 */ /* 0x000f640000300800 */
[----:B------:R0:W-:Y:S02]  /*2f200*/  STL [R1+0x20], R16 ;  /* 0x0000201001007387 */ /* 0x0001e40000100800 */
[----:B--2---:R-:W-:Y:S02]  /*2f210*/  IMAD R4, R25, c[0x0][0x190], RZ ;  /* 0x0000640019047a24 */ /* 0x004fe400078e02ff */
[----:B------:R-:W-:Y:S02]  /*2f220*/  IMAD R19, R26, c[0x0][0x190], RZ ;  /* 0x000064001a137a24 */ /* 0x000fe400078e02ff */
[----:B0-----:R-:W-:Y:S01]  /*2f230*/  IMAD R16, R27, c[0x0][0x190], RZ ;  /* 0x000064001b107a24 */ /* 0x001fe200078e02ff */
[----:B------:R0:W-:Y:S02]  /*2f240*/  STL [R1+0x18], R4 ;  /* 0x0000180401007387 */ /* 0x0001e40000100800 */
[----:B------:R-:W-:Y:S02]  /*2f250*/  STL [R1+0x10], R19 ;  /* 0x0000101301007387 */ /* 0x000fe40000100800 */
[----:B------:R-:W-:Y:S02]  /*2f260*/  STL [R1+0xc], R16 ;  /* 0x00000c1001007387 */ /* 0x000fe40000100800 */
[----:B------:R-:W-:-:S02]  /*2f270*/  IMAD R28, R3, c[0x0][0x190], RZ ;  /* 0x00006400031c7a24 */ /* 0x000fc400078e02ff */
[----:B0-----:R-:W-:Y:S02]  /*2f280*/  IMAD R4, R0, c[0x0][0x190], RZ ;  /* 0x0000640000047a24 */ /* 0x001fe400078e02ff */
[----:B------:R-:W-:Y:S02]  /*2f290*/  IMAD R0, R2, c[0x0][0x190], RZ ;  /* 0x0000640002007a24 */ /* 0x000fe400078e02ff */
[----:B------:R-:W-:Y:S01]  /*2f2a0*/  IMAD R5, R5, c[0x0][0x190], RZ ;  /* 0x0000640005057a24 */ /* 0x000fe200078e02ff */
[----:B------:R-:W-:Y:S01]  /*2f2b0*/  STL [R1+0x8], R4 ;  /* 0x0000080401007387 */ /* 0x000fe20000100800 */
[----:B------:R-:W-:Y:S02]  /*2f2c0*/  STL [R1+0x32f8], R28 ;  /* 0x0032f81c01007387 */ /* 0x000fe40000100800 */
[----:B---3--:R-:W-:Y:S02]  /*2f2d0*/  IMAD R6, R6, c[0x0][0x190], RZ ;  /* 0x0000640006067a24 */ /* 0x008fe400078e02ff */
[----:B----4-:R-:W-:Y:S01]  /*2f2e0*/  IMAD R7, R7, c[0x0][0x190], RZ ;  /* 0x0000640007077a24 */ /* 0x010fe200078e02ff */
[----:B------:R-:W-:Y:S01]  /*2f2f0*/  STL [R1], R0 ;  /* 0x0000000001007387 */ /* 0x000fe20000100800 */
[----:B------:R-:W-:Y:S02]  /*2f300*/  STL [R1+0x32fc], R5 ;  /* 0x0032fc0501007387 */ /* 0x000fe40000100800 */
[----:B------:R-:W-:Y:S01]  /*2f310*/  STL [R1+0x3300], R6 ;  /* 0x0033000601007387 */ /* 0x000fe20000100800 */
[----:B------:R-:W-:Y:S01]  /*2f320*/  STL [R1+0x3304], R7 ;  /* 0x0033040701007387 */ /* 0x000fe20000100800 */
[----:B-----5:R-:W-:-:S02]  /*2f330*/  IMAD R8, R8, c[0x0][0x190], RZ ;  /* 0x0000640008087a24 */ /* 0x020fc400078e02ff */
[----:B------:R-:W-:-:S03]  /*2f340*/  IMAD R9, R9, c[0x0][0x190], RZ ;  /* 0x0000640009097a24 */ /* 0x000fc600078e02ff */
[----:B------:R-:W-:Y:S02]  /*2f350*/  STL [R1+0x3308], R8 ;  /* 0x0033080801007387 */ /* 0x000fe40000100800 */
[----:B------:R-:W-:Y:S02]  /*2f360*/  STL [R1+0x3320], R9 ;  /* 0x0033200901007387 */ /* 0x000fe40000100800 */
[----:B------:R-:W-:Y:S02]  /*2f370*/  IMAD R10, R10, c[0x0][0x190], RZ ;  /* 0x000064000a0a7a24 */ /* 0x000fe400078e02ff */
[----:B------:R-:W-:Y:S02]  /*2f380*/  IMAD R11, R11, c[0x0][0x190], RZ ;  /* 0x000064000b0b7a24 */ /* 0x000fe400078e02ff */
[----:B------:R-:W-:-:S03]  /*2f390*/  IMAD R12, R12, c[0x0][0x190], RZ ;  /* 0x000064000c0c7a24 */ /* 0x000fc600078e02ff */
[----:B------:R-:W-:Y:S01]  /*2f3a0*/  STL.64 [R1+0x3310], R10 ;  /* 0x0033100a01007387 */ /* 0x000fe20000100a00 */
[----:B------:R-:W-:-:S05]  /*2f3b0*/  IMAD R13, R13, c[0x0][0x190], RZ ;  /* 0x000064000d0d7a24 */ /* 0x000fca00078e02ff */
[----:B------:R-:W-:Y:S01]  /*2f3c0*/  STL.64 [R1+0x3318], R12 ;  /* 0x0033180c01007387 */ /* 0x000fe20000100a00 */
[----:B------:R-:W-:Y:S02]  /*2f3d0*/  IMAD R14, R14, c[0x0][0x190], RZ ;  /* 0x000064000e0e7a24 */ /* 0x000fe400078e02ff */
[----:B------:R-:W-:Y:S02]  /*2f3e0*/  IMAD R17, R17, c[0x0][0x190], RZ ;  /* 0x0000640011117a24 */ /* 0x000fe400078e02ff */
[----:B------:R-:W-:Y:S01]  /*2f3f0*/  IMAD R3, R18, c[0x0][0x190], RZ ;  /* 0x0000640012037a24 */ /* 0x000fe200078e02ff */
[----:B------:R-:W-:Y:S02]  /*2f400*/  STL [R1+0x336c], R14 ;  /* 0x00336c0e01007387 */ /* 0x000fe40000100800 */
[----:B------:R0:W-:Y:S02]  /*2f410*/  STL [R1+0x3370], R17 ;  /* 0x0033701101007387 */ /* 0x0001e40000100800 */
[----:B------:R-:W-:Y:S04]  /*2f420*/  STL [R1+0x244], R3 ;  /* 0x0002440301007387 */ /* 0x000fe80000100800 */
[----:B0-----:R-:W2:Y:S01]  /*2f430*/  LDL.LU R17, [R1+0x85c] ;  /* 0x00085c0001117983 */ /* 0x001ea20000300800 */
[----:B------:R-:W-:-:S02]  /*2f440*/  IMAD R2, R29, c[0x0][0x190], RZ ;  /* 0x000064001d027a24 */ /* 0x000fc400078e02ff */
[----:B------:R-:W-:-:S03]  /*2f450*/  IMAD R0, R15, c[0x0][0x190], RZ ;  /* 0x000064000f007a24 */ /* 0x000fc600078e02ff */
[----:B------:R-:W-:Y:S04]  /*2f460*/  STL [R1+0x254], R2 ;  /* 0x0002540201007387 */ /* 0x000fe80000100800 */
[----:B--2---:R0:W-:Y:S01]  /*2f470*/  STL [R1+0x33e4], R17 ;  /* 0x0033e41101007387 */ /* 0x0041e20000100800 */
[----:B------:R-:W-:Y:S03]  /*2f480*/  STL [R1+0x26c], R0 ;  /* 0x00026c0001007387 */ /* 0x000fe60000100800 */
        /* <DEDUP_REMOVED lines=31> */
[----:B--2---:R-:W-:-:S05]  /*2f680*/  IMAD R17, R17, c[0x0][0x190], RZ ;  /* 0x0000640011117a24 */ /* 0x004fca00078e02ff */
[----:B------:R0:W-:Y:S04]  /*2f690*/  STL [R1+0x27c], R17 ;  /* 0x00027c1101007387 */ /* 0x0001e80000100800 */
[----:B0-----:R-:W2:Y:S02]  /*2f6a0*/  LDL.LU R17, [R1+0x33e8] ;  /* 0x0033e80001117983 */ /* 0x001ea40000300800 */
[----:B--2---:R-:W-:-:S05]  /*2f6b0*/  IMAD R17, R17, c[0x0][0x190], RZ ;  /* 0x0000640011117a24 */ /* 0x004fca00078e02ff */
[----:B------:R0:W-:Y:S04]  /*2f6c0*/  STL [R1+0x294], R17 ;  /* 0x0002941101007387 */ /* 0x0001e80000100800 */
[----:B0-----:R-:W2:Y:S01]  /*2f6d0*/  LDL.LU R17, [R1+0x33e4] ;  /* 0x0033e40001117983 */ /* 0x001ea20000300800 */
[----:B-----5:R-:W-:Y:S02]  /*2f6e0*/  IMAD R13, R13, c[0x0][0x190], RZ ;  /* 0x000064000d0d7a24 */ /* 0x020fe400078e02ff */
[----:B---3--:R-:W-:Y:S02]  /*2f6f0*/  IMAD R9, R9, c[0x0][0x190], RZ ;  /* 0x0000640009097a24 */ /* 0x008fe400078e02ff */
[----:B------:R-:W-:Y:S02]  /*2f700*/  IMAD R8, R8, c[0x0][0x190], RZ ;  /* 0x0000640008087a24 */ /* 0x000fe400078e02ff */
[----:B------:R-:W-:-:S02]  /*2f710*/  IMAD R7, R7, c[0x0][0x190], RZ ;  /* 0x0000640007077a24 */ /* 0x000fc400078e02ff */
[----:B------:R-:W-:Y:S02]  /*2f720*/  IMAD R6, R6, c[0x0][0x190], RZ ;  /* 0x0000640006067a24 */ /* 0x000fe400078e02ff */
[----:B------:R-:W-:Y:S02]  /*2f730*/  IMAD R5, R5, c[0x0][0x190], RZ ;  /* 0x0000640005057a24 */ /* 0x000fe400078e02ff */
[----:B------:R-:W-:Y:S02]  /*2f740*/  IMAD R2, R2, c[0x0][0x190], RZ ;  /* 0x0000640002027a24 */ /* 0x000fe400078e02ff */
[----:B--2---:R-:W-:-:S05]  /*2f750*/  IMAD R17, R17, c[0x0][0x190], RZ ;  /* 0x0000640011117a24 */ /* 0x004fca00078e02ff */
[----:B------:R0:W-:Y:S02]  /*2f760*/  STL [R1+0x2a8], R17 ;  /* 0x0002a81101007387 */ /* 0x0001e40000100800 */
[----:B0-----:R-:W-:Y:S02]  /*2f770*/  IMAD R17, R14, c[0x0][0x190], RZ ;  /* 0x000064000e117a24 */ /* 0x001fe400078e02ff */
[----:B----4-:R-:W-:Y:S02]  /*2f780*/  IMAD R14, R12, c[0x0][0x190], RZ ;  /* 0x000064000c0e7a24 */ /* 0x010fe400078e02ff */
[----:B------:R-:W-:Y:S02]  /*2f790*/  IMAD R12, R10, c[0x0][0x190], RZ ;  /* 0x000064000a0c7a24 */ /* 0x000fe400078e02ff */
[----:B------:R-:W-:Y:S01]  /*2f7a0*/  IMAD R10, R11, c[0x0][0x190], RZ ;  /* 0x000064000b0a7a24 */ /* 0x000fe200078e02ff */
        /* <DEDUP_REMOVED lines=8> */
[----:B------:R1:W-:Y:S01]  /*2f830*/  STL [R1+0x364], R6 ;  /* 0x0003640601007387 */ /* 0x0003e20000100800 */
[----:B------:R2:W-:Y:S02]  /*2f840*/  STL [R1+0x378], R5 ;  /* 0x0003780501007387 */ /* 0x0005e40000100800 */
[----:B0-----:R-:W-:-:S02]  /*2f850*/  IMAD R7, R28, c[0x0][0x190], RZ ;  /* 0x000064001c077a24 */ /* 0x001fc400078e02ff */
[----:B-1----:R-:W-:Y:S02]  /*2f860*/  IMAD R6, R4, c[0x0][0x190], RZ ;  /* 0x0000640004067a24 */ /* 0x002fe400078e02ff */
[----:B--2---:R-:W-:Y:S02]  /*2f870*/  IMAD R5, R16, c[0x0][0x190], RZ ;  /* 0x0000640010057a24 */ /* 0x004fe400078e02ff */
[----:B------:R-:W-:Y:S01]  /*2f880*/  IMAD R4, R19, c[0x0][0x190], RZ ;  /* 0x0000640013047a24 */ /* 0x000fe200078e02ff */
[----:B------:R-:W-:Y:S01]  /*2f890*/  STL [R1+0x38c], R7 ;  /* 0x00038c0701007387 */ /* 0x000fe20000100800 */
[----:B------:R0:W-:Y:S02]  /*2f8a0*/  STL [R1+0x3a4], R6 ;  /* 0x0003a40601007387 */ /* 0x0001e40000100800 */
[----:B------:R1:W-:Y:S02]  /*2f8b0*/  STL [R1+0x3b8], R5 ;  /* 0x0003b80501007387 */ /* 0x0003e40000100800 */
[----:B------:R2:W-:Y:S02]  /*2f8c0*/  STL [R1+0x3cc], R4 ;  /* 0x0003cc0401007387 */ /* 0x0005e40000100800 */
[----:B0-----:R-:W-:-:S02]  /*2f8d0*/  IMAD R6, R20, c[0x0][0x190], RZ ;  /* 0x0000640014067a24 */ /* 0x001fc400078e02ff */
[----:B-1----:R-:W-:Y:S02]  /*2f8e0*/  IMAD R5, R21, c[0x0][0x190], RZ ;  /* 0x0000640015057a24 */ /* 0x002fe400078e02ff */
[----:B--2---:R-:W-:Y:S01]  /*2f8f0*/  IMAD R4, R22, c[0x0][0x190], RZ ;  /* 0x0000640016047a24 */ /* 0x004fe200078e02ff */
[----:B------:R0:W-:Y:S02]  /*2f900*/  STL [R1+0x3e4], R6 ;  /* 0x0003e40601007387 */ /* 0x0001e40000100800 */
[----:B------:R1:W-:Y:S02]  /*2f910*/  STL [R1+0x3f4], R5 ;  /* 0x0003f40501007387 */ /* 0x0003e40000100800 */
[----:B------:R2:W-:Y:S02]  /*2f920*/  STL [R1+0x40c], R4 ;  /* 0x00040c0401007387 */ /* 0x0005e40000100800 */
[----:B0-----:R-:W-:Y:S02]  /*2f930*/  IMAD R6, R23, c[0x0][0x190], RZ ;  /* 0x0000640017067a24 */ /* 0x001fe400078e02ff */
[----:B-1----:R-:W-:-:S02]  /*2f940*/  IMAD R5, R24, c[0x0][0x190], RZ ;  /* 0x0000640018057a24 */ /* 0x002fc400078e02ff */
[----:B--2---:R-:W-:Y:S01]  /*2f950*/  IMAD R4, R25, c[0x0][0x190], RZ ;  /* 0x0000640019047a24 */ /* 0x004fe200078e02ff */
[----:B------:R0:W-:Y:S02]  /*2f960*/  STL [R1+0x41c], R6 ;  /* 0x00041c0601007387 */ /* 0x0001e40000100800 */
[----:B------:R1:W-:Y:S02]  /*2f970*/  STL [R1+0x434], R5 ;  /* 0x0004340501007387 */ /* 0x0003e40000100800 */
[----:B------:R2:W-:Y:S02]  /*2f980*/  STL [R1+0x444], R4 ;  /* 0x0004440401007387 */ /* 0x0005e40000100800 */
[----:B0-----:R-:W-:Y:S02]  /*2f990*/  IMAD R6, R26, c[0x0][0x190], RZ ;  /* 0x000064001a067a24 */ /* 0x001fe400078e02ff */
[----:B-1----:R-:W-:Y:S02]  /*2f9a0*/  IMAD R5, R27, c[0x0][0x190], RZ ;  /* 0x000064001b057a24 */ /* 0x002fe400078e02ff */
[----:B--2---:R-:W-:-:S02]  /*2f9b0*/  IMAD R4, R0, c[0x0][0x190], RZ ;  /* 0x0000640000047a24 */ /* 0x004fc400078e02ff */
[----:B------:R-:W-:Y:S02]  /*2f9c0*/  IMAD R0, R3, c[0x0][0x190], RZ ;  /* 0x0000640003007a24 */ /* 0x000fe400078e02ff */
[----:B------:R-:W-:Y:S01]  /*2f9d0*/  IMAD R3, R18, c[0x0][0x190], RZ ;  /* 0x0000640012037a24 */ /* 0x000fe200078e02ff */
[----:B------:R-:W-:Y:S01]  /*2f9e0*/  STL [R1+0x45c], R6 ;  /* 0x00045c0601007387 */ /* 0x000fe20000100800 */
[----:B------:R-:W-:Y:S02]  /*2f9f0*/  STL [R1+0x470], R5 ;  /* 0x0004700501007387 */ /* 0x000fe40000100800 */
[----:B------:R-:W-:Y:S02]  /*2fa00*/  STL [R1+0x484], R4 ;  /* 0x0004840401007387 */ /* 0x000fe40000100800 */
[----:B------:R0:W-:Y:S01]  /*2fa10*/  STL [R1+0x49c], R2 ;  /* 0x00049c0201007387 */ /* 0x0001e20000100800 */
[----:B------:R1:W-:Y:S01]  /*2fa20*/  STL [R1+0x4b0], R0 ;  /* 0x0004b00001007387 */ /* 0x0003e20000100800 */
[----:B------:R-:W-:Y:S02]  /*2fa30*/  STL [R1+0x4c4], R3 ;  /* 0x0004c40301007387 */ /* 0x000fe40000100800 */
[----:B------:R-:W2:Y:S02]  /*2fa40*/  LDL.LU R17, [R1+0x7e0] ;  /* 0x0007e00001117983 */ /* 0x000ea40000300800 */
[----:B0-----:R-:W-:-:S02]  /*2fa50*/  IMAD R2, R29, c[0x0][0x190], RZ ;  /* 0x000064001d027a24 */ /* 0x001fc400078e02ff */
[----:B-1----:R-:W-:-:S03]  /*2fa60*/  IMAD R0, R15, c[0x0][0x190], RZ ;  /* 0x000064000f007a24 */ /* 0x002fc600078e02ff */
        /* <DEDUP_REMOVED lines=1301> */
[----:B---3--:R-:W-:Y:S02]  /*34bc0*/  IMAD R14, R14, c[0x0][0x190], RZ ;  /* 0x000064000e0e7a24 */ /* 0x008fe400078e02ff */
[----:B----4-:R-:W-:Y:S02]  /*34bd0*/  IMAD R4, R4, c[0x0][0x190], RZ ;  /* 0x0000640004047a24 */ /* 0x010fe400078e02ff */
[----:B-----5:R-:W-:Y:S02]  /*34be0*/  IMAD R16, R16, c[0x0][0x190], RZ ;  /* 0x0000640010107a24 */ /* 0x020fe400078e02ff */
[----:B------:R-:W-:-:S02]  /*34bf0*/  IMAD R19, R19, c[0x0][0x190], RZ ;  /* 0x0000640013137a24 */ /* 0x000fc400078e02ff */
[----:B------:R-:W-:Y:S02]  /*34c00*/  IMAD R20, R20, c[0x0][0x190], RZ ;  /* 0x0000640014147a24 */ /* 0x000fe400078e02ff */
[----:B------:R-:W-:Y:S02]  /*34c10*/  IMAD R21, R21, c[0x0][0x190], RZ ;  /* 0x0000640015157a24 */ /* 0x000fe400078e02ff */
[----:B------:R-:W-:Y:S02]  /*34c20*/  IMAD R22, R22, c[0x0][0x190], RZ ;  /* 0x0000640016167a24 */ /* 0x000fe400078e02ff */
[----:B------:R-:W-:Y:S02]  /*34c30*/  IMAD R23, R23, c[0x0][0x190], RZ ;  /* 0x0000640017177a24 */ /* 0x000fe400078e02ff */
[----:B------:R-:W-:Y:S02]  /*34c40*/  IMAD R24, R24, c[0x0][0x190], RZ ;  /* 0x0000640018187a24 */ /* 0x000fe400078e02ff */
        /* <DEDUP_REMOVED lines=9> */
[----:B--2---:R-:W-:-:S05]  /*34ce0*/  IMAD R17, R17, c[0x0][0x190], RZ ;  /* 0x0000640011117a24 */ /* 0x004fca00078e02ff */
        /* <DEDUP_REMOVED lines=38> */
[----:B------:R-:W-:-:S02]  /*34f50*/  IMAD R12, R12, c[0x0][0x190], RZ ;  /* 0x000064000c0c7a24 */ /* 0x000fc400078e02ff */
[----:B------:R-:W-:Y:S02]  /*34f60*/  IMAD R13, R13, c[0x0][0x190], RZ ;  /* 0x000064000d0d7a24 */ /* 0x000fe400078e02ff */
[----:B------:R-:W-:Y:S01]  /*34f70*/  IMAD R10, R10, c[0x0][0x190], RZ ;  /* 0x000064000a0a7a24 */ /* 0x000fe200078e02ff */
[----:B------:R0:W-:Y:S02]  /*34f80*/  STL [R1+0x70], R12 ;  /* 0x0000700c01007387 */ /* 0x0001e40000100800 */
[----:B------:R-:W-:Y:S02]  /*34f90*/  STL [R1+0x6c], R13 ;  /* 0x00006c0d01007387 */ /* 0x000fe40000100800 */
[----:B------:R1:W-:Y:S02]  /*34fa0*/  STL [R1+0x68], R10 ;  /* 0x0000680a01007387 */ /* 0x0003e40000100800 */
[----:B0-----:R-:W-:Y:S02]  /*34fb0*/  IMAD R12, R11, c[0x0][0x190], RZ ;  /* 0x000064000b0c7a24 */ /* 0x001fe400078e02ff */
[----:B------:R-:W-:-:S02]  /*34fc0*/  IMAD R11, R9, c[0x0][0x190], RZ ;  /* 0x00006400090b7a24 */ /* 0x000fc400078e02ff */
[----:B-1----:R-:W-:Y:S02]  /*34fd0*/  IMAD R10, R8, c[0x0][0x190], RZ ;  /* 0x00006400080a7a24 */ /* 0x002fe400078e02ff */
[----:B------:R-:W-:Y:S02]  /*34fe0*/  IMAD R9, R7, c[0x0][0x190], RZ ;  /* 0x0000640007097a24 */ /* 0x000fe400078e02ff */
[----:B------:R-:W-:Y:S01]  /*34ff0*/  IMAD R8, R6, c[0x0][0x190], RZ ;  /* 0x0000640006087a24 */ /* 0x000fe200078e02ff */
[----:B------:R-:W-:Y:S01]  /*35000*/  STL [R1+0x64], R12 ;  /* 0x0000640c01007387 */ /* 0x000fe20000100800 */
[----:B------:R-:W-:Y:S02]  /*35010*/  IMAD R7, R5, c[0x0][0x190], RZ ;  /* 0x0000640005077a24 */ /* 0x000fe400078e02ff */
[----:B------:R-:W-:Y:S02]  /*35020*/  STL [R1+0x54], R11 ;  /* 0x0000540b01007387 */ /* 0x000fe40000100800 */
[----:B------:R-:W-:Y:S02]  /*35030*/  STL [R1+0x4c], R10 ;  /* 0x00004c0a01007387 */ /* 0x000fe40000100800 */
[----:B------:R-:W-:Y:S01]  /*35040*/  IMAD R6, R28, c[0x0][0x190], RZ ;  /* 0x000064001c067a24 */ /* 0x000fe200078e02ff */
[----:B------:R0:W-:Y:S01]  /*35050*/  STL [R1+0x38], R9 ;  /* 0x0000380901007387 */ /* 0x0001e20000100800 */
[----:B------:R1:W-:Y:S02]  /*35060*/  STL [R1+0x2c], R8 ;  /* 0x00002c0801007387 */ /* 0x0003e40000100800 */
[----:B------:R0:W-:Y:S02]  /*35070*/  STL [R1+0x1c], R7 ;  /* 0x00001c0701007387 */ /* 0x0001e40000100800 */
[----:B--2---:R-:W-:-:S02]  /*35080*/  IMAD R22, R22, c[0x0][0x190], RZ ;  /* 0x0000640016167a24 */ /* 0x004fc400078e02ff */
[----:B---3--:R-:W-:Y:S02]  /*35090*/  IMAD R23, R23, c[0x0][0x190], RZ ;  /* 0x0000640017177a24 */ /* 0x008fe400078e02ff */
[----:B----4-:R-:W-:Y:S02]  /*350a0*/  IMAD R24, R24, c[0x0][0x190], RZ ;  /* 0x0000640018187a24 */ /* 0x010fe400078e02ff */
[----:B-----5:R-:W-:Y:S02]  /*350b0*/  IMAD R25, R25, c[0x0][0x190], RZ ;  /* 0x0000640019197a24 */ /* 0x020fe400078e02ff */
        /* <DEDUP_REMOVED lines=8> */
[----:B------:R-:W2:Y:S01]  /*35140*/  LDL.LU R15, [R1+0x3324] ;  /* 0x00332400010f7983 */ /* 0x000ea20000300800 */
[----:B------:R3:W-:Y:S02]  /*35150*/  STL [R1+0x14], R6 ;  /* 0x0000140601007387 */ /* 0x0007e40000100800 */
[----:B0-----:R-:W4:Y:S02]  /*35160*/  LDL.LU R9, [R1+0x60] ;  /* 0x0000600001097983 */ /* 0x001f240000300800 */
[----:B-1----:R-:W2:Y:S01]  /*35170*/  LDL.LU R8, [R1+0x58] ;  /* 0x0000580001087983 */ /* 0x002ea20000300800 */
[----:B------:R0:W-:Y:S01]  /*35180*/  STL [R1+0x4], R5 ;  /* 0x0000040501007387 */ /* 0x0001e20000100800 */
[----:B------:R-:W5:Y:S03]  /*35190*/  LDL.LU R7, [R1+0x50] ;  /* 0x0000500001077983 */ /* 0x000f660000300800 */
[----:B---3--:R-:W3:Y:S01]  /*351a0*/  LDL.LU R6, [R1+0x48] ;  /* 0x0000480001067983 */ /* 0x008ee20000300800 */
[----:B0-----:R-:W3:Y:S03]  /*351b0*/  LDL.LU R5, [R1+0x44] ;  /* 0x0000440001057983 */ /* 0x001ee60000300800 */
[----:B------:R-:W3:Y:S01]  /*351c0*/  LDL.LU R28, [R1+0x40] ;  /* 0x00004000011c7983 */ /* 0x000ee20000300800 */
[----:B------:R0:W-:Y:S03]  /*351d0*/  STL [R1+0x32cc], R29 ;  /* 0x0032cc1d01007387 */ /* 0x0001e60000100800 */
[----:B0-----:R-:W3:Y:S01]  /*351e0*/  LDL.LU R29, [R1] ;  /* 0x00000000011d7983 */ /* 0x001ee20000300800 */
[----:B------:R0:W-:Y:S03]  /*351f0*/  STL [R1+0x32d0], R18 ;  /* 0x0032d01201007387 */ /* 0x0001e60000100800 */
[----:B0-----:R-:W3:Y:S01]  /*35200*/  LDL.LU R18, [R1+0x8] ;  /* 0x0000080001127983 */ /* 0x001ee20000300800 */
        /* <DEDUP_REMOVED lines=18> */
[----:B------:R-:W-:-:S02]  /*35330*/  LEA R10, P5, R4, c[0x0][0x160], 0x1 ;  /* 0x00005800040a7a11 */ /* 0x000fc400078a08ff */
[-C--:B--2---:R-:W-:Y:S02]  /*35340*/  LEA R13, P0, R8, R15.reuse, 0x1 ;  /* 0x0000000f080d7211 */ /* 0x084fe400078008ff */
[----:B-----5:R-:W-:-:S03]  /*35350*/  LEA R11, P1, R7, R15, 0x1 ;  /* 0x0000000f070b7211 */ /* 0x020fc600078208ff */
[----:B------:R3:W-:Y:S01]  /*35360*/  STL [R1+0x2a90], R13 ;  /* 0x002a900d01007387 */ /* 0x0007e20000100800 */
[----:B----4-:R-:W-:Y:S01]  /*35370*/  LEA R12, P4, R9, c[0x0][0x160], 0x1 ;  /* 0x00005800090c7a11 */ /* 0x010fe200078808ff */
[----:B------:R0:W-:Y:S01]  /*35380*/  STL [R1+0x2a94], R11 ;  /* 0x002a940b01007387 */ /* 0x0001e20000100800 */
[-C--:B---3--:R-:W-:Y:S02]  /*35390*/  LEA R13, P2, R6, R15.reuse, 0x1 ;  /* 0x0000000f060d7211 */ /* 0x088fe400078408ff */
[----:B0-----:R-:W-:-:S03]  /*353a0*/  LEA R11, P3, R5, R15, 0x1 ;  /* 0x0000000f050b7211 */ /* 0x001fc600078608ff */
[----:B------:R0:W-:Y:S02]  /*353b0*/  STL [R1+0x2a98], R13 ;  /* 0x002a980d01007387 */ /* 0x0001e40000100800 */
[----:B0-----:R-:W-:Y:S02]  /*353c0*/  LEA.HI.X.SX32 R13, R9, c[0x0][0x164], 0x1, P4 ;  /* 0x00005900090d7a11 */ /* 0x001fe400020f0eff */
[----:B------:R-:W2:Y:S01]  /*353d0*/  LDL.LU R9, [R1+0x3320] ;  /* 0x0033200001097983 */ /* 0x000ea20000300800 */
[----:B------:R0:W-:Y:S02]  /*353e0*/  STL [R1+0x2a9c], R11 ;  /* 0x002a9c0b01007387 */ /* 0x0001e40000100800 */
[----:B------:R1:W-:Y:S01]  /*353f0*/  STL.64 [R1+0x11d8], R12 ;  /* 0x0011d80c01007387 */ /* 0x0003e20000100a00 */
[----:B0-----:R-:W-:Y:S01]  /*35400*/  LEA R11, P4, R28, R15, 0x1 ;  /* 0x0000000f1c0b7211 */ /* 0x001fe200078808ff */
[----:B-1----:R-:W3:Y:S04]  /*35410*/  LDL.LU.64 R12, [R1+0x3318] ;  /* 0x00331800010c7983 */ /* 0x002ee80000300a00 */
[----:B------:R0:W-:Y:S02]  /*35420*/  STL [R1+0x2a8c], R11 ;  /* 0x002a8c0b01007387 */ /* 0x0001e40000100800 */
[----:B0-----:R-:W-:-:S05]  /*35430*/  LEA.HI.X.SX32 R11, R4, c[0x0][0x164], 0x1, P5 ;  /* 0x00005900040b7a11 */ /* 0x001fca00028f0eff */
[----:B------:R0:W-:Y:S04]  /*35440*/  STL.64 [R1+0x11d0], R10 ;  /* 0x0011d00a01007387 */ /* 0x0001e80000100a00 */
[----:B0-----:R-:W4:Y:S01]  /*35450*/  LDL.LU.64 R10, [R1+0x3310] ;  /* 0x00331000010a7983 */ /* 0x001f220000300a00 */
[----:B------:R-:W-:-:S05]  /*35460*/  LEA R4, P5, R22, R15, 0x1 ;  /* 0x0000000f16047211 */ /* 0x000fca00078a08ff */
[----:B------:R0:W-:Y:S02]  /*35470*/  STL [R1+0x2a84], R4 ;  /* 0x002a840401007387 */ /* 0x0001e40000100800 */
[----:B0-----:R-:W-:-:S05]  /*35480*/  LEA R4, P6, R23, R15, 0x1 ;  /* 0x0000000f17047211 */ /* 0x001fca00078c08ff */
[----:B------:R0:W-:Y:S04]  /*35490*/  STL [R1+0x2a88], R4 ;  /* 0x002a880401007387 */ /* 0x0001e80000100800 */
[----:B0-----:R-:W5:Y:S02]  /*354a0*/  LDL.LU R4, [R1+0x330c] ;  /* 0x00330c0001047983 */ /* 0x001f640000300800 */
[-C--:B-----5:R-:W-:Y:S02]  /*354b0*/  LEA.HI.X.SX32 R8, R8, R4.reuse, 0x1, P0 ;  /* 0x0000000408087211 */ /* 0x0a0fe400000f0eff */
[----:B------:R-:W-:-:S03]  /*354c0*/  LEA.HI.X.SX32 R7, R7, R4, 0x1, P1 ;  /* 0x0000000407077211 */ /* 0x000fc600008f0eff */
[----:B------:R0:W-:Y:S02]  /*354d0*/  STL [R1+0x2a7c], R8 ;  /* 0x002a7c0801007387 */ /* 0x0001e40000100800 */
[----:B0-----:R-:W-:-:S05]  /*354e0*/  LEA R8, P0, R24, R15, 0x1 ;  /* 0x0000000f18087211 */ /* 0x001fca00078008ff */
[----:B------:R0:W-:Y:S01]  /*354f0*/  STL [R1+0x2a80], R8 ;  /* 0x002a800801007387 */ /* 0x0001e20000100800 */
[----:B------:R-:W-:-:S03]  /*35500*/  LEA.HI.X.SX32 R6, R6, R4, 0x1, P2 ;  /* 0x0000000406067211 */ /* 0x000fc600010f0eff */
[----:B0-----:R-:W5:Y:S01]  /*35510*/  LDL.LU R8, [R1+0x3308] ;  /* 0x0033080001087983 */ /* 0x001f620000300800 */
[----:B------:R0:W-:Y:S02]  /*35520*/  STL [R1+0x2a74], R7 ;  /* 0x002a740701007387 */ /* 0x0001e40000100800 */
[----:B0-----:R-:W-:-:S05]  /*35530*/  LEA R7, P1, R25, R15, 0x1 ;  /* 0x0000000f19077211 */ /* 0x001fca00078208ff */
[----:B------:R0:W-:Y:S01]  /*35540*/  STL [R1+0x2a78], R7 ;  /* 0x002a780701007387 */ /* 0x0001e20000100800 */
[----:B------:R-:W-:-:S03]  /*35550*/  LEA.HI.X.SX32 R5, R5, R4, 0x1, P3 ;  /* 0x0000000405057211 */ /* 0x000fc600018f0eff */
[----:B0-----:R-:W2:Y:S01]  /*35560*/  LDL.LU R7, [R1+0x3304] ;  /* 0x0033040001077983 */ /* 0x001ea20000300800 */
[----:B------:R0:W-:Y:S02]  /*35570*/  STL [R1+0x2a6c], R6 ;  /* 0x002a6c0601007387 */ /* 0x0001e40000100800 */
[----:B0-----:R-:W-:-:S05]  /*35580*/  LEA R6, P2, R26, R15, 0x1 ;  /* 0x0000000f1a067211 */ /* 0x001fca00078408ff */
[----:B------:R0:W-:Y:S01]  /*35590*/  STL [R1+0x2a70], R6 ;  /* 0x002a700601007387 */ /* 0x0001e20000100800 */
[----:B------:R-:W-:-:S03]  /*355a0*/  LEA.HI.X.SX32 R28, R28, R4, 0x1, P4 ;  /* 0x000000041c1c7211 */ /* 0x000fc600020f0eff */
[----:B0-----:R-:W2:Y:S01]  /*355b0*/  LDL.LU R6, [R1+0x3300] ;  /* 0x0033000001067983 */ /* 0x001ea20000300800 */
[----:B------:R0:W-:Y:S02]  /*355c0*/  STL [R1+0x2a64], R5 ;  /* 0x002a640501007387 */ /* 0x0001e40000100800 */
[----:B0-----:R-:W-:-:S05]  /*355d0*/  LEA R5, P3, R27, R15, 0x1 ;  /* 0x0000000f1b057211 */ /* 0x001fca00078608ff */
[----:B------:R0:W-:Y:S04]  /*355e0*/  STL [R1+0x2a68], R5 ;  /* 0x002a680501007387 */ /* 0x0001e80000100800 */
[----:B0-----:R-:W2:Y:S01]  /*355f0*/  LDL.LU R5, [R1+0x32fc] ;  /* 0x0032fc0001057983 */ /* 0x001ea20000300800 */
[----:B------:R0:W-:Y:S02]  /*35600*/  STL [R1+0x2a5c], R28 ;  /* 0x002a5c1c01007387 */ /* 0x0001e40000100800 */
[----:B0-----:R-:W-:-:S05]  /*35610*/  LEA R28, P4, R0, R15, 0x1 ;  /* 0x0000000f001c7211 */ /* 0x001fca00078808ff */
[----:B------:R0:W-:Y:S04]  /*35620*/  STL [R1+0x2a60], R28 ;  /* 0x002a601c01007387 */ /* 0x0001e80000100800 */
[----:B0-----:R-:W3:Y:S01]  /*35630*/  LDL.LU R28, [R1+0x32f8] ;  /* 0x0032f800011c7983 */ /* 0x001ee20000300800 */
[----:B------:R-:W-:-:S05]  /*35640*/  LEA.HI.X.SX32 R22, R22, R4, 0x1, P5 ;  /* 0x0000000416167211 */ /* 0x000fca00028f0eff */
[----:B------:R0:W-:Y:S02]  /*35650*/  STL [R1+0x2a54], R22 ;  /* 0x002a541601007387 */ /* 0x0001e40000100800 */
[----:B0-----:R-:W-:-:S05]  /*35660*/  LEA R22, P5, R2, R15, 0x1 ;  /* 0x0000000f02167211 */ /* 0x001fca00078a08ff */
[----:B------:R0:W-:Y:S02]  /*35670*/  STL [R1+0x2a58], R22 ;  /* 0x002a581601007387 */ /* 0x0001e40000100800 */
[----:B0-----:R-:W-:Y:S01]  /*35680*/  LEA.HI.X.SX32 R22, R23, R4, 0x1, P6 ;  /* 0x0000000417167211 */ /* 0x001fe200030f0eff */
[----:B------:R-:W-:-:S04]  /*35690*/  LEA R23, P6, R3, R15, 0x1 ;  /* 0x0000000f03177211 */ /* 0x000fc800078c08ff */
[----:B------:R0:W-:Y:S01]  /*356a0*/  STL [R1+0x2a4c], R22 ;  /* 0x002a4c1601007387 */ /* 0x0001e20000100800 */
[----:B------:R1:W-:Y:S01]  /*356b0*/  STL [R1+0x2a50], R23 ;  /* 0x002a501701007387 */ /* 0x0003e20000100800 */
[-C--:B0-----:R-:W-:Y:S01]  /*356c0*/  LEA.HI.X.SX32 R22, R24, R4.reuse, 0x1, P0 ;  /* 0x0000000418167211 */ /* 0x081fe200000f0eff */
[----:B-1----:R-:W-:Y:S01]  /*356d0*/  LEA R23, P0, R18, R15, 0x1 ;  /* 0x0000000f12177211 */ /* 0x002fe200078008ff */
[----:B------:R-:W-:-:S03]  /*356e0*/  LEA.HI.X.SX32 R24, R25, R4, 0x1, P1 ;  /* 0x0000000419187211 */ /* 0x000fc600008f0eff */
[----:B------:R0:W-:Y:S01]  /*356f0*/  STL [R1+0x2a44], R22 ;  /* 0x002a441601007387 */ /* 0x0001e20000100800 */
[----:B------:R1:W-:Y:S02]  /*35700*/  STL [R1+0x2a48], R23 ;  /* 0x002a481701007387 */ /* 0x0003e40000100800 */
[----:B------:R-:W-:Y:S01]  /*35710*/  STL [R1+0x2a3c], R24 ;  /* 0x002a3c1801007387 */ /* 0x000fe20000100800 */
[----:B0-----:R-:W-:Y:S02]  /*35720*/  LEA R22, P1, R29, R15, 0x1 ;  /* 0x0000000f1d167211 */ /* 0x001fe400078208ff */
[----:B-1----:R-:W-:-:S03]  /*35730*/  LEA.HI.X.SX32 R23, R26, R4, 0x1, P2 ;  /* 0x000000041a177211 */ /* 0x002fc600010f0eff */
[----:B------:R0:W-:Y:S02]  /*35740*/  STL [R1+0x2a40], R22 ;  /* 0x002a401601007387 */ /* 0x0001e40000100800 */
[----:B------:R2:W-:Y:S01]  /*35750*/  STL [R1+0x2a34], R23 ;  /* 0x002a341701007387 */ /* 0x0005e20000100800 */
[-C--:B------:R-:W-:Y:S02]  /*35760*/  LEA.HI.X.SX32 R0, R0, R4.reuse, 0x1, P4 ;  /* 0x0000000400007211 */ /* 0x080fe400020f0eff */
[-C--:B------:R-:W-:Y:S02]  /*35770*/  LEA.HI.X.SX32 R2, R2, R4.reuse, 0x1, P5 ;  /* 0x0000000402027211 */ /* 0x080fe400028f0eff */
[-C--:B0-----:R-:W-:Y:S02]  /*35780*/  LEA.HI.X.SX32 R22, R27, R4.reuse, 0x1, P3 ;  /* 0x000000041b167211 */ /* 0x081fe400018f0eff */
[----:B------:R-:W-:Y:S02]  /*35790*/  LEA.HI.X.SX32 R3, R3, R4, 0x1, P6 ;  /* 0x0000000403037211 */ /* 0x000fe400030f0eff */
[----:B--2---:R-:W-:-:S02]  /*357a0*/  LEA R23, P3, R5, R15, 0x1 ;  /* 0x0000000f05177211 */ /* 0x004fc400078608ff */
[----:B---3--:R-:W-:-:S05]  /*357b0*/  LEA R24, P2, R28, R15, 0x1 ;  /* 0x0000000f1c187211 */ /* 0x008fca00078408ff */
[----:B------:R-:W-:Y:S01]  /*357c0*/  STL [R1+0x2a38], R24 ;  /* 0x002a381801007387 */ /* 0x000fe20000100800 */
[----:B------:R0:W-:Y:S02]  /*357d0*/  STL [R1+0x2a2c], R22 ;  /* 0x002a2c1601007387 */ /* 0x0001e40000100800 */
[----:B------:R-:W-:Y:S02]  /*357e0*/  STL [R1+0x2a30], R23 ;  /* 0x002a301701007387 */ /* 0x000fe40000100800 */
[----:B------:R1:W-:Y:S01]  /*357f0*/  STL [R1+0x2a24], R0 ;  /* 0x002a240001007387 */ /* 0x0003e20000100800 */
[-C--:B0-----:R-:W-:Y:S02]  /*35800*/  LEA R22, P4, R6, R15.reuse, 0x1 ;  /* 0x0000000f06167211 */ /* 0x081fe400078808ff */
[----:B-1----:R-:W-:-:S03]  /*35810*/  LEA R0, P5, R7, R15, 0x1 ;  /* 0x0000000f07007211 */ /* 0x002fc600078a08ff */
[----:B------:R0:W-:Y:S01]  /*35820*/  STL [R1+0x2a28], R22 ;  /* 0x002a281601007387 */ /* 0x0001e20000100800 */
[----:B------:R5:W-:Y:S02]  /*35830*/  STL [R1+0x2a1c], R2 ;  /* 0x002a1c0201007387 */ /* 0x000be40000100800 */
[----:B------:R1:W-:Y:S02]  /*35840*/  STL [R1+0x2a20], R0 ;  /* 0x002a200001007387 */ /* 0x0003e40000100800 */
[----:B------:R-:W-:Y:S01]  /*35850*/  STL [R1+0x2a14], R3 ;  /* 0x002a140301007387 */ /* 0x000fe20000100800 */
[----:B0-----:R-:W2:Y:S01]  /*35860*/  LDL.LU R22, [R1+0x27c] ;  /* 0x00027c0001167983 */ /* 0x001ea20000300800 */
[----:B-----5:R-:W-:Y:S02]  /*35870*/  LEA R2, P6, R8, R15, 0x1 ;  /* 0x0000000f08027211 */ /* 0x020fe400078c08ff */
[----:B-1----:R-:W-:-:S03]  /*35880*/  LEA.HI.X.SX32 R0, R18, R4, 0x1, P0 ;  /* 0x0000000412007211 */ /* 0x002fc600000f0eff */
[----:B------:R0:W-:Y:S02]  /*35890*/  STL [R1+0x2a18], R2 ;  /* 0x002a180201007387 */ /* 0x0001e40000100800 */
[----:B------:R1:W-:Y:S02]  /*358a0*/  STL [R1+0x2a0c], R0 ;  /* 0x002a0c0001007387 */ /* 0x0003e40000100800 */
[----:B------:R-:W3:Y:S01]  /*358b0*/  LDL.LU R23, [R1+0x294] ;  /* 0x0002940001177983 */ /* 0x000ee20000300800 */
[----:B0-----:R-:W-:Y:S02]  /*358c0*/  LEA R2, P0, R9, R15, 0x1 ;  /* 0x0000000f09027211 */ /* 0x001fe400078008ff */
[----:B-1----:R-:W-:-:S03]  /*358d0*/  LEA.HI.X.SX32 R0, R29, R4, 0x1, P1 ;  /* 0x000000041d007211 */ /* 0x002fc600008f0eff */
[----:B------:R4:W-:Y:S02]  /*358e0*/  STL [R1+0x2a10], R2 ;  /* 0x002a100201007387 */ /* 0x0009e40000100800 */
[----:B------:R0:W-:Y:S01]  /*358f0*/  STL [R1+0x2a04], R0 ;  /* 0x002a040001007387 */ /* 0x0001e20000100800 */
[----:B----4-:R-:W-:Y:S02]  /*35900*/  LEA R2, P1, R10, R15, 0x1 ;  /* 0x0000000f0a027211 */ /* 0x010fe400078208ff */
[-C--:B0-----:R-:W-:Y:S02]  /*35910*/  LEA.HI.X.SX32 R0, R28, R4.reuse, 0x1, P2 ;  /* 0x000000041c007211 */ /* 0x081fe400010f0eff */
[----:B------:R-:W4:Y:S01]  /*35920*/  LDL.LU R28, [R1+0x254] ;  /* 0x00025400011c7983 */ /* 0x000f220000300800 */
[----:B------:R0:W-:Y:S02]  /*35930*/  STL [R1+0x2a08], R2 ;  /* 0x002a080201007387 */ /* 0x0001e40000100800 */
[----:B------:R-:W5:Y:S02]  /*35940*/  LDL.LU R24, [R1+0x2a8] ;  /* 0x0002a80001187983 */ /* 0x000f640000300800 */
[----:B------:R1:W-:Y:S01]  /*35950*/  STL [R1+0x29fc], R0 ;  /* 0x0029fc0001007387 */ /* 0x0003e20000100800 */
[----:B------:R-:W2:Y:S01]  /*35960*/  LDL.LU R25, [R1+0x2bc] ;  /* 0x0002bc0001197983 */ /* 0x000ea20000300800 */
[----:B0-----:R-:W-:-:S02]  /*35970*/  LEA.HI.X.SX32 R2, R5, R4, 0x1, P3 ;  /* 0x0000000405027211 */ /* 0x001fc400018f0eff */
[----:B-1----:R-:W-:-:S05]  /*35980*/  LEA R0, P2, R11, R15, 0x1 ;  /* 0x0000000f0b007211 */ /* 0x002fca00078408ff */
[----:B------:R0:W-:Y:S01]  /*35990*/  STL [R1+0x2a00], R0 ;  /* 0x002a000001007387 */ /* 0x0001e20000100800 */
[----:B------:R1:W-:Y:S02]  /*359a0*/  STL [R1+0x29f4], R2 ;  /* 0x0029f40201007387 */ /* 0x0003e40000100800 */
[----:B------:R-:W2:Y:S01]  /*359b0*/  LDL.LU R26, [R1+0x2d4] ;  /* 0x0002d400011a7983 */ /* 0x000ea20000300800 */
[----:B0-----:R-:W-:Y:S02]  /*359c0*/  LEA R0, P3, R12, R15, 0x1 ;  /* 0x0000000f0c007211 */ /* 0x001fe400078608ff */
[----:B-1----:R-:W-:-:S03]  /*359d0*/  LEA.HI.X.SX32 R2, R6, R4, 0x1, P4 ;  /* 0x0000000406027211 */ /* 0x002fc600020f0eff */
[----:B------:R0:W-:Y:S02]  /*359e0*/  STL [R1+0x29f8], R0 ;  /* 0x0029f80001007387 */ /* 0x0001e40000100800 */
[----:B------:R1:W-:Y:S02]  /*359f0*/  STL [R1+0x29ec], R2 ;  /* 0x0029ec0201007387 */ /* 0x0003e40000100800 */
[----:B------:R-:W2:Y:S01]  /*35a00*/  LDL.LU R27, [R1+0x2e8] ;  /* 0x0002e800011b7983 */ /* 0x000ea20000300800 */
[----:B0-----:R-:W-:Y:S02]  /*35a10*/  LEA R0, P4, R13, R15, 0x1 ;  /* 0x0000000f0d007211 */ /* 0x001fe400078808ff */
[----:B-1----:R-:W-:-:S03]  /*35a20*/  LEA.HI.X.SX32 R2, R7, R4, 0x1, P5 ;  /* 0x0000000407027211 */ /* 0x002fc600028f0eff */
[----:B------:R0:W-:Y:S02]  /*35a30*/  STL [R1+0x29f0], R0 ;  /* 0x0029f00001007387 */ /* 0x0001e40000100800 */
[----:B------:R1:W-:Y:S01]  /*35a40*/  STL [R1+0x29e4], R2 ;  /* 0x0029e40201007387 */ /* 0x0003e20000100800 */
[-C--:B------:R-:W-:Y:S02]  /*35a50*/  LEA.HI.X.SX32 R3, R9, R4.reuse, 0x1, P0 ;  /* 0x0000000409037211 */ /* 0x080fe400000f0eff */
[-C--:B0-----:R-:W-:Y:S02]  /*35a60*/  LEA R0, P5, R14, R15.reuse, 0x1 ;  /* 0x0000000f0e007211 */ /* 0x081fe400078a08ff */
[----:B-1----:R-:W-:Y:S02]  /*35a70*/  LEA.HI.X.SX32 R2, R8, R4, 0x1, P6 ;  /* 0x0000000408027211 */ /* 0x002fe400030f0eff */
[----:B------:R-:W2:Y:S01]  /*35a80*/  LDL.LU R8, [R1+0x26c] ;  /* 0x00026c0001087983 */ /* 0x000ea20000300800 */
[----:B------:R0:W-:Y:S03]  /*35a90*/  STL [R1+0x29e8], R0 ;  /* 0x0029e80001007387 */ /* 0x0001e60000100800 */
[----:B0-----:R-:W2:Y:S01]  /*35aa0*/  LDL.LU R0, [R1+0x2fc] ;  /* 0x0002fc0001007983 */ /* 0x001ea20000300800 */
[----:B------:R0:W-:Y:S02]  /*35ab0*/  STL [R1+0x29dc], R2 ;  /* 0x0029dc0201007387 */ /* 0x0001e40000100800 */
[----:B------:R-:W2:Y:S01]  /*35ac0*/  LDL.LU R9, [R1+0x244] ;  /* 0x0002440001097983 */ /* 0x000ea20000300800 */
[----:B0-----:R-:W-:-:S05]  /*35ad0*/  LEA R2, P6, R17, R15, 0x1 ;  /* 0x0000000f11027211 */ /* 0x001fca00078c08ff */
[----:B------:R0:W-:Y:S01]  /*35ae0*/  STL [R1+0x29e0], R2 ;  /* 0x0029e00201007387 */ /* 0x0001e20000100800 */
[----:B------:R-:W-:-:S03]  /*35af0*/  LEA.HI.X.SX32 R5, R10, R4, 0x1, P1 ;  /* 0x000000040a057211 */ /* 0x000fc600008f0eff */
[----:B0-----:R-:W3:Y:S01]  /*35b00*/  LDL.LU R2, [R1+0x314] ;  /* 0x0003140001027983 */ /* 0x001ee20000300800 */
[----:B------:R0:W-:Y:S03]  /*35b10*/  STL [R1+0x29d4], R3 ;  /* 0x0029d40301007387 */ /* 0x0001e60000100800 */
[----:B0-----:R-:W3:Y:S01]  /*35b20*/  LDL.LU R3, [R1+0x324] ;  /* 0x0003240001037983 */ /* 0x001ee20000300800 */
[----:B--2---:R-:W-:-:S05]  /*35b30*/  LEA R6, P0, R9, R15, 0x1 ;  /* 0x0000000f09067211 */ /* 0x004fca00078008ff */
[----:B------:R4:W-:Y:S01]  /*35b40*/  STL [R1+0x29d8], R6 ;  /* 0x0029d80601007387 */ /* 0x0009e20000100800 */
[----:B------:R0:W-:Y:S02]  /*35b50*/  STL [R1+0x29cc], R5 ;  /* 0x0029cc0501007387 */ /* 0x0001e40000100800 */
[----:B------:R-:W2:Y:S01]  /*35b60*/  LDL.LU R18, [R1+0x33c] ;  /* 0x00033c0001127983 */ /* 0x000ea20000300800 */
[----:B----4-:R-:W-:Y:S02]  /*35b70*/  LEA R6, P1, R28, R15, 0x1 ;  /* 0x0000000f1c067211 */ /* 0x010fe400078208ff */
[----:B0-----:R-:W-:-:S03]  /*35b80*/  LEA.HI.X.SX32 R5, R11, R4, 0x1, P2 ;  /* 0x000000040b057211 */ /* 0x001fc600010f0eff */
[----:B------:R0:W-:Y:S02]  /*35b90*/  STL [R1+0x29d0], R6 ;  /* 0x0029d00601007387 */ /* 0x0001e40000100800 */
[----:B------:R1:W-:Y:S02]  /*35ba0*/  STL [R1+0x29c4], R5 ;  /* 0x0029c40501007387 */ /* 0x0003e40000100800 */
[----:B------:R-:W4:Y:S01]  /*35bb0*/  LDL.LU R29, [R1+0x34c] ;  /* 0x00034c00011d7983 */ /* 0x000f220000300800 */
[----:B0-----:R-:W-:Y:S02]  /*35bc0*/  LEA R6, P2, R8, R15, 0x1 ;  /* 0x0000000f08067211 */ /* 0x001fe400078408ff */
[----:B-1----:R-:W-:-:S03]  /*35bd0*/  LEA.HI.X.SX32 R5, R12, R4, 0x1, P3 ;  /* 0x000000040c057211 */ /* 0x002fc600018f0eff */
[----:B------:R0:W-:Y:S02]  /*35be0*/  STL [R1+0x29c8], R6 ;  /* 0x0029c80601007387 */ /* 0x0001e40000100800 */
[----:B------:R1:W-:Y:S02]  /*35bf0*/  STL [R1+0x29bc], R5 ;  /* 0x0029bc0501007387 */ /* 0x0003e40000100800 */
[----:B------:R-:W4:Y:S01]  /*35c00*/  LDL.LU R7, [R1+0x364] ;  /* 0x0003640001077983 */ /* 0x000f220000300800 */
[-C--:B0-----:R-:W-:Y:S02]  /*35c10*/  LEA R6, P3, R22, R15.reuse, 0x1 ;  /* 0x0000000f16067211 */ /* 0x081fe400078608ff */
[-C--:B-1----:R-:W-:Y:S01]  /*35c20*/  LEA.HI.X.SX32 R5, R13, R4.reuse, 0x1, P4 ;  /* 0x000000040d057211 */ /* 0x082fe200020f0eff */
[-C--:B---3--:R-:W-:Y:S02]  /*35c30*/  LEA R10, P4, R23, R15.reuse, 0x1 ;  /* 0x0000000f170a7211 */ /* 0x088fe400078808ff */
[----:B------:R0:W-:Y:S02]  /*35c40*/  STL [R1+0x29c0], R6 ;  /* 0x0029c00601007387 */ /* 0x0001e40000100800 */
[----:B------:R1:W-:Y:S02]  /*35c50*/  STL [R1+0x29b4], R5 ;  /* 0x0029b40501007387 */ /* 0x0003e40000100800 */
[----:B0-----:R-:W3:Y:S01]  /*35c60*/  LDL.LU R6, [R1+0x378] ;  /* 0x0003780001067983 */ /* 0x001ee20000300800 */
[----:B-1----:R-:W-:Y:S01]  /*35c70*/  LEA.HI.X.SX32 R5, R14, R4, 0x1, P5 ;  /* 0x000000040e057211 */ /* 0x002fe200028f0eff */
[----:B------:R-:W-:Y:S04]  /*35c80*/  STL [R1+0x29b8], R10 ;  /* 0x0029b80a01007387 */ /* 0x000fe80000100800 */
[----:B------:R0:W-:Y:S01]  /*35c90*/  STL [R1+0x29ac], R5 ;  /* 0x0029ac0501007387 */ /* 0x0001e20000100800 */
[----:B-----5:R-:W-:-:S03]  /*35ca0*/  LEA R11, P5, R24, R15, 0x1 ;  /* 0x0000000f180b7211 */ /* 0x020fc600078a08ff */
[----:B0-----:R-:W5:Y:S01]  /*35cb0*/  LDL.LU R5, [R1+0x38c] ;  /* 0x00038c0001057983 */ /* 0x001f620000300800 */
[-C--:B------:R-:W-:Y:S01]  /*35cc0*/  LEA.HI.X.SX32 R10, R17, R4.reuse, 0x1, P6 ;  /* 0x00000004110a7211 */ /* 0x080fe200030f0eff */
[----:B------:R-:W-:Y:S04]  /*35cd0*/  STL [R1+0x29b0], R11 ;  /* 0x0029b00b01007387 */ /* 0x000fe80000100800 */
[----:B------:R0:W-:Y:S02]  /*35ce0*/  STL [R1+0x1ac0], R10 ;  /* 0x001ac00a01007387 */ /* 0x0001e40000100800 */
[----:B0-----:R-:W-:Y:S02]  /*35cf0*/  LEA.HI.X.SX32 R10, R9, R4, 0x1, P0 ;  /* 0x00000004090a7211 */ /* 0x001fe400000f0eff */
[----:B------:R-:W5:Y:S01]  /*35d00*/  LDL.LU R9, [R1+0x3a4] ;  /* 0x0003a40001097983 */ /* 0x000f620000300800 */
[----:B------:R-:W-:-:S05]  /*35d10*/  LEA R11, P6, R25, R15, 0x1 ;  /* 0x0000000f190b7211 */ /* 0x000fca00078c08ff */
[----:B------:R-:W-:Y:S01]  /*35d20*/  STL [R1+0x1ae0], R11 ;  /* 0x001ae00b01007387 */ /* 0x000fe20000100800 */
[----:B------:R0:W-:Y:S02]  /*35d30*/  STL [R1+0x1ac4], R10 ;  /* 0x001ac40a01007387 */ /* 0x0001e40000100800 */
[----:B0-----:R-:W-:Y:S02]  /*35d40*/  LEA.HI.X.SX32 R10, R28, R4, 0x1, P1 ;  /* 0x000000041c0a7211 */ /* 0x001fe400008f0eff */
[----:B------:R-:W5:Y:S01]  /*35d50*/  LDL.LU R28, [R1+0x3b8] ;  /* 0x0003b800011c7983 */ /* 0x000f620000300800 */
[----:B------:R-:W-:-:S05]  /*35d60*/  LEA R11, P0, R26, R15, 0x1 ;  /* 0x0000000f1a0b7211 */ /* 0x000fca00078008ff */
[----:B------:R0:W-:Y:S01]  /*35d70*/  STL [R1+0x1ae8], R11 ;  /* 0x001ae80b01007387 */ /* 0x0001e20000100800 */
[----:B------:R1:W-:Y:S01]  /*35d80*/  STL [R1+0x1ac8], R10 ;  /* 0x001ac80a01007387 */ /* 0x0003e20000100800 */
[-C--:B0-----:R-:W-:Y:S02]  /*35d90*/  LEA R11, P1, R27, R15.reuse, 0x1 ;  /* 0x0000000f1b0b7211 */ /* 0x081fe400078208ff */
[----:B-1----:R-:W-:Y:S02]  /*35da0*/  LEA.HI.X.SX32 R10, R8, R4, 0x1, P2 ;  /* 0x00000004080a7211 */ /* 0x002fe400010f0eff */
[----:B------:R-:W5:Y:S01]  /*35db0*/  LDL.LU R8, [R1+0x3cc] ;  /* 0x0003cc0001087983 */ /* 0x000f620000300800 */
[----:B------:R0:W-:Y:S02]  /*35dc0*/  STL [R1+0x1af0], R11 ;  /* 0x001af00b01007387 */ /* 0x0001e40000100800 */
[----:B------:R1:W-:Y:S01]  /*35dd0*/  STL [R1+0x1acc], R10 ;  /* 0x001acc0a01007387 */ /* 0x0003e20000100800 */
[----:B0-----:R-:W-:-:S02]  /*35de0*/  LEA R11, P2, R0, R15, 0x1 ;  /* 0x0000000f000b7211 */ /* 0x001fc400078408ff */
[-C--:B-1----:R-:W-:Y:S02]  /*35df0*/  LEA.HI.X.SX32 R10, R22, R4.reuse, 0x1, P3 ;  /* 0x00000004160a7211 */ /* 0x082fe400018f0eff */
[----:B------:R-:W5:Y:S01]  /*35e00*/  LDL.LU R22, [R1+0x3e4] ;  /* 0x0003e40001167983 */ /* 0x000f620000300800 */
[----:B------:R0:W-:Y:S02]  /*35e10*/  STL [R1+0x1af8], R11 ;  /* 0x001af80b01007387 */ /* 0x0001e40000100800 */
        /* <DEDUP_REMOVED lines=9> */
[----:B------:R-:W-:Y:S02]  /*35eb0*/  STL [R1+0x1b08], R11 ;  /* 0x001b080b01007387 */ /* 0x000fe40000100800 */
[----:B------:R0:W-:Y:S02]  /*35ec0*/  STL [R1+0x1ad8], R10 ;  /* 0x001ad80a01007387 */ /* 0x0001e40000100800 */
[----:B0-----:R-:W-:Y:S02]  /*35ed0*/  LEA.HI.X.SX32 R10, R25, R4, 0x1, P6 ;  /* 0x00000004190a7211 */ /* 0x001fe400030f0eff */
[----:B------:R-:W5:Y:S01]  /*35ee0*/  LDL.LU R25, [R1+0x41c] ;  /* 0x00041c0001197983 */ /* 0x000f620000300800 */
[----:B--2---:R-:W-:-:S05]  /*35ef0*/  LEA R11, P5, R18, R15, 0x1 ;  /* 0x0000000f120b7211 */ /* 0x004fca00078a08ff */
[----:B------:R4:W-:Y:S01]  /*35f00*/  STL [R1+0x1b10], R11 ;  /* 0x001b100b01007387 */ /* 0x0009e20000100800 */
[----:B------:R0:W-:Y:S01]  /*35f10*/  STL [R1+0x1adc], R10 ;  /* 0x001adc0a01007387 */ /* 0x0001e20000100800 */
[----:B----4-:R-:W-:Y:S02]  /*35f20*/  LEA R11, P6, R29, R15, 0x1 ;  /* 0x0000000f1d0b7211 */ /* 0x010fe400078c08ff */
[-C--:B0-----:R-:W-:Y:S02]  /*35f30*/  LEA.HI.X.SX32 R10, R26, R4.reuse, 0x1, P0 ;  /* 0x000000041a0a7211 */ /* 0x081fe400000f0eff */
[----:B------:R-:W2:Y:S01]  /*35f40*/  LDL.LU R26, [R1+0x434] ;  /* 0x00043400011a7983 */ /* 0x000ea20000300800 */
[----:B------:R-:W-:Y:S02]  /*35f50*/  STL [R1+0x1b18], R11 ;  /* 0x001b180b01007387 */ /* 0x000fe40000100800 */
[----:B------:R0:W-:Y:S02]  /*35f60*/  STL [R1+0x1ae4], R10 ;  /* 0x001ae40a01007387 */ /* 0x0001e40000100800 */
[----:B0-----:R-:W-:-:S02]  /*35f70*/  LEA.HI.X.SX32 R10, R27, R4, 0x1, P1 ;  /* 0x000000041b0a7211 */ /* 0x001fc400008f0eff */
[----:B------:R-:W4:Y:S01]  /*35f80*/  LDL.LU R27, [R1+0x444] ;  /* 0x00044400011b7983 */ /* 0x000f220000300800 */
[----:B------:R-:W-:-:S05]  /*35f90*/  LEA R11, P0, R7, R15, 0x1 ;  /* 0x0000000f070b7211 */ /* 0x000fca00078008ff */
[----:B------:R-:W-:Y:S01]  /*35fa0*/  STL [R1+0x1b20], R11 ;  /* 0x001b200b01007387 */ /* 0x000fe20000100800 */
[----:B------:R0:W-:Y:S02]  /*35fb0*/  STL [R1+0x1aec], R10 ;  /* 0x001aec0a01007387 */ /* 0x0001e40000100800 */
[----:B0-----:R-:W-:Y:S02]  /*35fc0*/  LEA.HI.X.SX32 R10, R0, R4, 0x1, P2 ;  /* 0x00000004000a7211 */ /* 0x001fe400010f0eff */
[----:B------:R-:W4:Y:S01]  /*35fd0*/  LDL.LU R0, [R1+0x45c] ;  /* 0x00045c0001007983 */ /* 0x000f220000300800 */
[----:B---3--:R-:W-:-:S05]  /*35fe0*/  LEA R11, P1, R6, R15, 0x1 ;  /* 0x0000000f060b7211 */ /* 0x008fca00078208ff */
[----:B------:R5:W-:Y:S01]  /*35ff0*/  STL [R1+0x1b28], R11 ;  /* 0x001b280b01007387 */ /* 0x000be20000100800 */
[----:B------:R0:W-:Y:S01]  /*36000*/  STL [R1+0x1af4], R10 ;  /* 0x001af40a01007387 */ /* 0x0001e20000100800 */
[----:B-----5:R-:W-:Y:S02]  /*36010*/  LEA R11, P2, R5, R15, 0x1 ;  /* 0x0000000f050b7211 */ /* 0x020fe400078408ff */
[-C--:B0-----:R-:W-:Y:S02]  /*36020*/  LEA.HI.X.SX32 R10, R2, R4.reuse, 0x1, P3 ;  /* 0x00000004020a7211 */ /* 0x081fe400018f0eff */
[----:B------:R-:W3:Y:S01]  /*36030*/  LDL.LU R2, [R1+0x470] ;  /* 0x0004700001027983 */ /* 0x000ee20000300800 */
[----:B------:R-:W-:Y:S02]  /*36040*/  STL [R1+0x1b30], R11 ;  /* 0x001b300b01007387 */ /* 0x000fe40000100800 */
[----:B------:R0:W-:Y:S02]  /*36050*/  STL [R1+0x1afc], R10 ;  /* 0x001afc0a01007387 */ /* 0x0001e40000100800 */
[----:B0-----:R-:W-:-:S02]  /*36060*/  LEA.HI.X.SX32 R10, R3, R4, 0x1, P4 ;  /* 0x00000004030a7211 */ /* 0x001fc400020f0eff */
[----:B------:R-:W5:Y:S01]  /*36070*/  LDL.LU R3, [R1+0x484] ;  /* 0x0004840001037983 */ /* 0x000f620000300800 */
[----:B------:R-:W-:-:S05]  /*36080*/  LEA R11, P3, R9, R15, 0x1 ;  /* 0x0000000f090b7211 */ /* 0x000fca00078608ff */
[----:B------:R-:W-:Y:S01]  /*36090*/  STL [R1+0x1b38], R11 ;  /* 0x001b380b01007387 */ /* 0x000fe20000100800 */
        /* <DEDUP_REMOVED lines=1890> */
[----:B------:R0:W-:Y:S01]  /*3d6c0*/  STL [R1+0x26d4], R10 ;  /* 0x0026d40a01007387 */ /* 0x0001e20000100800 */
[-C--:B------:R-:W-:Y:S02]  /*3d6d0*/  LEA.HI.X.SX32 R9, R9, R4.reuse, 0x1, P6 ;  /* 0x0000000409097211 */ /* 0x080fe400030f0eff */
[-C--:B0-----:R-:W-:Y:S02]  /*3d6e0*/  LEA.HI.X.SX32 R10, R5, R4.reuse, 0x1, P5 ;  /* 0x00000004050a7211 */ /* 0x081fe400028f0eff */
[----:B------:R-:W5:Y:S01]  /*3d6f0*/  LDL.LU R5, [R1+0x13c] ;  /* 0x00013c0001057983 */ /* 0x000f620000300800 */
[----:B------:R-:W-:-:S02]  /*3d700*/  LEA.HI.X.SX32 R8, R8, R4, 0x1, P1 ;  /* 0x0000000408087211 */ /* 0x000fc400008f0eff */
[----:B--2---:R-:W-:-:S05]  /*3d710*/  LEA R11, P4, R24, R15, 0x1 ;  /* 0x0000000f180b7211 */ /* 0x004fca00078808ff */
[----:B------:R4:W-:Y:S01]  /*3d720*/  STL [R1+0x2710], R11 ;  /* 0x0027100b01007387 */ /* 0x0009e20000100800 */
[----:B------:R0:W-:Y:S01]  /*3d730*/  STL [R1+0x26dc], R10 ;  /* 0x0026dc0a01007387 */ /* 0x0001e20000100800 */
[----:B----4-:R-:W-:Y:S02]  /*3d740*/  LEA R11, P5, R25, R15, 0x1 ;  /* 0x0000000f190b7211 */ /* 0x010fe400078a08ff */
[----:B0-----:R-:W2:Y:S04]  /*3d750*/  LDL.LU R10, [R1+0x138] ;  /* 0x00013800010a7983 */ /* 0x001ea80000300800 */
[----:B------:R-:W-:Y:S01]  /*3d760*/  STL [R1+0x2718], R11 ;  /* 0x0027180b01007387 */ /* 0x000fe20000100800 */
[----:B------:R0:W-:Y:S02]  /*3d770*/  STL [R1+0x26e4], R9 ;  /* 0x0026e40901007387 */ /* 0x0001e40000100800 */
[----:B0-----:R-:W-:-:S02]  /*3d780*/  LEA.HI.X.SX32 R9, R28, R4, 0x1, P0 ;  /* 0x000000041c097211 */ /* 0x001fc400000f0eff */
[----:B------:R-:W4:Y:S01]  /*3d790*/  LDL.LU R28, [R1+0x134] ;  /* 0x00013400011c7983 */ /* 0x000f220000300800 */
[----:B------:R-:W-:-:S05]  /*3d7a0*/  LEA R11, P6, R26, R15, 0x1 ;  /* 0x0000000f1a0b7211 */ /* 0x000fca00078c08ff */
[----:B------:R-:W-:Y:S01]  /*3d7b0*/  STL [R1+0x2720], R11 ;  /* 0x0027200b01007387 */ /* 0x000fe20000100800 */
[----:B------:R0:W-:Y:S03]  /*3d7c0*/  STL [R1+0x26ec], R9 ;  /* 0x0026ec0901007387 */ /* 0x0001e60000100800 */
[----:B0-----:R-:W4:Y:S01]  /*3d7d0*/  LDL.LU R9, [R1+0x130] ;  /* 0x0001300001097983 */ /* 0x001f220000300800 */
        /* <DEDUP_REMOVED lines=12> */
[----:B------:R0:W-:Y:S01]  /*3d8a0*/  STL [R1+0x2704], R8 ;  /* 0x0027040801007387 */ /* 0x0001e20000100800 */
[----:B------:R-:W-:Y:S02]  /*3d8b0*/  LEA.HI.X.SX32 R12, R24, R4, 0x1, P4 ;  /* 0x00000004180c7211 */ /* 0x000fe400020f0eff */
[----:B0-----:R-:W5:Y:S01]  /*3d8c0*/  LDL.LU R8, [R1+0x124] ;  /* 0x0001240001087983 */ /* 0x001f620000300800 */
[----:B------:R-:W-:-:S05]  /*3d8d0*/  LEA R11, P3, R3, R15, 0x1 ;  /* 0x0000000f030b7211 */ /* 0x000fca00078608ff */
[----:B------:R0:W-:Y:S01]  /*3d8e0*/  STL [R1+0x2740], R11 ;  /* 0x0027400b01007387 */ /* 0x0001e20000100800 */
[----:B------:R1:W-:Y:S02]  /*3d8f0*/  STL [R1+0x270c], R12 ;  /* 0x00270c0c01007387 */ /* 0x0003e40000100800 */
[----:B------:R-:W5:Y:S01]  /*3d900*/  LDL.LU R24, [R1+0x120] ;  /* 0x0001200001187983 */ /* 0x000f620000300800 */
[----:B0-----:R-:W-:Y:S02]  /*3d910*/  LEA R11, P4, R18, R15, 0x1 ;  /* 0x0000000f120b7211 */ /* 0x001fe400078808ff */
[----:B-1----:R-:W-:-:S03]  /*3d920*/  LEA.HI.X.SX32 R12, R25, R4, 0x1, P5 ;  /* 0x00000004190c7211 */ /* 0x002fc600028f0eff */
[----:B------:R0:W-:Y:S02]  /*3d930*/  STL [R1+0x2748], R11 ;  /* 0x0027480b01007387 */ /* 0x0001e40000100800 */
        /* <DEDUP_REMOVED lines=10> */
[----:B------:R-:W-:Y:S01]  /*3d9e0*/  STL [R1+0x2724], R12 ;  /* 0x0027240c01007387 */ /* 0x000fe20000100800 */
[----:B------:R-:W-:Y:S01]  /*3d9f0*/  LEA.HI.X.SX32 R0, R0, R4, 0x1, P1 ;  /* 0x0000000400007211 */ /* 0x000fe200008f0eff */
[----:B------:R-:W5:Y:S01]  /*3da00*/  LDL.LU R27, [R1+0x114] ;  /* 0x00011400011b7983 */ /* 0x000f620000300800 */
[----:B0-----:R-:W-:-:S05]  /*3da10*/  LEA R11, P0, R6, R15, 0x1 ;  /* 0x0000000f060b7211 */ /* 0x001fca00078008ff */
[----:B------:R0:W-:Y:S01]  /*3da20*/  STL [R1+0x2760], R11 ;  /* 0x0027600b01007387 */ /* 0x0001e20000100800 */
[----:B------:R1:W-:Y:S01]  /*3da30*/  STL [R1+0x272c], R0 ;  /* 0x00272c0001007387 */ /* 0x0003e20000100800 */
[-C--:B------:R-:W-:Y:S02]  /*3da40*/  LEA.HI.X.SX32 R2, R2, R4.reuse, 0x1, P2 ;  /* 0x0000000402027211 */ /* 0x080fe400010f0eff */
[-C--:B------:R-:W-:Y:S02]  /*3da50*/  LEA.HI.X.SX32 R3, R3, R4.reuse, 0x1, P3 ;  /* 0x0000000403037211 */ /* 0x080fe400018f0eff */
[----:B0-----:R-:W-:Y:S01]  /*3da60*/  LEA R11, P1, R5, R15, 0x1 ;  /* 0x0000000f050b7211 */ /* 0x001fe200078208ff */
[----:B-1----:R-:W5:Y:S04]  /*3da70*/  LDL.LU R0, [R1+0x110] ;  /* 0x0001100001007983 */ /* 0x002f680000300800 */
[----:B------:R-:W-:Y:S01]  /*3da80*/  STL [R1+0x2768], R11 ;  /* 0x0027680b01007387 */ /* 0x000fe20000100800 */
[----:B------:R0:W-:Y:S01]  /*3da90*/  STL [R1+0x2734], R2 ;  /* 0x0027340201007387 */ /* 0x0001e20000100800 */
[----:B------:R-:W-:-:S02]  /*3daa0*/  LEA.HI.X.SX32 R12, R18, R4, 0x1, P4 ;  /* 0x00000004120c7211 */ /* 0x000fc400020f0eff */
[----:B0-----:R-:W5:Y:S01]  /*3dab0*/  LDL.LU R2, [R1+0x10c] ;  /* 0x00010c0001027983 */ /* 0x001f620000300800 */
[----:B--2---:R-:W-:-:S05]  /*3dac0*/  LEA R11, P2, R10, R15, 0x1 ;  /* 0x0000000f0a0b7211 */ /* 0x004fca00078408ff */
[----:B------:R-:W-:Y:S01]  /*3dad0*/  STL [R1+0x2770], R11 ;  /* 0x0027700b01007387 */ /* 0x000fe20000100800 */
[----:B------:R0:W-:Y:S03]  /*3dae0*/  STL [R1+0x273c], R3 ;  /* 0x00273c0301007387 */ /* 0x0001e60000100800 */
[----:B0-----:R-:W2:Y:S01]  /*3daf0*/  LDL.LU R3, [R1+0x108] ;  /* 0x0001080001037983 */ /* 0x001ea20000300800 */
[----:B----4-:R-:W-:-:S05]  /*3db00*/  LEA R11, P3, R28, R15, 0x1 ;  /* 0x0000000f1c0b7211 */ /* 0x010fca00078608ff */
[----:B------:R0:W-:Y:S01]  /*3db10*/  STL [R1+0x2778], R11 ;  /* 0x0027780b01007387 */ /* 0x0001e20000100800 */
[----:B------:R1:W-:Y:S02]  /*3db20*/  STL [R1+0x2744], R12 ;  /* 0x0027440c01007387 */ /* 0x0003e40000100800 */
[----:B------:R-:W4:Y:S01]  /*3db30*/  LDL.LU R18, [R1+0x104] ;  /* 0x0001040001127983 */ /* 0x000f220000300800 */
[----:B0-----:R-:W-:Y:S02]  /*3db40*/  LEA R11, P4, R9, R15, 0x1 ;  /* 0x0000000f090b7211 */ /* 0x001fe400078808ff */
[----:B-1----:R-:W-:-:S03]  /*3db50*/  LEA.HI.X.SX32 R12, R29, R4, 0x1, P5 ;  /* 0x000000041d0c7211 */ /* 0x002fc600028f0eff */
[----:B------:R-:W-:Y:S01]  /*3db60*/  STL [R1+0x2780], R11 ;  /* 0x0027800b01007387 */ /* 0x000fe20000100800 */
[----:B------:R-:W4:Y:S02]  /*3db70*/  LDL.LU R29, [R1+0x100] ;  /* 0x00010000011d7983 */ /* 0x000f240000300800 */
[----:B------:R0:W-:Y:S02]  /*3db80*/  STL [R1+0x274c], R12 ;  /* 0x00274c0c01007387 */ /* 0x0001e40000100800 */
[----:B0-----:R-:W-:Y:S02]  /*3db90*/  LEA.HI.X.SX32 R12, R7, R4, 0x1, P6 ;  /* 0x00000004070c7211 */ /* 0x001fe400030f0eff */
[----:B---3--:R-:W-:-:S05]  /*3dba0*/  LEA R11, P5, R22, R15, 0x1 ;  /* 0x0000000f160b7211 */ /* 0x008fca00078a08ff */
[----:B------:R5:W-:Y:S01]  /*3dbb0*/  STL [R1+0x2788], R11 ;  /* 0x0027880b01007387 */ /* 0x000be20000100800 */
[----:B------:R-:W3:Y:S02]  /*3dbc0*/  LDL.LU R7, [R1+0xfc] ;  /* 0x0000fc0001077983 */ /* 0x000ee40000300800 */
[----:B------:R0:W-:Y:S01]  /*3dbd0*/  STL [R1+0x2754], R12 ;  /* 0x0027540c01007387 */ /* 0x0001e20000100800 */
[----:B-----5:R-:W-:Y:S02]  /*3dbe0*/  LEA R11, P6, R23, R15, 0x1 ;  /* 0x0000000f170b7211 */ /* 0x020fe400078c08ff */
[----:B0-----:R-:W-:-:S03]  /*3dbf0*/  LEA.HI.X.SX32 R12, R6, R4, 0x1, P0 ;  /* 0x00000004060c7211 */ /* 0x001fc600000f0eff */
[----:B------:R0:W-:Y:S01]  /*3dc00*/  STL [R1+0x2790], R11 ;  /* 0x0027900b01007387 */ /* 0x0001e20000100800 */
[----:B------:R-:W5:Y:S02]  /*3dc10*/  LDL.LU R6, [R1+0xf8] ;  /* 0x0000f80001067983 */ /* 0x000f640000300800 */
[----:B------:R1:W-:Y:S01]  /*3dc20*/  STL [R1+0x275c], R12 ;  /* 0x00275c0c01007387 */ /* 0x0003e20000100800 */
[----:B0-----:R-:W-:Y:S02]  /*3dc30*/  LEA R11, P0, R8, R15, 0x1 ;  /* 0x0000000f080b7211 */ /* 0x001fe400078008ff */
[----:B-1----:R-:W-:-:S03]  /*3dc40*/  LEA.HI.X.SX32 R12, R5, R4, 0x1, P1 ;  /* 0x00000004050c7211 */ /* 0x002fc600008f0eff */
[----:B------:R0:W-:Y:S01]  /*3dc50*/  STL [R1+0x2798], R11 ;  /* 0x0027980b01007387 */ /* 0x0001e20000100800 */
[----:B------:R-:W5:Y:S02]  /*3dc60*/  LDL.LU R5, [R1+0xf4] ;  /* 0x0000f40001057983 */ /* 0x000f640000300800 */
[----:B------:R1:W-:Y:S01]  /*3dc70*/  STL [R1+0x2764], R12 ;  /* 0x0027640c01007387 */ /* 0x0003e20000100800 */
[-C--:B0-----:R-:W-:Y:S02]  /*3dc80*/  LEA R11, P1, R24, R15.reuse, 0x1 ;  /* 0x0000000f180b7211 */ /* 0x081fe400078208ff */
[-C--:B-1----:R-:W-:Y:S01]  /*3dc90*/  LEA.HI.X.SX32 R12, R10, R4.reuse, 0x1, P2 ;  /* 0x000000040a0c7211 */ /* 0x082fe200010f0eff */
[----:B------:R-:W-:Y:S02]  /*3dca0*/  LEA.HI.X.SX32 R10, R28, R4, 0x1, P3 ;  /* 0x000000041c0a7211 */ /* 0x000fe400018f0eff */
[----:B------:R0:W-:Y:S02]  /*3dcb0*/  STL [R1+0x27a0], R11 ;  /* 0x0027a00b01007387 */ /* 0x0001e40000100800 */
[----:B------:R1:W-:Y:S02]  /*3dcc0*/  STL [R1+0x276c], R12 ;  /* 0x00276c0c01007387 */ /* 0x0003e40000100800 */
[----:B------:R-:W5:Y:S01]  /*3dcd0*/  LDL.LU R28, [R1+0xf0] ;  /* 0x0000f000011c7983 */ /* 0x000f620000300800 */
[----:B0-----:R-:W-:-:S05]  /*3dce0*/  LEA R11, P2, R25, R15, 0x1 ;  /* 0x0000000f190b7211 */ /* 0x001fca00078408ff */
[----:B------:R0:W-:Y:S01]  /*3dcf0*/  STL [R1+0x27a8], R11 ;  /* 0x0027a80b01007387 */ /* 0x0001e20000100800 */
[----:B------:R0:W-:Y:S01]  /*3dd00*/  STL [R1+0x2774], R10 ;  /* 0x0027740a01007387 */ /* 0x0001e20000100800 */
[----:B-1----:R-:W-:Y:S02]  /*3dd10*/  LEA R12, P3, R26, R15, 0x1 ;  /* 0x0000000f1a0c7211 */ /* 0x002fe400078608ff */
[----:B0-----:R-:W5:Y:S01]  /*3dd20*/  LDL.LU R11, [R1+0xec] ;  /* 0x0000ec00010b7983 */ /* 0x001f620000300800 */
[----:B------:R-:W-:-:S03]  /*3dd30*/  LEA.HI.X.SX32 R10, R9, R4, 0x1, P4 ;  /* 0x00000004090a7211 */ /* 0x000fc600020f0eff */
[----:B------:R-:W-:Y:S04]  /*3dd40*/  STL [R1+0x27b0], R12 ;  /* 0x0027b00c01007387 */ /* 0x000fe80000100800 */
[----:B------:R0:W-:Y:S01]  /*3dd50*/  STL [R1+0x277c], R10 ;  /* 0x00277c0a01007387 */ /* 0x0001e20000100800 */
[----:B------:R-:W-:Y:S02]  /*3dd60*/  LEA R9, P4, R27, R15, 0x1 ;  /* 0x0000000f1b097211 */ /* 0x000fe400078808ff */
[-C--:B0-----:R-:W-:Y:S02]  /*3dd70*/  LEA.HI.X.SX32 R10, R22, R4.reuse, 0x1, P5 ;  /* 0x00000004160a7211 */ /* 0x081fe400028f0eff */
[----:B------:R-:W5:Y:S01]  /*3dd80*/  LDL.LU R22, [R1+0xe8] ;  /* 0x0000e80001167983 */ /* 0x000f620000300800 */
[----:B------:R-:W-:Y:S02]  /*3dd90*/  STL [R1+0x27b8], R9 ;  /* 0x0027b80901007387 */ /* 0x000fe40000100800 */
[----:B------:R0:W-:Y:S01]  /*3dda0*/  STL [R1+0x2784], R10 ;  /* 0x0027840a01007387 */ /* 0x0001e20000100800 */
[----:B------:R-:W-:-:S02]  /*3ddb0*/  LEA.HI.X.SX32 R8, R8, R4, 0x1, P0 ;  /* 0x0000000408087211 */ /* 0x000fc400000f0eff */
[----:B0-----:R-:W-:Y:S02]  /*3ddc0*/  LEA.HI.X.SX32 R10, R23, R4, 0x1, P6 ;  /* 0x00000004170a7211 */ /* 0x001fe400030f0eff */
[----:B------:R-:W5:Y:S01]  /*3ddd0*/  LDL.LU R23, [R1+0xe4] ;  /* 0x0000e40001177983 */ /* 0x000f620000300800 */
[----:B------:R-:W-:-:S05]  /*3dde0*/  LEA R9, P5, R0, R15, 0x1 ;  /* 0x0000000f00097211 */ /* 0x000fca00078a08ff */
[----:B------:R0:W-:Y:S01]  /*3ddf0*/  STL [R1+0x27c0], R9 ;  /* 0x0027c00901007387 */ /* 0x0001e20000100800 */
[----:B------:R1:W-:Y:S01]  /*3de00*/  STL [R1+0x278c], R10 ;  /* 0x00278c0a01007387 */ /* 0x0003e20000100800 */
[----:B0-----:R-:W-:Y:S02]  /*3de10*/  LEA R9, P6, R2, R15, 0x1 ;  /* 0x0000000f02097211 */ /* 0x001fe400078c08ff */
[----:B-1----:R-:W5:Y:S04]  /*3de20*/  LDL.LU R10, [R1+0xe0] ;  /* 0x0000e000010a7983 */ /* 0x002f680000300800 */
[----:B------:R-:W-:Y:S01]  /*3de30*/  STL [R1+0x27c8], R9 ;  /* 0x0027c80901007387 */ /* 0x000fe20000100800 */
[----:B------:R0:W-:Y:S02]  /*3de40*/  STL [R1+0x2794], R8 ;  /* 0x0027940801007387 */ /* 0x0001e40000100800 */
[----:B0-----:R-:W-:-:S02]  /*3de50*/  LEA.HI.X.SX32 R8, R24, R4, 0x1, P1 ;  /* 0x0000000418087211 */ /* 0x001fc400008f0eff */
[----:B------:R-:W-:Y:S02]  /*3de60*/  LEA.HI.X.SX32 R2, R2, R4, 0x1, P6 ;  /* 0x0000000402027211 */ /* 0x000fe400030f0eff */
[----:B--2---:R-:W-:-:S05]  /*3de70*/  LEA R12, P0, R3, R15, 0x1 ;  /* 0x0000000f030c7211 */ /* 0x004fca00078008ff */
[----:B------:R-:W-:Y:S01]  /*3de80*/  STL [R1+0x27d0], R12 ;  /* 0x0027d00c01007387 */ /* 0x000fe20000100800 */
[----:B------:R-:W2:Y:S01]  /*3de90*/  LDL.LU R24, [R1+0xdc] ;  /* 0x0000dc0001187983 */ /* 0x000ea20000300800 */
[----:B----4-:R-:W-:Y:S02]  /*3dea0*/  LEA R9, P1, R18, R15, 0x1 ;  /* 0x0000000f12097211 */ /* 0x010fe400078208ff */
[----:B------:R0:W-:Y:S04]  /*3deb0*/  STL [R1+0x279c], R8 ;  /* 0x00279c0801007387 */ /* 0x0001e80000100800 */
[----:B------:R1:W-:Y:S01]  /*3dec0*/  STL [R1+0x27d8], R9 ;  /* 0x0027d80901007387 */ /* 0x0003e20000100800 */
[----:B0-----:R-:W-:-:S03]  /*3ded0*/  LEA.HI.X.SX32 R8, R25, R4, 0x1, P2 ;  /* 0x0000000419087211 */ /* 0x001fc600010f0eff */
[----:B------:R-:W4:Y:S01]  /*3dee0*/  LDL.LU R25, [R1+0xd8] ;  /* 0x0000d80001197983 */ /* 0x000f220000300800 */
[----:B-1----:R-:W-:-:S03]  /*3def0*/  LEA R9, P2, R29, R15, 0x1 ;  /* 0x0000000f1d097211 */ /* 0x002fc600078408ff */
[----:B------:R0:W-:Y:S04]  /*3df00*/  STL [R1+0x27a4], R8 ;  /* 0x0027a40801007387 */ /* 0x0001e80000100800 */
[----:B------:R1:W-:Y:S01]  /*3df10*/  STL [R1+0x27e0], R9 ;  /* 0x0027e00901007387 */ /* 0x0003e20000100800 */
[----:B0-----:R-:W-:-:S03]  /*3df20*/  LEA.HI.X.SX32 R8, R26, R4, 0x1, P3 ;  /* 0x000000041a087211 */ /* 0x001fc600018f0eff */
[----:B-1----:R-:W4:Y:S02]  /*3df30*/  LDL.LU R9, [R1+0xd4] ;  /* 0x0000d40001097983 */ /* 0x002f240000300800 */
[----:B------:R0:W-:Y:S01]  /*3df40*/  STL [R1+0x27ac], R8 ;  /* 0x0027ac0801007387 */ /* 0x0001e20000100800 */
[----:B---3--:R-:W-:Y:S02]  /*3df50*/  LEA R12, P3, R7, R15, 0x1 ;  /* 0x0000000f070c7211 */ /* 0x008fe400078608ff */
[----:B0-----:R-:W-:-:S03]  /*3df60*/  LEA.HI.X.SX32 R8, R27, R4, 0x1, P4 ;  /* 0x000000041b087211 */ /* 0x001fc600020f0eff */
[----:B------:R5:W-:Y:S01]  /*3df70*/  STL [R1+0x27e8], R12 ;  /* 0x0027e80c01007387 */ /* 0x000be20000100800 */
[----:B------:R-:W3:Y:S03]  /*3df80*/  LDL.LU R26, [R1+0xd0] ;  /* 0x0000d000011a7983 */ /* 0x000ee60000300800 */
[----:B------:R0:W-:Y:S01]  /*3df90*/  STL [R1+0x27b4], R8 ;  /* 0x0027b40801007387 */ /* 0x0001e20000100800 */
[----:B-----5:R-:W-:-:S05]  /*3dfa0*/  LEA R12, P4, R6, R15, 0x1 ;  /* 0x0000000f060c7211 */ /* 0x020fca00078808ff */
[----:B------:R-:W-:Y:S01]  /*3dfb0*/  STL [R1+0x27f0], R12 ;  /* 0x0027f00c01007387 */ /* 0x000fe20000100800 */
[----:B------:R-:W5:Y:S01]  /*3dfc0*/  LDL.LU R27, [R1+0xcc] ;  /* 0x0000cc00011b7983 */ /* 0x000f620000300800 */
[----:B0-----:R-:W-:-:S05]  /*3dfd0*/  LEA.HI.X.SX32 R8, R0, R4, 0x1, P5 ;  /* 0x0000000400087211 */ /* 0x001fca00028f0eff */
[----:B------:R-:W-:Y:S01]  /*3dfe0*/  STL [R1+0x27bc], R8 ;  /* 0x0027bc0801007387 */ /* 0x000fe20000100800 */
[----:B------:R-:W-:-:S05]  /*3dff0*/  LEA R0, P5, R5, R15, 0x1 ;  /* 0x0000000f05007211 */ /* 0x000fca00078a08ff */
[----:B------:R0:W-:Y:S04]  /*3e000*/  STL [R1+0x27f8], R0 ;  /* 0x0027f80001007387 */ /* 0x0001e80000100800 */
[----:B0-----:R-:W5:Y:S01]  /*3e010*/  LDL.LU R0, [R1+0xc8] ;  /* 0x0000c80001007983 */ /* 0x001f620000300800 */
[-C--:B------:R-:W-:Y:S02]  /*3e020*/  LEA R8, P6, R28, R15.reuse, 0x1 ;  /* 0x0000000f1c087211 */ /* 0x080fe400078c08ff */
[----:B------:R-:W-:Y:S01]  /*3e030*/  LEA.HI.X.SX32 R3, R3, R4, 0x1, P0 ;  /* 0x0000000403037211 */ /* 0x000fe200000f0eff */
[----:B------:R0:W-:Y:S02]  /*3e040*/  STL [R1+0x27c4], R2 ;  /* 0x0027c40201007387 */ /* 0x0001e40000100800 */
[----:B0-----:R-:W5:Y:S01]  /*3e050*/  LDL.LU R2, [R1+0xc4] ;  /* 0x0000c40001027983 */ /* 0x001f620000300800 */
[----:B------:R-:W-:Y:S02]  /*3e060*/  STL [R1+0x2800], R8 ;  /* 0x0028000801007387 */ /* 0x000fe40000100800 */
[----:B------:R0:W-:Y:S02]  /*3e070*/  STL [R1+0x27cc], R3 ;  /* 0x0027cc0301007387 */ /* 0x0001e40000100800 */
[----:B0-----:R-:W5:Y:S01]  /*3e080*/  LDL.LU R3, [R1+0xc0] ;  /* 0x0000c00001037983 */ /* 0x001f620000300800 */
[----:B------:R-:W-:-:S02]  /*3e090*/  LEA R8, P0, R11, R15, 0x1 ;  /* 0x0000000f0b087211 */ /* 0x000fc400078008ff */
[----:B------:R-:W-:-:S03]  /*3e0a0*/  LEA.HI.X.SX32 R12, R18, R4, 0x1, P1 ;  /* 0x00000004120c7211 */ /* 0x000fc600008f0eff */
[----:B------:R0:W-:Y:S02]  /*3e0b0*/  STL [R1+0x2808], R8 ;  /* 0x0028080801007387 */ /* 0x0001e40000100800 */
[----:B------:R1:W-:Y:S02]  /*3e0c0*/  STL [R1+0x27d4], R12 ;  /* 0x0027d40c01007387 */ /* 0x0003e40000100800 */
[----:B------:R-:W5:Y:S01]  /*3e0d0*/  LDL.LU R18, [R1+0xbc] ;  /* 0x0000bc0001127983 */ /* 0x000f620000300800 */
[----:B0-----:R-:W-:Y:S02]  /*3e0e0*/  LEA R8, P1, R22, R15, 0x1 ;  /* 0x0000000f16087211 */ /* 0x001fe400078208ff */
[----:B-1----:R-:W-:-:S03]  /*3e0f0*/  LEA.HI.X.SX32 R12, R29, R4, 0x1, P2 ;  /* 0x000000041d0c7211 */ /* 0x002fc600010f0eff */
[----:B------:R0:W-:Y:S01]  /*3e100*/  STL [R1+0x2810], R8 ;  /* 0x0028100801007387 */ /* 0x0001e20000100800 */
[----:B------:R-:W5:Y:S02]  /*3e110*/  LDL.LU R29, [R1+0xb8] ;  /* 0x0000b800011d7983 */ /* 0x000f640000300800 */
[----:B------:R1:W-:Y:S01]  /*3e120*/  STL [R1+0x27dc], R12 ;  /* 0x0027dc0c01007387 */ /* 0x0003e20000100800 */
[----:B0-----:R-:W-:Y:S02]  /*3e130*/  LEA R8, P2, R23, R15, 0x1 ;  /* 0x0000000f17087211 */ /* 0x001fe400078408ff */
[----:B-1----:R-:W-:-:S03]  /*3e140*/  LEA.HI.X.SX32 R12, R7, R4, 0x1, P3 ;  /* 0x00000004070c7211 */ /* 0x002fc600018f0eff */
[----:B------:R0:W-:Y:S01]  /*3e150*/  STL [R1+0x2818], R8 ;  /* 0x0028180801007387 */ /* 0x0001e20000100800 */
[-C--:B------:R-:W-:Y:S02]  /*3e160*/  LEA.HI.X.SX32 R6, R6, R4.reuse, 0x1, P4 ;  /* 0x0000000406067211 */ /* 0x080fe400020f0eff */
[----:B------:R-:W-:Y:S01]  /*3e170*/  LEA.HI.X.SX32 R5, R5, R4, 0x1, P5 ;  /* 0x0000000405057211 */ /* 0x000fe200028f0eff */
[----:B0-----:R-:W5:Y:S01]  /*3e180*/  LDL.LU R8, [R1+0xb4] ;  /* 0x0000b40001087983 */ /* 0x001f620000300800 */
[----:B------:R-:W-:Y:S01]  /*3e190*/  STL [R1+0x27e4], R12 ;  /* 0x0027e40c01007387 */ /* 0x000fe20000100800 */
[----:B------:R-:W-:-:S05]  /*3e1a0*/  LEA R7, P3, R10, R15, 0x1 ;  /* 0x0000000f0a077211 */ /* 0x000fca00078608ff */
[----:B------:R0:W-:Y:S04]  /*3e1b0*/  STL [R1+0x2820], R7 ;  /* 0x0028200701007387 */ /* 0x0001e80000100800 */
[----:B0-----:R-:W5:Y:S01]  /*3e1c0*/  LDL.LU R7, [R1+0xb0] ;  /* 0x0000b00001077983 */ /* 0x001f620000300800 */
[----:B------:R0:W-:Y:S01]  /*3e1d0*/  STL [R1+0x27ec], R6 ;  /* 0x0027ec0601007387 */ /* 0x0001e20000100800 */
[----:B------:R-:W-:Y:S02]  /*3e1e0*/  LEA.HI.X.SX32 R13, R28, R4, 0x1, P6 ;  /* 0x000000041c0d7211 */ /* 0x000fe400030f0eff */
[----:B0-----:R-:W5:Y:S01]  /*3e1f0*/  LDL.LU R6, [R1+0xac] ;  /* 0x0000ac0001067983 */ /* 0x001f620000300800 */
[----:B--2---:R-:W-:-:S05]  /*3e200*/  LEA R12, P4, R24, R15, 0x1 ;  /* 0x0000000f180c7211 */ /* 0x004fca00078808ff */
[----:B------:R4:W-:Y:S01]  /*3e210*/  STL [R1+0x2828], R12 ;  /* 0x0028280c01007387 */ /* 0x0009e20000100800 */
[----:B------:R0:W-:Y:S01]  /*3e220*/  STL [R1+0x27f4], R5 ;  /* 0x0027f40501007387 */ /* 0x0001e20000100800 */
[----:B----4-:R-:W-:Y:S02]  /*3e230*/  LEA R12, P5, R25, R15, 0x1 ;  /* 0x0000000f190c7211 */ /* 0x010fe400078a08ff */
[----:B0-----:R-:W2:Y:S04]  /*3e240*/  LDL.LU R5, [R1+0xa8] ;  /* 0x0000a80001057983 */ /* 0x001ea80000300800 */
[----:B------:R-:W-:Y:S01]  /*3e250*/  STL [R1+0x2830], R12 ;  /* 0x0028300c01007387 */ /* 0x000fe20000100800 */
[----:B------:R0:W-:Y:S02]  /*3e260*/  STL [R1+0x27fc], R13 ;  /* 0x0027fc0d01007387 */ /* 0x0001e40000100800 */
[----:B------:R-:W4:Y:S01]  /*3e270*/  LDL.LU R28, [R1+0xa4] ;  /* 0x0000a400011c7983 */ /* 0x000f220000300800 */
[----:B0-----:R-:W-:-:S02]  /*3e280*/  LEA.HI.X.SX32 R13, R11, R4, 0x1, P0 ;  /* 0x000000040b0d7211 */ /* 0x001fc400000f0eff */
[----:B------:R-:W-:Y:S01]  /*3e290*/  LEA R12, P6, R9, R15, 0x1 ;  /* 0x0000000f090c7211 */ /* 0x000fe200078c08ff */
[----:B------:R-:W-:-:S04]  /*3e2a0*/  LEA.HI.X.SX32 R11, R22, R4, 0x1, P1 ;  /* 0x00000004160b7211 */ /* 0x000fc800008f0eff */
[----:B------:R3:W-:Y:S01]  /*3e2b0*/  STL [R1+0x2838], R12 ;  /* 0x0028380c01007387 */ /* 0x0007e20000100800 */
[----:B------:R5:W-:Y:S02]  /*3e2c0*/  STL [R1+0x2804], R13 ;  /* 0x0028040d01007387 */ /* 0x000be40000100800 */
[----:B------:R-:W4:Y:S01]  /*3e2d0*/  LDL.LU R22, [R1+0xa0] ;  /* 0x0000a00001167983 */ /* 0x000f220000300800 */
[----:B---3--:R-:W-:-:S05]  /*3e2e0*/  LEA R12, P0, R26, R15, 0x1 ;  /* 0x0000000f1a0c7211 */ /* 0x008fca00078008ff */
[----:B------:R0:W-:Y:S01]  /*3e2f0*/  STL [R1+0x2840], R12 ;  /* 0x0028400c01007387 */ /* 0x0001e20000100800 */
[----:B------:R-:W-:Y:S01]  /*3e300*/  STL [R1+0x280c], R11 ;  /* 0x00280c0b01007387 */ /* 0x000fe20000100800 */
[----:B-----5:R-:W-:Y:S02]  /*3e310*/  LEA R13, P1, R27, R15, 0x1 ;  /* 0x0000000f1b0d7211 */ /* 0x020fe400078208ff */
[----:B0-----:R-:W-:-:S03]  /*3e320*/  LEA.HI.X.SX32 R12, R23, R4, 0x1, P2 ;  /* 0x00000004170c7211 */ /* 0x001fc600010f0eff */
[----:B------:R-:W-:Y:S01]  /*3e330*/  STL [R1+0x2848], R13 ;  /* 0x0028480d01007387 */ /* 0x000fe20000100800 */
[----:B------:R-:W3:Y:S02]  /*3e340*/  LDL.LU R23, [R1+0x9c] ;  /* 0x00009c0001177983 */ /* 0x000ee40000300800 */
[----:B------:R0:W-:Y:S02]  /*3e350*/  STL [R1+0x2814], R12 ;  /* 0x0028140c01007387 */ /* 0x0001e40000100800 */
[-C--:B0-----:R-:W-:Y:S01]  /*3e360*/  LEA.HI.X.SX32 R12, R10, R4.reuse, 0x1, P3 ;  /* 0x000000040a0c7211 */ /* 0x081fe200018f0eff */
[----:B------:R-:W-:Y:S01]  /*3e370*/  LEA.HI.X.SX32 R10, R24, R4, 0x1, P4 ;  /* 0x00000004180a7211 */ /* 0x000fe200020f0eff */
[----:B------:R-:W-:-:S05]  /*3e380*/  LEA R11, P2, R0, R15, 0x1 ;  /* 0x0000000f000b7211 */ /* 0x000fca00078408ff */
[----:B------:R0:W-:Y:S01]  /*3e390*/  STL [R1+0x2850], R11 ;  /* 0x0028500b01007387 */ /* 0x0001e20000100800 */
[----:B------:R1:W-:Y:S02]  /*3e3a0*/  STL [R1+0x281c], R12 ;  /* 0x00281c0c01007387 */ /* 0x0003e40000100800 */
[----:B------:R-:W5:Y:S01]  /*3e3b0*/  LDL.LU R24, [R1+0x98] ;  /* 0x0000980001187983 */ /* 0x000f620000300800 */
[----:B0-----:R-:W-:-:S05]  /*3e3c0*/  LEA R11, P3, R2, R15, 0x1 ;  /* 0x0000000f020b7211 */ /* 0x001fca00078608ff */
[----:B------:R0:W-:Y:S01]  /*3e3d0*/  STL [R1+0x2858], R11 ;  /* 0x0028580b01007387 */ /* 0x0001e20000100800 */
[----:B------:R0:W-:Y:S01]  /*3e3e0*/  STL [R1+0x2824], R10 ;  /* 0x0028240a01007387 */ /* 0x0001e20000100800 */
[----:B-1----:R-:W-:Y:S02]  /*3e3f0*/  LEA R12, P4, R3, R15, 0x1 ;  /* 0x0000000f030c7211 */ /* 0x002fe400078808ff */
[----:B0-----:R-:W-:-:S03]  /*3e400*/  LEA.HI.X.SX32 R11, R25, R4, 0x1, P5 ;  /* 0x00000004190b7211 */ /* 0x001fc600028f0eff */
[----:B------:R-:W-:Y:S01]  /*3e410*/  STL [R1+0x2860], R12 ;  /* 0x0028600c01007387 */ /* 0x000fe20000100800 */
[----:B------:R-:W5:Y:S01]  /*3e420*/  LDL.LU R25, [R1+0x94] ;  /* 0x0000940001197983 */ /* 0x000f620000300800 */
[-C--:B------:R-:W-:Y:S02]  /*3e430*/  LEA R10, P5, R18, R15.reuse, 0x1 ;  /* 0x0000000f120a7211 */ /* 0x080fe400078a08ff */
[----:B------:R0:W-:Y:S03]  /*3e440*/  STL [R1+0x282c], R11 ;  /* 0x00282c0b01007387 */ /* 0x0001e60000100800 */
[----:B------:R1:W-:Y:S01]  /*3e450*/  STL [R1+0x2868], R10 ;  /* 0x0028680a01007387 */ /* 0x0003e20000100800 */
[-C--:B0-----:R-:W-:Y:S01]  /*3e460*/  LEA.HI.X.SX32 R11, R9, R4.reuse, 0x1, P6 ;  /* 0x00000004090b7211 */ /* 0x081fe200030f0eff */
[----:B------:R-:W-:Y:S01]  /*3e470*/  LEA.HI.X.SX32 R9, R26, R4, 0x1, P0 ;  /* 0x000000041a097211 */ /* 0x000fe200000f0eff */
[----:B-1----:R-:W-:-:S03]  /*3e480*/  LEA R10, P6, R29, R15, 0x1 ;  /* 0x0000000f1d0a7211 */ /* 0x002fc600078c08ff */
[----:B------:R-:W-:Y:S01]  /*3e490*/  STL [R1+0x2834], R11 ;  /* 0x0028340b01007387 */ /* 0x000fe20000100800 */
[----:B------:R-:W5:Y:S02]  /*3e4a0*/  LDL.LU R26, [R1+0x90] ;  /* 0x00009000011a7983 */ /* 0x000f640000300800 */
[----:B------:R0:W-:Y:S02]  /*3e4b0*/  STL [R1+0x2870], R10 ;  /* 0x0028700a01007387 */ /* 0x0001e40000100800 */
[----:B------:R1:W-:Y:S01]  /*3e4c0*/  STL [R1+0x283c], R9 ;  /* 0x00283c0901007387 */ /* 0x0003e20000100800 */
[-C--:B------:R-:W-:Y:S02]  /*3e4d0*/  LEA.HI.X.SX32 R0, R0, R4.reuse, 0x1, P2 ;  /* 0x0000000400007211 */ /* 0x080fe400010f0eff */
[----:B0-----:R-:W-:Y:S02]  /*3e4e0*/  LEA.HI.X.SX32 R10, R27, R4, 0x1, P1 ;  /* 0x000000041b0a7211 */ /* 0x001fe400008f0eff */
[----:B------:R-:W-:-:S05]  /*3e4f0*/  LEA R11, P0, R8, R15, 0x1 ;  /* 0x0000000f080b7211 */ /* 0x000fca00078008ff */
[----:B------:R-:W-:Y:S01]  /*3e500*/  STL [R1+0x2878], R11 ;  /* 0x0028780b01007387 */ /* 0x000fe20000100800 */
[----:B------:R-:W5:Y:S02]  /*3e510*/  LDL.LU R27, [R1+0x8c] ;  /* 0x00008c00011b7983 */ /* 0x000f640000300800 */
[----:B------:R0:W-:Y:S01]  /*3e520*/  STL [R1+0x2844], R10 ;  /* 0x0028440a01007387 */ /* 0x0001e20000100800 */
[----:B-1----:R-:W-:-:S05]  /*3e530*/  LEA R9, P1, R7, R15, 0x1 ;  /* 0x0000000f07097211 */ /* 0x002fca00078208ff */
[----:B------:R1:W-:Y:S01]  /*3e540*/  STL [R1+0x2880], R9 ;  /* 0x0028800901007387 */ /* 0x0003e20000100800 */
[----:B------:R1:W-:Y:S01]  /*3e550*/  STL [R1+0x284c], R0 ;  /* 0x00284c0001007387 */ /* 0x0003e20000100800 */
[----:B0-----:R-:W-:Y:S02]  /*3e560*/  LEA R10, P2, R6, R15, 0x1 ;  /* 0x0000000f060a7211 */ /* 0x001fe400078408ff */
[-C--:B-1----:R-:W-:Y:S01]  /*3e570*/  LEA.HI.X.SX32 R9, R2, R4.reuse, 0x1, P3 ;  /* 0x0000000402097211 */ /* 0x082fe200018f0eff */
[----:B------:R-:W5:Y:S02]  /*3e580*/  LDL.LU R0, [R1+0x88] ;  /* 0x0000880001007983 */ /* 0x000f640000300800 */
[----:B------:R-:W-:Y:S02]  /*3e590*/  STL [R1+0x2888], R10 ;  /* 0x0028880a01007387 */ /* 0x000fe40000100800 */
[----:B------:R0:W-:Y:S02]  /*3e5a0*/  STL [R1+0x2854], R9 ;  /* 0x0028540901007387 */ /* 0x0001e40000100800 */
[----:B0-----:R-:W-:-:S02]  /*3e5b0*/  LEA.HI.X.SX32 R9, R3, R4, 0x1, P4 ;  /* 0x0000000403097211 */ /* 0x001fc400020f0eff */
[----:B------:R-:W-:Y:S02]  /*3e5c0*/  LEA.HI.X.SX32 R7, R7, R4, 0x1, P1 ;  /* 0x0000000407077211 */ /* 0x000fe400008f0eff */
[----:B--2---:R-:W-:-:S05]  /*3e5d0*/  LEA R2, P3, R5, R15, 0x1 ;  /* 0x0000000f05027211 */ /* 0x004fca00078608ff */
[----:B------:R0:W-:Y:S01]  /*3e5e0*/  STL [R1+0x2890], R2 ;  /* 0x0028900201007387 */ /* 0x0001e20000100800 */
[----:B----4-:R-:W-:-:S03]  /*3e5f0*/  LEA R3, P4, R28, R15, 0x1 ;  /* 0x0000000f1c037211 */ /* 0x010fc600078808ff */
[----:B0-----:R-:W2:Y:S01]  /*3e600*/  LDL.LU R2, [R1+0x84] ;  /* 0x0000840001027983 */ /* 0x001ea20000300800 */
[----:B------:R-:W-:Y:S02]  /*3e610*/  STL [R1+0x285c], R9 ;  /* 0x00285c0901007387 */ /* 0x000fe40000100800 */
[----:B------:R0:W-:Y:S02]  /*3e620*/  STL [R1+0x2898], R3 ;  /* 0x0028980301007387 */ /* 0x0001e40000100800 */
[----:B0-----:R-:W4:Y:S01]  /*3e630*/  LDL.LU R3, [R1+0x80] ;  /* 0x0000800001037983 */ /* 0x001f220000300800 */
[----:B------:R-:W-:Y:S01]  /*3e640*/  LEA.HI.X.SX32 R9, R18, R4, 0x1, P5 ;  /* 0x0000000412097211 */ /* 0x000fe200028f0eff */
[----:B------:R-:W-:-:S04]  /*3e650*/  LEA R10, P5, R22, R15, 0x1 ;  /* 0x0000000f160a7211 */ /* 0x000fc800078a08ff */
[----:B------:R0:W-:Y:S01]  /*3e660*/  STL [R1+0x2864], R9 ;  /* 0x0028640901007387 */ /* 0x0001e20000100800 */
[----:B------:R-:W4:Y:S02]  /*3e670*/  LDL.LU R18, [R1+0x7c] ;  /* 0x00007c0001127983 */ /* 0x000f240000300800 */
[----:B------:R3:W-:Y:S01]  /*3e680*/  STL [R1+0x28a0], R10 ;  /* 0x0028a00a01007387 */ /* 0x0007e20000100800 */
[----:B0-----:R-:W-:Y:S02]  /*3e690*/  LEA.HI.X.SX32 R9, R29, R4, 0x1, P6 ;  /* 0x000000041d097211 */ /* 0x001fe400030f0eff */
[----:B------:R-:W4:Y:S03]  /*3e6a0*/  LDL.LU R29, [R1+0x78] ;  /* 0x00007800011d7983 */ /* 0x000f260000300800 */
[----:B------:R0:W-:Y:S02]  /*3e6b0*/  STL [R1+0x286c], R9 ;  /* 0x00286c0901007387 */ /* 0x0001e40000100800 */
[----:B------:R-:W4:Y:S01]  /*3e6c0*/  LDL.LU R17, [R1+0x74] ;  /* 0x0000740001117983 */ /* 0x000f220000300800 */
[----:B---3--:R-:W-:-:S05]  /*3e6d0*/  LEA R10, P6, R23, R15, 0x1 ;  /* 0x0000000f170a7211 */ /* 0x008fca00078c08ff */
[----:B------:R-:W-:Y:S01]  /*3e6e0*/  STL [R1+0x28a8], R10 ;  /* 0x0028a80a01007387 */ /* 0x000fe20000100800 */
[----:B------:R-:W3:Y:S01]  /*3e6f0*/  LDL.LU R14, [R1+0x70] ;  /* 0x00007000010e7983 */ /* 0x000ee20000300800 */
[----:B0-----:R-:W-:-:S05]  /*3e700*/  LEA.HI.X.SX32 R9, R8, R4, 0x1, P0 ;  /* 0x0000000408097211 */ /* 0x001fca00000f0eff */
[----:B------:R-:W-:Y:S01]  /*3e710*/  STL [R1+0x2874], R9 ;  /* 0x0028740901007387 */ /* 0x000fe20000100800 */
[----:B------:R-:W3:Y:S01]  /*3e720*/  LDL.LU R13, [R1+0x6c] ;  /* 0x00006c00010d7983 */ /* 0x000ee20000300800 */
[----:B-----5:R-:W-:-:S05]  /*3e730*/  LEA R8, P0, R24, R15, 0x1 ;  /* 0x0000000f18087211 */ /* 0x020fca00078008ff */
[----:B------:R-:W-:Y:S01]  /*3e740*/  STL [R1+0x28b0], R8 ;  /* 0x0028b00801007387 */ /* 0x000fe20000100800 */
[----:B------:R-:W5:Y:S02]  /*3e750*/  LDL.LU R12, [R1+0x68] ;  /* 0x00006800010c7983 */ /* 0x000f640000300800 */
[----:B------:R0:W-:Y:S02]  /*3e760*/  STL [R1+0x287c], R7 ;  /* 0x00287c0701007387 */ /* 0x0001e40000100800 */
[----:B------:R-:W3:Y:S01]  /*3e770*/  LDL.LU R11, [R1+0x64] ;  /* 0x00006400010b7983 */ /* 0x000ee20000300800 */
[----:B0-----:R-:W-:Y:S02]  /*3e780*/  LEA.HI.X.SX32 R7, R6, R4, 0x1, P2 ;  /* 0x0000000406077211 */ /* 0x001fe400010f0eff */
[----:B------:R-:W-:-:S05]  /*3e790*/  LEA R8, P1, R25, R15, 0x1 ;  /* 0x0000000f19087211 */ /* 0x000fca00078208ff */
[----:B------:R0:W-:Y:S01]  /*3e7a0*/  STL [R1+0x28b8], R8 ;  /* 0x0028b80801007387 */ /* 0x0001e20000100800 */
[----:B------:R-:W3:Y:S02]  /*3e7b0*/  LDL.LU R10, [R1+0x54] ;  /* 0x00005400010a7983 */ /* 0x000ee40000300800 */
[----:B------:R1:W-:Y:S02]  /*3e7c0*/  STL [R1+0x2884], R7 ;  /* 0x0028840701007387 */ /* 0x0003e40000100800 */
[----:B------:R-:W3:Y:S01]  /*3e7d0*/  LDL.LU R9, [R1+0x4c] ;  /* 0x00004c0001097983 */ /* 0x000ee20000300800 */
[----:B------:R-:W-:Y:S02]  /*3e7e0*/  LEA.HI.X.SX32 R5, R5, R4, 0x1, P3 ;  /* 0x0000000405057211 */ /* 0x000fe400018f0eff */
[----:B------:R-:W-:-:S05]  /*3e7f0*/  LEA R6, P2, R26, R15, 0x1 ;  /* 0x0000000f1a067211 */ /* 0x000fca00078408ff */
[----:B------:R-:W-:Y:S01]  /*3e800*/  STL [R1+0x28c0], R6 ;  /* 0x0028c00601007387 */ /* 0x000fe20000100800 */
[----:B0-----:R-:W3:Y:S02]  /*3e810*/  LDL.LU R8, [R1+0x38] ;  /* 0x0000380001087983 */ /* 0x001ee40000300800 */
[----:B------:R0:W-:Y:S02]  /*3e820*/  STL [R1+0x288c], R5 ;  /* 0x00288c0501007387 */ /* 0x0001e40000100800 */
[----:B-1----:R-:W3:Y:S01]  /*3e830*/  LDL.LU R7, [R1+0x2c] ;  /* 0x00002c0001077983 */ /* 0x002ee20000300800 */
[-C--:B------:R-:W-:Y:S02]  /*3e840*/  LEA.HI.X.SX32 R22, R22, R4.reuse, 0x1, P5 ;  /* 0x0000000416167211 */ /* 0x080fe400028f0eff */
[----:B0-----:R-:W-:Y:S02]  /*3e850*/  LEA.HI.X.SX32 R5, R28, R4, 0x1, P4 ;  /* 0x000000041c057211 */ /* 0x001fe400020f0eff */
[----:B------:R-:W-:-:S05]  /*3e860*/  LEA R6, P3, R27, R15, 0x1 ;  /* 0x0000000f1b067211 */ /* 0x000fca00078608ff */
[----:B------:R0:W-:Y:S01]  /*3e870*/  STL [R1+0x28c8], R6 ;  /* 0x0028c80601007387 */ /* 0x0001e20000100800 */
[----:B------:R-:W-:-:S03]  /*3e880*/  LEA.HI.X.SX32 R23, R23, R4, 0x1, P6 ;  /* 0x0000000417177211 */ /* 0x000fc600030f0eff */
[----:B0-----:R-:W5:Y:S01]  /*3e890*/  LDL.LU R6, [R1+0x1c] ;  /* 0x00001c0001067983 */ /* 0x001f620000300800 */
[----:B------:R0:W-:Y:S03]  /*3e8a0*/  STL [R1+0x2894], R5 ;  /* 0x0028940501007387 */ /* 0x0001e60000100800 */
[----:B0-----:R-:W5:Y:S01]  /*3e8b0*/  LDL.LU R5, [R1+0x14] ;  /* 0x0000140001057983 */ /* 0x001f620000300800 */
[----:B------:R-:W-:-:S05]  /*3e8c0*/  LEA R28, P4, R0, R15, 0x1 ;  /* 0x0000000f001c7211 */ /* 0x000fca00078808ff */
[----:B------:R0:W-:Y:S04]  /*3e8d0*/  STL [R1+0x28d0], R28 ;  /* 0x0028d01c01007387 */ /* 0x0001e80000100800 */
[----:B0-----:R-:W5:Y:S01]  /*3e8e0*/  LDL.LU R28, [R1+0x4] ;  /* 0x00000400011c7983 */ /* 0x001f620000300800 */
[----:B------:R2:W-:Y:S01]  /*3e8f0*/  STL [R1+0x289c], R22 ;  /* 0x00289c1601007387 */ /* 0x0005e20000100800 */
[-C--:B------:R-:W-:Y:S02]  /*3e900*/  LEA.HI.X.SX32 R24, R24, R4.reuse, 0x1, P0 ;  /* 0x0000000418187211 */ /* 0x080fe400000f0eff */
[-C--:B------:R-:W-:Y:S02]  /*3e910*/  LEA.HI.X.SX32 R25, R25, R4.reuse, 0x1, P1 ;  /* 0x0000000419197211 */ /* 0x080fe400008f0eff */
[----:B------:R-:W-:-:S02]  /*3e920*/  LEA.HI.X.SX32 R26, R26, R4, 0x1, P2 ;  /* 0x000000041a1a7211 */ /* 0x000fc400010f0eff */
[-C--:B------:R-:W-:Y:S02]  /*3e930*/  LEA.HI.X.SX32 R27, R27, R4.reuse, 0x1, P3 ;  /* 0x000000041b1b7211 */ /* 0x080fe400018f0eff */
[----:B------:R-:W-:Y:S02]  /*3e940*/  LEA.HI.X.SX32 R0, R0, R4, 0x1, P4 ;  /* 0x0000000400007211 */ /* 0x000fe400020f0eff */
[----:B--2---:R-:W-:-:S05]  /*3e950*/  LEA R22, P5, R2, R15, 0x1 ;  /* 0x0000000f02167211 */ /* 0x004fca00078a08ff */
[----:B------:R0:W-:Y:S04]  /*3e960*/  STL [R1+0x28d8], R22 ;  /* 0x0028d81601007387 */ /* 0x0001e80000100800 */
[----:B0-----:R-:W2:Y:S01]  /*3e970*/  LDL.LU R22, [R1+0x32f4] ;  /* 0x0032f40001167983 */ /* 0x001ea20000300800 */
[----:B------:R4:W-:Y:S02]  /*3e980*/  STL [R1+0x28a4], R23 ;  /* 0x0028a41701007387 */ /* 0x0009e40000100800 */
[----:B----4-:R-:W-:-:S05]  /*3e990*/  LEA R23, P6, R3, R15, 0x1 ;  /* 0x0000000f03177211 */ /* 0x010fca00078c08ff */
[----:B------:R0:W-:Y:S04]  /*3e9a0*/  STL [R1+0x28e0], R23 ;  /* 0x0028e01701007387 */ /* 0x0001e80000100800 */
[----:B0-----:R-:W4:Y:S01]  /*3e9b0*/  LDL.LU R23, [R1+0x32f0] ;  /* 0x0032f00001177983 */ /* 0x001f220000300800 */
[----:B------:R0:W-:Y:S02]  /*3e9c0*/  STL [R1+0x28ac], R24 ;  /* 0x0028ac1801007387 */ /* 0x0001e40000100800 */
[----:B0-----:R-:W-:-:S05]  /*3e9d0*/  LEA R24, P0, R18, R15, 0x1 ;  /* 0x0000000f12187211 */ /* 0x001fca00078008ff */
[----:B------:R0:W-:Y:S04]  /*3e9e0*/  STL [R1+0x28e8], R24 ;  /* 0x0028e81801007387 */ /* 0x0001e80000100800 */
        /* <DEDUP_REMOVED lines=10> */
[----:B---3--:R-:W-:-:S05]  /*3ea90*/  LEA R27, P3, R14, R15, 0x1 ;  /* 0x0000000f0e1b7211 */ /* 0x008fca00078608ff */
[----:B------:R0:W-:Y:S01]  /*3eaa0*/  STL [R1+0x2900], R27 ;  /* 0x0029001b01007387 */ /* 0x0001e20000100800 */
[----:B------:R-:W-:-:S03]  /*3eab0*/  LEA.HI.X.SX32 R2, R2, R4, 0x1, P5 ;  /* 0x0000000402027211 */ /* 0x000fc600028f0eff */
[----:B0-----:R-:W3:Y:S01]  /*3eac0*/  LDL.LU R27, [R1+0x32e0] ;  /* 0x0032e000011b7983 */ /* 0x001ee20000300800 */
[----:B------:R0:W-:Y:S02]  /*3ead0*/  STL [R1+0x28cc], R0 ;  /* 0x0028cc0001007387 */ /* 0x0001e40000100800 */
[----:B0-----:R-:W-:-:S05]  /*3eae0*/  LEA R0, P4, R13, R15, 0x1 ;  /* 0x0000000f0d007211 */ /* 0x001fca00078808ff */
[----:B------:R0:W-:Y:S01]  /*3eaf0*/  STL [R1+0x2908], R0 ;  /* 0x0029080001007387 */ /* 0x0001e20000100800 */
[----:B------:R-:W-:-:S03]  /*3eb00*/  LEA.HI.X.SX32 R3, R3, R4, 0x1, P6 ;  /* 0x0000000403037211 */ /* 0x000fc600030f0eff */
[----:B0-----:R-:W2:Y:S01]  /*3eb10*/  LDL.LU R0, [R1+0x32dc] ;  /* 0x0032dc0001007983 */ /* 0x001ea20000300800 */
[----:B------:R5:W-:Y:S02]  /*3eb20*/  STL [R1+0x28d4], R2 ;  /* 0x0028d40201007387 */ /* 0x000be40000100800 */
[----:B-----5:R-:W-:-:S05]  /*3eb30*/  LEA R2, P5, R12, R15, 0x1 ;  /* 0x0000000f0c027211 */ /* 0x020fca00078a08ff */
        /* <DEDUP_REMOVED lines=11> */
[----:B0-----:R-:W3:Y:S01]  /*3ebf0*/  LDL.LU R18, [R1+0x32d0] ;  /* 0x0032d00001127983 */ /* 0x001ee20000300800 */
[----:B------:R0:W-:Y:S02]  /*3ec00*/  STL [R1+0x28ec], R29 ;  /* 0x0028ec1d01007387 */ /* 0x0001e40000100800 */
[----:B0-----:R-:W-:-:S05]  /*3ec10*/  LEA R29, P1, R9, R15, 0x1 ;  /* 0x0000000f091d7211 */ /* 0x001fca00078208ff */
[----:B------:R0:W-:Y:S04]  /*3ec20*/  STL [R1+0x2928], R29 ;  /* 0x0029281d01007387 */ /* 0x0001e80000100800 */
[----:B0-----:R-:W4:Y:S01]  /*3ec30*/  LDL.LU R29, [R1+0x32cc] ;  /* 0x0032cc00011d7983 */ /* 0x001f220000300800 */
[----:B------:R-:W-:-:S05]  /*3ec40*/  LEA.HI.X.SX32 R17, R17, R4, 0x1, P2 ;  /* 0x0000000411117211 */ /* 0x000fca00010f0eff */
[----:B------:R0:W-:Y:S01]  /*3ec50*/  STL [R1+0x28f4], R17 ;  /* 0x0028f41101007387 */ /* 0x0001e20000100800 */
[----:B------:R-:W-:Y:S02]  /*3ec60*/  LEA.HI.X.SX32 R13, R13, R4, 0x1, P4 ;  /* 0x000000040d0d7211 */ /* 0x000fe400020f0eff */
[----:B0-----:R-:W-:-:S05]  /*3ec70*/  LEA R17, P2, R8, R15, 0x1 ;  /* 0x0000000f08117211 */ /* 0x001fca00078408ff */
[----:B------:R0:W-:Y:S02]  /*3ec80*/  STL [R1+0x2930], R17 ;  /* 0x0029301101007387 */ /* 0x0001e40000100800 */
[----:B0-----:R-:W-:Y:S01]  /*3ec90*/  LEA.HI.X.SX32 R17, R14, R4, 0x1, P3 ;  /* 0x000000040e117211 */ /* 0x001fe200018f0eff */
[----:B------:R-:W-:-:S04]  /*3eca0*/  LEA R14, P3, R7, R15, 0x1 ;  /* 0x0000000f070e7211 */ /* 0x000fc800078608ff */
[----:B------:R0:W-:Y:S01]  /*3ecb0*/  STL [R1+0x28fc], R17 ;  /* 0x0028fc1101007387 */ /* 0x0001e20000100800 */
[----:B------:R1:W-:Y:S02]  /*3ecc0*/  STL [R1+0x2938], R14 ;  /* 0x0029380e01007387 */ /* 0x0003e40000100800 */
[----:B------:R1:W-:Y:S01]  /*3ecd0*/  STL [R1+0x2904], R13 ;  /* 0x0029040d01007387 */ /* 0x0003e20000100800 */
[-C--:B------:R-:W-:Y:S02]  /*3ece0*/  LEA.HI.X.SX32 R10, R10, R4.reuse, 0x1, P0 ;  /* 0x000000040a0a7211 */ /* 0x080fe400000f0eff */
[-C--:B0-----:R-:W-:Y:S02]  /*3ecf0*/  LEA R17, P4, R6, R15.reuse, 0x1 ;  /* 0x0000000f06117211 */ /* 0x081fe400078808ff */
[-C--:B-1----:R-:W-:Y:S01]  /*3ed00*/  LEA.HI.X.SX32 R14, R12, R4.reuse, 0x1, P5 ;  /* 0x000000040c0e7211 */ /* 0x082fe200028f0eff */
[-C--:B------:R-:W-:Y:S01]  /*3ed10*/  LEA R13, P5, R5, R15.reuse, 0x1 ;  /* 0x0000000f050d7211 */ /* 0x080fe200078a08ff */
[-C--:B------:R-:W-:Y:S01]  /*3ed20*/  LEA.HI.X.SX32 R12, R11, R4.reuse, 0x1, P6 ;  /* 0x000000040b0c7211 */ /* 0x080fe200030f0eff */
[-C--:B------:R-:W-:Y:S01]  /*3ed30*/  LEA R11, P6, R28, R15.reuse, 0x1 ;  /* 0x0000000f1c0b7211 */ /* 0x080fe200078c08ff */
[----:B------:R-:W-:Y:S01]  /*3ed40*/  STL [R1+0x2940], R17 ;  /* 0x0029401101007387 */ /* 0x000fe20000100800 */
[----:B------:R-:W-:Y:S02]  /*3ed50*/  STL [R1+0x290c], R14 ;  /* 0x00290c0e01007387 */ /* 0x000fe40000100800 */
[----:B------:R-:W-:Y:S02]  /*3ed60*/  STL [R1+0x2948], R13 ;  /* 0x0029480d01007387 */ /* 0x000fe40000100800 */
[----:B------:R-:W-:Y:S01]  /*3ed70*/  STL [R1+0x2914], R12 ;  /* 0x0029140c01007387 */ /* 0x000fe20000100800 */
[----:B------:R0:W-:Y:S01]  /*3ed80*/  STL [R1+0x2950], R11 ;  /* 0x0029500b01007387 */ /* 0x0001e20000100800 */
[----:B------:R3:W-:Y:S01]  /*3ed90*/  STL [R1+0x291c], R10 ;  /* 0x00291c0a01007387 */ /* 0x0007e20000100800 */
[-C--:B0-----:R-:W-:Y:S01]  /*3eda0*/  LEA.HI.X.SX32 R11, R9, R4.reuse, 0x1, P1 ;  /* 0x00000004090b7211 */ /* 0x081fe200008f0eff */
[----:B------:R-:W-:Y:S01]  /*3edb0*/  LEA.HI.X.SX32 R9, R8, R4, 0x1, P2 ;  /* 0x0000000408097211 */ /* 0x000fe200010f0eff */
[----:B--2---:R-:W-:-:S02]  /*3edc0*/  LEA R8, P2, R3, R15, 0x1 ;  /* 0x0000000f03087211 */ /* 0x004fc400078408ff */
[-C--:B---3--:R-:W-:Y:S02]  /*3edd0*/  LEA R10, P1, R18, R15.reuse, 0x1 ;  /* 0x0000000f120a7211 */ /* 0x088fe400078208ff */
[----:B----4-:R-:W-:-:S05]  /*3ede0*/  LEA R12, P0, R29, R15, 0x1 ;  /* 0x0000000f1d0c7211 */ /* 0x010fca00078008ff */
[----:B------:R-:W-:Y:S01]  /*3edf0*/  STL [R1+0x2958], R12 ;  /* 0x0029580c01007387 */ /* 0x000fe20000100800 */
[----:B------:R-:W-:Y:S02]  /*3ee00*/  STL [R1+0x2924], R11 ;  /* 0x0029240b01007387 */ /* 0x000fe40000100800 */
[----:B------:R0:W-:Y:S02]  /*3ee10*/  STL [R1+0x2960], R10 ;  /* 0x0029600a01007387 */ /* 0x0001e40000100800 */
[----:B0-----:R-:W2:Y:S01]  /*3ee20*/  LDL.64 R10, [R1+0x11d0] ;  /* 0x0011d000010a7983 */ /* 0x001ea20000100a00 */
[----:B------:R-:W-:Y:S02]  /*3ee30*/  STL [R1+0x292c], R9 ;  /* 0x00292c0901007387 */ /* 0x000fe40000100800 */
[----:B------:R0:W-:Y:S02]  /*3ee40*/  STL [R1+0x2968], R8 ;  /* 0x0029680801007387 */ /* 0x0001e40000100800 */
[----:B0-----:R-:W3:Y:S01]  /*3ee50*/  LDL.64 R8, [R1+0x11d8] ;  /* 0x0011d80001087983 */ /* 0x001ee20000100a00 */
[-C--:B------:R-:W-:Y:S01]  /*3ee60*/  LEA.HI.X.SX32 R7, R7, R4.reuse, 0x1, P3 ;  /* 0x0000000407077211 */ /* 0x080fe200018f0eff */
[----:B-----5:R-:W-:Y:S01]  /*3ee70*/  LEA R12, P3, R2, R15, 0x1 ;  /* 0x0000000f020c7211 */ /* 0x020fe200078608ff */
[----:B------:R-:W-:-:S03]  /*3ee80*/  LEA.HI.X.SX32 R5, R5, R4, 0x1, P5 ;  /* 0x0000000405057211 */ /* 0x000fc600028f0eff */
[----:B------:R0:W-:Y:S01]  /*3ee90*/  STL [R1+0x2934], R7 ;  /* 0x0029340701007387 */ /* 0x0001e20000100800 */
[----:B------:R-:W-:Y:S01]  /*3eea0*/  STL [R1+0x2970], R12 ;  /* 0x0029700c01007387 */ /* 0x000fe20000100800 */
[----:B0-----:R-:W-:Y:S01]  /*3eeb0*/  LEA.HI.X.SX32 R7, R6, R4, 0x1, P4 ;  /* 0x0000000406077211 */ /* 0x001fe200020f0eff */
[----:B------:R-:W-:-:S04]  /*3eec0*/  LEA R6, P4, R0, R15, 0x1 ;  /* 0x0000000f00067211 */ /* 0x000fc800078808ff */
[----:B------:R0:W-:Y:S01]  /*3eed0*/  STL [R1+0x293c], R7 ;  /* 0x00293c0701007387 */ /* 0x0001e20000100800 */
[----:B------:R1:W-:Y:S02]  /*3eee0*/  STL [R1+0x2978], R6 ;  /* 0x0029780601007387 */ /* 0x0003e40000100800 */
[----:B------:R4:W-:Y:S01]  /*3eef0*/  STL [R1+0x2944], R5 ;  /* 0x0029440501007387 */ /* 0x0009e20000100800 */
[-C--:B0-----:R-:W-:Y:S02]  /*3ef00*/  LEA R7, P5, R27, R15.reuse, 0x1 ;  /* 0x0000000f1b077211 */ /* 0x081fe400078a08ff */
[-C--:B-1----:R-:W-:Y:S01]  /*3ef10*/  LEA.HI.X.SX32 R6, R28, R4.reuse, 0x1, P6 ;  /* 0x000000041c067211 */ /* 0x082fe200030f0eff */
[-C--:B----4-:R-:W-:Y:S02]  /*3ef20*/  LEA R5, P6, R26, R15.reuse, 0x1 ;  /* 0x0000000f1a057211 */ /* 0x090fe400078c08ff */
[----:B------:R0:W-:Y:S02]  /*3ef30*/  STL [R1+0x2980], R7 ;  /* 0x0029800701007387 */ /* 0x0001e40000100800 */
[----:B------:R1:W-:Y:S02]  /*3ef40*/  STL [R1+0x294c], R6 ;  /* 0x00294c0601007387 */ /* 0x0003e40000100800 */
[----:B------:R4:W-:Y:S01]  /*3ef50*/  STL [R1+0x2988], R5 ;  /* 0x0029880501007387 */ /* 0x0009e20000100800 */
[-C--:B0-----:R-:W-:Y:S01]  /*3ef60*/  LEA.HI.X.SX32 R7, R29, R4.reuse, 0x1, P0 ;  /* 0x000000041d077211 */ /* 0x081fe200000f0eff */
[----:B-1----:R-:W-:Y:S01]  /*3ef70*/  LEA R6, P0, R25, R15, 0x1 ;  /* 0x0000000f19067211 */ /* 0x002fe200078008ff */
[----:B----4-:R-:W-:-:S03]  /*3ef80*/  LEA.HI.X.SX32 R5, R18, R4, 0x1, P1 ;  /* 0x0000000412057211 */ /* 0x010fc600008f0eff */
[----:B------:R0:W-:Y:S01]  /*3ef90*/  STL [R1+0x2954], R7 ;  /* 0x0029540701007387 */ /* 0x0001e20000100800 */
[----:B------:R1:W-:Y:S02]  /*3efa0*/  STL [R1+0x2990], R6 ;  /* 0x0029900601007387 */ /* 0x0003e40000100800 */
[----:B------:R4:W-:Y:S02]  /*3efb0*/  STL [R1+0x295c], R5 ;  /* 0x00295c0501007387 */ /* 0x0009e40000100800 */
[----:B------:R-:W-:Y:S01]  /*3efc0*/  IMAD R20, R20, c[0x0][0x190], RZ ;  /* 0x0000640014147a24 */ /* 0x000fe200078e02ff */
[-C--:B------:R-:W-:Y:S02]  /*3efd0*/  LEA.HI.X.SX32 R0, R0, R4.reuse, 0x1, P4 ;  /* 0x0000000400007211 */ /* 0x080fe400020f0eff */
[-C--:B0-----:R-:W-:Y:S02]  /*3efe0*/  LEA R7, P1, R24, R15.reuse, 0x1 ;  /* 0x0000000f18077211 */ /* 0x081fe400078208ff */
[-C--:B-1----:R-:W-:Y:S01]  /*3eff0*/  LEA.HI.X.SX32 R6, R3, R4.reuse, 0x1, P2 ;  /* 0x0000000403067211 */ /* 0x082fe200010f0eff */
[-C--:B----4-:R-:W-:Y:S01]  /*3f000*/  LEA R5, P2, R23, R15.reuse, 0x1 ;  /* 0x0000000f17057211 */ /* 0x090fe200078408ff */
[----:B------:R-:W-:Y:S01]  /*3f010*/  LEA.HI.X.SX32 R3, R2, R4, 0x1, P3 ;  /* 0x0000000402037211 */ /* 0x000fe200018f0eff */
[----:B------:R-:W-:Y:S01]  /*3f020*/  LEA R2, P3, R22, R15, 0x1 ;  /* 0x0000000f16027211 */ /* 0x000fe200078608ff */
[----:B------:R-:W-:Y:S01]  /*3f030*/  STL [R1+0x2994], R7 ;  /* 0x0029940701007387 */ /* 0x000fe20000100800 */
[----:B------:R-:W-:Y:S02]  /*3f040*/  STL [R1+0x2964], R6 ;  /* 0x0029640601007387 */ /* 0x000fe40000100800 */
[----:B------:R-:W-:-:S02]  /*3f050*/  IMAD R19, R19, c[0x0][0x190], RZ ;  /* 0x0000640013137a24 */ /* 0x000fc400078e02ff */
[----:B------:R-:W-:Y:S01]  /*3f060*/  STL [R1+0x2998], R5 ;  /* 0x0029980501007387 */ /* 0x000fe20000100800 */
[----:B------:R0:W-:Y:S01]  /*3f070*/  STL [R1+0x296c], R3 ;  /* 0x00296c0301007387 */ /* 0x0001e20000100800 */
[----:B------:R1:W-:Y:S02]  /*3f080*/  STL [R1+0x299c], R2 ;  /* 0x00299c0201007387 */ /* 0x0003e40000100800 */
[----:B------:R-:W-:Y:S02]  /*3f090*/  IMAD R21, R21, c[0x0][0x190], RZ ;  /* 0x0000640015157a24 */ /* 0x000fe400078e02ff */
[----:B------:R4:W-:Y:S01]  /*3f0a0*/  STL [R1+0x2974], R0 ;  /* 0x0029740001007387 */ /* 0x0009e20000100800 */
[-C--:B0-----:R-:W-:Y:S02]  /*3f0b0*/  LEA R3, P4, R20, R15.reuse, 0x1 ;  /* 0x0000000f14037211 */ /* 0x081fe400078808ff */
[----:B-1----:R-:W-:Y:S02]  /*3f0c0*/  LEA.HI.X.SX32 R2, R27, R4, 0x1, P5 ;  /* 0x000000041b027211 */ /* 0x002fe400028f0eff */
[----:B----4-:R-:W-:Y:S01]  /*3f0d0*/  LEA R0, P5, R19, R15, 0x1 ;  /* 0x0000000f13007211 */ /* 0x010fe200078a08ff */
[----:B------:R0:W-:Y:S02]  /*3f0e0*/  STL [R1+0x29a0], R3 ;  /* 0x0029a00301007387 */ /* 0x0001e40000100800 */
[----:B------:R1:W-:Y:S02]  /*3f0f0*/  STL [R1+0x297c], R2 ;  /* 0x00297c0201007387 */ /* 0x0003e40000100800 */
[----:B------:R-:W-:-:S02]  /*3f100*/  IMAD R16, R16, c[0x0][0x190], RZ ;  /* 0x0000640010107a24 */ /* 0x000fc400078e02ff */
[----:B------:R4:W-:Y:S01]  /*3f110*/  STL [R1+0x29a4], R0 ;  /* 0x0029a40001007387 */ /* 0x0009e20000100800 */
[-C--:B0-----:R-:W-:Y:S01]  /*3f120*/  LEA.HI.X.SX32 R3, R26, R4.reuse, 0x1, P6 ;  /* 0x000000041a037211 */ /* 0x081fe200030f0eff */
[----:B-1----:R-:W-:Y:S01]  /*3f130*/  LEA R2, P6, R21, R15, 0x1 ;  /* 0x0000000f15027211 */ /* 0x002fe200078c08ff */
[----:B----4-:R-:W-:-:S03]  /*3f140*/  LEA.HI.X.SX32 R0, R25, R4, 0x1, P0 ;  /* 0x0000000419007211 */ /* 0x010fc600000f0eff */
[----:B------:R0:W-:Y:S01]  /*3f150*/  STL [R1+0x2984], R3 ;  /* 0x0029840301007387 */ /* 0x0001e20000100800 */
[----:B------:R1:W-:Y:S02]  /*3f160*/  STL [R1+0x29a8], R2 ;  /* 0x0029a80201007387 */ /* 0x0003e40000100800 */
[----:B------:R4:W-:Y:S01]  /*3f170*/  STL [R1+0x298c], R0 ;  /* 0x00298c0001007387 */ /* 0x0009e20000100800 */
[----:B0-----:R-:W-:Y:S02]  /*3f180*/  LEA R3, P0, R16, R15, 0x1 ;  /* 0x0000000f10037211 */ /* 0x001fe400078008ff */
[-C--:B-1----:R-:W-:Y:S02]  /*3f190*/  LEA.HI.X.SX32 R2, R24, R4.reuse, 0x1, P1 ;  /* 0x0000000418027211 */ /* 0x082fe400008f0eff */
[----:B----4-:R-:W-:Y:S01]  /*3f1a0*/  LEA.HI.X.SX32 R0, R23, R4, 0x1, P2 ;  /* 0x0000000417007211 */ /* 0x010fe200010f0eff */
[----:B------:R-:W-:Y:S02]  /*3f1b0*/  STL [R1+0x1ab8], R3 ;  /* 0x001ab80301007387 */ /* 0x000fe40000100800 */
[----:B------:R0:W-:Y:S02]  /*3f1c0*/  STL [R1+0x1aa4], R2 ;  /* 0x001aa40201007387 */ /* 0x0001e40000100800 */
[----:B------:R-:W-:-:S02]  /*3f1d0*/  IMAD.MOV.U32 R28, RZ, RZ, c[0x0][0x188] ;  /* 0x00006200ff1c7624 */ /* 0x000fc400078e00ff */
[----:B------:R1:W-:Y:S01]  /*3f1e0*/  STL [R1+0x1aa8], R0 ;  /* 0x001aa80001007387 */ /* 0x0003e20000100800 */
[-C--:B------:R-:W-:Y:S01]  /*3f1f0*/  LEA.HI.X.SX32 R6, R19, R4.reuse, 0x1, P5 ;  /* 0x0000000413067211 */ /* 0x080fe200028f0eff */
[----:B------:R-:W-:Y:S01]  /*3f200*/  IMAD R5, R28, 0x3f, RZ ;  /* 0x0000003f1c057824 */ /* 0x000fe200078e02ff */
[-C--:B0-----:R-:W-:Y:S02]  /*3f210*/  LEA.HI.X.SX32 R2, R20, R4.reuse, 0x1, P4 ;  /* 0x0000000414027211 */ /* 0x081fe400020f0eff */
[-C--:B-1----:R-:W-:Y:S02]  /*3f220*/  LEA.HI.X.SX32 R0, R21, R4.reuse, 0x1, P6 ;  /* 0x0000000415007211 */ /* 0x082fe400030f0eff */
[-C--:B------:R-:W-:Y:S01]  /*3f230*/  LEA.HI.X.SX32 R12, R16, R4.reuse, 0x1, P0 ;  /* 0x00000004100c7211 */ /* 0x080fe200000f0eff */
[----:B------:R-:W-:Y:S01]  /*3f240*/  STL [R1+0x1aac], R2 ;  /* 0x001aac0201007387 */ /* 0x000fe20000100800 */
[----:B------:R-:W-:Y:S02]  /*3f250*/  STL [R1+0x1ab0], R6 ;  /* 0x001ab00601007387 */ /* 0x000fe40000100800 */
[----:B------:R0:W-:Y:S02]  /*3f260*/  STL [R1+0x1abc], R0 ;  /* 0x001abc0001007387 */ /* 0x0001e40000100800 */
[----:B------:R-:W-:Y:S01]  /*3f270*/  STL [R1+0x1ab4], R12 ;  /* 0x001ab40c01007387 */ /* 0x000fe20000100800 */
[----:B0-----:R-:W-:-:S05]  /*3f280*/  LEA.HI.X.SX32 R0, R22, R4, 0x1, P3 ;  /* 0x0000000416007211 */ /* 0x001fca00018f0eff */
[----:B------:R0:W-:Y:S02]  /*3f290*/  STL [R1+0x16b0], R0 ;  /* 0x0016b00001007387 */ /* 0x0001e40000100800 */
[----:B0-----:R-:W-:Y:S02]  /*3f2a0*/  IMAD R0, R28, 0x3c, RZ ;  /* 0x0000003c1c007824 */ /* 0x001fe400078e02ff */
[----:B--2---:R-:W-:-:S05]  /*3f2b0*/  IMAD.WIDE R2, R5, 0x2, R10 ;  /* 0x0000000205027825 */ /* 0x004fca00078e020a */
[----:B------:R-:W-:Y:S01]  /*3f2c0*/  STL [R1+0x16b8], R2 ;  /* 0x0016b80201007387 */ /* 0x000fe20000100800 */
[----:B------:R0:W-:Y:S02]  /*3f2d0*/  STL [R1+0x16b4], R3 ;  /* 0x0016b40301007387 */ /* 0x0001e40000100800 */
[----:B---3--:R-:W-:-:S04]  /*3f2e0*/  IMAD.WIDE R6, R5, 0x2, R8 ;  /* 0x0000000205067825 */ /* 0x008fc800078e0208 */
[----:B------:R-:W-:-:S04]  /*3f2f0*/  IMAD R5, R28, 0x3e, RZ ;  /* 0x0000003e1c057824 */ /* 0x000fc800078e02ff */
[C---:B0-----:R-:W-:Y:S01]  /*3f300*/  IMAD.WIDE R2, R5.reuse, 0x2, R10 ;  /* 0x0000000205027825 */ /* 0x041fe200078e020a */
[----:B------:R0:W-:Y:S03]  /*3f310*/  STL [R1+0x16c0], R6 ;  /* 0x0016c00601007387 */ /* 0x0001e60000100800 */
[----:B------:R-:W-:Y:S02]  /*3f320*/  STL [R1+0x16bc], R7 ;  /* 0x0016bc0701007387 */ /* 0x000fe40000100800 */
[----:B------:R-:W-:Y:S01]  /*3f330*/  IMAD.WIDE R4, R5, 0x2, R8 ;  /* 0x0000000205047825 */ /* 0x000fe200078e0208 */
[----:B------:R-:W-:Y:S03]  /*3f340*/  STL [R1+0x16c8], R2 ;  /* 0x0016c80201007387 */ /* 0x000fe60000100800 */
[----:B------:R1:W-:Y:S02]  /*3f350*/  STL [R1+0x16c4], R3 ;  /* 0x0016c40301007387 */ /* 0x0003e40000100800 */
[----:B0-----:R-:W-:Y:S01]  /*3f360*/  IMAD R6, R28, 0x3d, RZ ;  /* 0x0000003d1c067824 */ /* 0x001fe200078e02ff */
[----:B------:R-:W-:Y:S03]  /*3f370*/  STL [R1+0x16d0], R4 ;  /* 0x0016d00401007387 */ /* 0x000fe60000100800 */
[----:B-1----:R-:W-:-:S04]  /*3f380*/  IMAD.WIDE R2, R6, 0x2, R10 ;  /* 0x0000000206027825 */ /* 0x002fc800078e020a */
[----:B------:R-:W-:Y:S01]  /*3f390*/  IMAD.WIDE R6, R6, 0x2, R8 ;  /* 0x0000000206067825 */ /* 0x000fe200078e0208 */
[----:B------:R-:W-:Y:S03]  /*3f3a0*/  STL [R1+0x16cc], R5 ;  /* 0x0016cc0501007387 */ /* 0x000fe60000100800 */
[----:B------:R-:W-:Y:S02]  /*3f3b0*/  STL [R1+0x16d8], R2 ;  /* 0x0016d80201007387 */ /* 0x000fe40000100800 */
[----:B------:R0:W-:Y:S01]  /*3f3c0*/  STL [R1+0x16d4], R3 ;  /* 0x0016d40301007387 */ /* 0x0001e20000100800 */
[----:B------:R1:W-:Y:S01]  /*3f3d0*/  STL [R1+0x16e0], R6 ;  /* 0x0016e00601007387 */ /* 0x0003e20000100800 */
[----:B------:R-:W-:Y:S02]  /*3f3e0*/  STL [R1+0x16dc], R7 ;  /* 0x0016dc0701007387 */ /* 0x000fe40000100800 */
[----:B0-----:R-:W-:-:S04]  /*3f3f0*/  IMAD.WIDE R2, R0, 0x2, R10 ;  /* 0x0000000200027825 */ /* 0x001fc800078e020a */
[----:B-1----:R-:W-:Y:S02]  /*3f400*/  IMAD R6, R28, 0x3b, RZ ;  /* 0x0000003b1c067824 */ /* 0x002fe400078e02ff */
[----:B------:R-:W-:Y:S01]  /*3f410*/  IMAD.WIDE R4, R0, 0x2, R8 ;  /* 0x0000000200047825 */ /* 0x000fe200078e0208 */
[----:B------:R-:W-:Y:S03]  /*3f420*/  STL [R1+0x16e8], R2 ;  /* 0x0016e80201007387 */ /* 0x000fe60000100800 */
[----:B------:R0:W-:Y:S02]  /*3f430*/  STL [R1+0x16e4], R3 ;  /* 0x0016e40301007387 */ /* 0x0001e40000100800 */
[----:B------:R-:W-:Y:S01]  /*3f440*/  IMAD R0, R28, 0x3a, RZ ;  /* 0x0000003a1c007824 */ /* 0x000fe200078e02ff */
[----:B------:R-:W-:Y:S04]  /*3f450*/  STL [R1+0x16f0], R4 ;  /* 0x0016f00401007387 */ /* 0x000fe80000100800 */
[----:B------:R1:W-:Y:S01]  /*3f460*/  STL [R1+0x16ec], R5 ;  /* 0x0016ec0501007387 */ /* 0x0003e20000100800 */
[----:B0-----:R-:W-:-:S04]  /*3f470*/  IMAD.WIDE R2, R6, 0x2, R10 ;  /* 0x0000000206027825 */ /* 0x001fc800078e020a */
[--C-:B------:R-:W-:Y:S01]  /*3f480*/  IMAD.WIDE R6, R6, 0x2, R8.reuse ;  /* 0x0000000206067825 */ /* 0x100fe200078e0208 */
[----:B------:R-:W-:Y:S03]  /*3f490*/  STL [R1+0x16f8], R2 ;  /* 0x0016f80201007387 */ /* 0x000fe60000100800 */
[----:B------:R0:W-:Y:S02]  /*3f4a0*/  STL [R1+0x16f4], R3 ;  /* 0x0016f40301007387 */ /* 0x0001e40000100800 */
[----:B------:R2:W-:Y:S02]  /*3f4b0*/  STL [R1+0x1700], R6 ;  /* 0x0017000601007387 */ /* 0x0005e40000100800 */
[----:B------:R-:W-:Y:S02]  /*3f4c0*/  STL [R1+0x16fc], R7 ;  /* 0x0016fc0701007387 */ /* 0x000fe40000100800 */
[----:B-1----:R-:W-:-:S04]  /*3f4d0*/  IMAD.WIDE R4, R0, 0x2, R8 ;  /* 0x0000000200047825 */ /* 0x002fc800078e0208 */
[----:B0-----:R-:W-:-:S04]  /*3f4e0*/  IMAD.WIDE R2, R0, 0x2, R10 ;  /* 0x0000000200027825 */ /* 0x001fc800078e020a */
[C---:B--2---:R-:W-:Y:S01]  /*3f4f0*/  IMAD R6, R28.reuse, 0x39, RZ ;  /* 0x000000391c067824 */ /* 0x044fe200078e02ff */
[----:B------:R-:W-:Y:S01]  /*3f500*/  STL [R1+0x1708], R2 ;  /* 0x0017080201007387 */ /* 0x000fe20000100800 */
[----:B------:R0:W-:Y:S02]  /*3f510*/  STL [R1+0x1704], R3 ;  /* 0x0017040301007387 */ /* 0x0001e40000100800 */
[----:B------:R-:W-:Y:S02]  /*3f520*/  IMAD R0, R28, 0x38, RZ ;  /* 0x000000381c007824 */ /* 0x000fe400078e02ff */
[----:B------:R-:W-:Y:S01]  /*3f530*/  STL [R1+0x1710], R4 ;  /* 0x0017100401007387 */ /* 0x000fe20000100800 */
        /* <DEDUP_REMOVED lines=166> */
[----:B------:R-:W-:Y:S02]  /*3ffa0*/  IMAD.SHL.U32 R0, R28, 0x20, RZ ;  /* 0x000000201c007824 */ /* 0x000fe400078e00ff */
        /* <DEDUP_REMOVED lines=216> */
[----:B------:R-:W-:Y:S02]  /*40d30*/  STL [R1+0x1a80], R6 ;  /* 0x001a800601007387 */ /* 0x000fe40000100800 */
[----:B------:R-:W-:Y:S02]  /*40d40*/  STL [R1+0x1a7c], R7 ;  /* 0x001a7c0701007387 */ /* 0x000fe40000100800 */
[----:B-1----:R-:W-:-:S04]  /*40d50*/  IMAD.WIDE R4, R0, 0x2, R8 ;  /* 0x0000000200047825 */ /* 0x002fc800078e0208 */
[----:B0-----:R-:W-:-:S05]  /*40d60*/  IMAD.WIDE R2, R0, 0x2, R10 ;  /* 0x0000000200027825 */ /* 0x001fca00078e020a */
[----:B------:R-:W-:Y:S01]  /*40d70*/  STL [R1+0x1a88], R2 ;  /* 0x001a880201007387 */ /* 0x000fe20000100800 */
[----:B------:R0:W-:Y:S02]  /*40d80*/  STL [R1+0x1a84], R3 ;  /* 0x001a840301007387 */ /* 0x0001e40000100800 */
[C---:B0-----:R-:W-:Y:S02]  /*40d90*/  IMAD.WIDE R2, R28.reuse, 0x2, R8 ;  /* 0x000000021c027825 */ /* 0x041fe400078e0208 */
[----:B------:R-:W0:Y:S02]  /*40da0*/  S2R R9, SR_TID.X ;  /* 0x0000000000097919 */ /* 0x000e240000002100 */
[----:B------:R-:W-:Y:S02]  /*40db0*/  IMAD.WIDE R6, R28, 0x2, R10 ;  /* 0x000000021c067825 */ /* 0x000fe400078e020a */
[----:B------:R0:W-:Y:S02]  /*40dc0*/  STL [R1+0x1a90], R4 ;  /* 0x001a900401007387 */ /* 0x0001e40000100800 */
[----:B------:R-:W-:Y:S02]  /*40dd0*/  STL [R1+0x1a8c], R5 ;  /* 0x001a8c0501007387 */ /* 0x000fe40000100800 */
[----:B------:R-:W-:Y:S01]  /*40de0*/  STL [R1+0x1a98], R6 ;  /* 0x001a980601007387 */ /* 0x000fe20000100800 */
[----:B------:R-:W-:Y:S02]  /*40df0*/  STL [R1+0x1a94], R7 ;  /* 0x001a940701007387 */ /* 0x000fe40000100800 */
[----:B------:R-:W-:Y:S02]  /*40e00*/  STL [R1+0x1aa0], R2 ;  /* 0x001aa00201007387 */ /* 0x000fe40000100800 */
[----:B------:R1:W-:Y:S01]  /*40e10*/  STL [R1+0x1a9c], R3 ;  /* 0x001a9c0301007387 */ /* 0x0003e20000100800 */
[----:B------:R-:W-:Y:S01]  /*40e20*/  STL [R1+0x16ac], RZ ;  /* 0x0016acff01007387 */ /* 0x000fe20000100800 */
[----:B------:R-:W-:Y:S02]  /*40e30*/  STL [R1+0x11b0], RZ ;  /* 0x0011b0ff01007387 */ /* 0x000fe40000100800 */
[----:B0-----:R-:W-:-:S05]  /*40e40*/  IMAD.SHL.U32 R4, R9, 0x20, RZ ;  /* 0x0000002009047824 */ /* 0x001fca00078e00ff */
[----:B------:R0:W-:Y:S01]  /*40e50*/  STL [R1+0x2acc], R4 ;  /* 0x002acc0401007387 */ /* 0x0001e20000100800 */
[----:B------:R-:W-:Y:S02]  /*40e60*/  STL [R1+0x11b4], RZ ;  /* 0x0011b4ff01007387 */ /* 0x000fe40000100800 */
[----:B------:R-:W-:Y:S02]  /*40e70*/  STL [R1+0x11b8], RZ ;  /* 0x0011b8ff01007387 */ /* 0x000fe40000100800 */
[----:B------:R-:W-:Y:S01]  /*40e80*/  STL [R1+0x11bc], RZ ;  /* 0x0011bcff01007387 */ /* 0x000fe20000100800 */
[----:B------:R-:W-:Y:S01]  /*40e90*/  STL [R1+0x11a0], RZ ;  /* 0x0011a0ff01007387 */ /* 0x000fe20000100800 */
        /* <DEDUP_REMOVED lines=857> */
[----:B-1----:R-:W-:-:S02]  /*44430*/  IMAD.SHL.U32 R3, R28, 0x40, RZ ;  /* 0x000000401c037824 */ /* 0x002fc400078e00ff */
[----:B------:R-:W-:Y:S01]  /*44440*/  STL [R1+0x5f8], RZ ;  /* 0x0005f8ff01007387 */ /* 0x000fe20000100800 */
[----:B------:R-:W2:Y:S02]  /*44450*/  LDL.LU R28, [R1+0x11e8] ;  /* 0x0011e800011c7983 */ /* 0x000ea40000300800 */
[----:B--2---:R-:W-:-:S05]  /*44460*/  SHF.R.S32.HI R5, RZ, 0x6, R28 ;  /* 0x00000006ff057819 */ /* 0x004fca000001141c */
[----:B------:R1:W-:Y:S01]  /*44470*/  STL [R1+0x2abc], R5 ;  /* 0x002abc0501007387 */ /* 0x0003e20000100800 */
[----:B------:R-:W2:Y:S02]  /*44480*/  LDL.LU R28, [R1+0x11e4] ;  /* 0x0011e400011c7983 */ /* 0x000ea40000300800 */
[----:B------:R3:W-:Y:S02]  /*44490*/  STL [R1+0x5fc], RZ ;  /* 0x0005fcff01007387 */ /* 0x0007e40000100800 */
[----:B------:R3:W-:Y:S01]  /*444a0*/  STL [R1+0x5e0], RZ ;  /* 0x0005e0ff01007387 */ /* 0x0007e20000100800 */
[----:B------:R3:W-:Y:S01]  /*444b0*/  STL [R1+0x5e4], RZ ;  /* 0x0005e4ff01007387 */ /* 0x0007e20000100800 */
[----:B------:R3:W-:Y:S02]  /*444c0*/  STL [R1+0x5e8], RZ ;  /* 0x0005e8ff01007387 */ /* 0x0007e40000100800 */
        /* <DEDUP_REMOVED lines=127> */
[----:B------:R-:W-:Y:S01]  /*44cc0*/  SHF.R.S32.HI R0, RZ, 0x1f, R3 ;  /* 0x0000001fff007819 */ /* 0x000fe20000011403 */
[----:B------:R3:W-:Y:S02]  /*44cd0*/  STL [R1+0x238], RZ ;  /* 0x000238ff01007387 */ /* 0x0007e40000100800 */
[----:B------:R3:W-:Y:S01]  /*44ce0*/  STL [R1+0x23c], RZ ;  /* 0x00023cff01007387 */ /* 0x0007e20000100800 */
[----:B------:R3:W-:Y:S01]  /*44cf0*/  STL [R1+0x220], RZ ;  /* 0x000220ff01007387 */ /* 0x0007e20000100800 */
[----:B------:R3:W-:Y:S01]  /*44d00*/  STL [R1+0x224], RZ ;  /* 0x000224ff01007387 */ /* 0x0007e20000100800 */
[----:B------:R-:W-:Y:S01]  /*44d10*/  SHF.L.U64.HI R0, R3, 0x1, R0 ;  /* 0x0000000103007819 */ /* 0x000fe20000010200 */
[----:B------:R3:W-:Y:S01]  /*44d20*/  STL [R1+0x228], RZ ;  /* 0x000228ff01007387 */ /* 0x0007e20000100800 */
[----:B------:R3:W-:Y:S01]  /*44d30*/  STL [R1+0x22c], RZ ;  /* 0x00022cff01007387 */ /* 0x0007e20000100800 */
[----:B--2---:R-:W-:-:S03]  /*44d40*/  LOP3.LUT R3, R28, 0x400, R4, 0xf8, !PT ;  /* 0x000004001c037812 */ /* 0x004fc600078ef804 */
[----:B------:R-:W2:Y:S01]  /*44d50*/  LDL R28, [R1+0x11cc] ;  /* 0x0011cc00011c7983 */ /* 0x000ea20000100800 */
[----:B------:R3:W-:Y:S02]  /*44d60*/  STL [R1+0x210], RZ ;  /* 0x000210ff01007387 */ /* 0x0007e40000100800 */
[----:B------:R3:W-:Y:S02]  /*44d70*/  STL [R1+0x214], RZ ;  /* 0x000214ff01007387 */ /* 0x0007e40000100800 */
[----:B------:R3:W-:Y:S01]  /*44d80*/  STL [R1+0x218], RZ ;  /* 0x000218ff01007387 */ /* 0x0007e20000100800 */
[----:B------:R3:W-:Y:S01]  /*44d90*/  STL [R1+0x21c], RZ ;  /* 0x00021cff01007387 */ /* 0x0007e20000100800 */
[----:B------:R3:W-:Y:S02]  /*44da0*/  STL [R1+0x200], RZ ;  /* 0x000200ff01007387 */ /* 0x0007e40000100800 */
[----:B------:R3:W-:Y:S02]  /*44db0*/  STL [R1+0x204], RZ ;  /* 0x000204ff01007387 */ /* 0x0007e40000100800 */
[----:B------:R3:W-:Y:S01]  /*44dc0*/  STL [R1+0x208], RZ ;  /* 0x000208ff01007387 */ /* 0x0007e20000100800 */
[----:B------:R-:W-:Y:S01]  /*44dd0*/  LOP3.LUT R8, R9, 0x3f, RZ, 0xc0, !PT ;  /* 0x0000003f09087812 */ /* 0x000fe200078ec0ff */
[----:B------:R3:W-:Y:S01]  /*44de0*/  STL [R1+0x20c], RZ ;  /* 0x00020cff01007387 */ /* 0x0007e20000100800 */
[----:B------:R3:W-:Y:S02]  /*44df0*/  STL [R1+0x1f0], RZ ;  /* 0x0001f0ff01007387 */ /* 0x0007e40000100800 */
[----:B------:R3:W-:Y:S02]  /*44e00*/  STL [R1+0x1f4], RZ ;  /* 0x0001f4ff01007387 */ /* 0x0007e40000100800 */
[----:B------:R3:W-:Y:S01]  /*44e10*/  STL [R1+0x1f8], RZ ;  /* 0x0001f8ff01007387 */ /* 0x0007e20000100800 */
[----:B------:R3:W-:Y:S01]  /*44e20*/  STL [R1+0x1fc], RZ ;  /* 0x0001fcff01007387 */ /* 0x0007e20000100800 */
[----:B------:R-:W-:-:S02]  /*44e30*/  IMAD.SHL.U32 R2, R8, 0x2, RZ ;  /* 0x0000000208027824 */ /* 0x000fc400078e00ff */
[----:B------:R3:W-:Y:S02]  /*44e40*/  STL [R1+0x1e0], RZ ;  /* 0x0001e0ff01007387 */ /* 0x0007e40000100800 */
[----:B------:R3:W-:Y:S01]  /*44e50*/  STL [R1+0x1e4], RZ ;  /* 0x0001e4ff01007387 */ /* 0x0007e20000100800 */
[----:B------:R3:W-:Y:S01]  /*44e60*/  STL [R1+0x1e8], RZ ;  /* 0x0001e8ff01007387 */ /* 0x0007e20000100800 */
[----:B------:R3:W-:Y:S02]  /*44e70*/  STL [R1+0x1ec], RZ ;  /* 0x0001ecff01007387 */ /* 0x0007e40000100800 */
[----:B------:R3:W-:Y:S02]  /*44e80*/  STL [R1+0x1d0], RZ ;  /* 0x0001d0ff01007387 */ /* 0x0007e40000100800 */
[----:B------:R3:W-:Y:S01]  /*44e90*/  STL [R1+0x1d4], RZ ;  /* 0x0001d4ff01007387 */ /* 0x0007e20000100800 */
[C---:B------:R-:W-:Y:S01]  /*44ea0*/  LOP3.LUT R6, R2.reuse, 0x20, RZ, 0x3c, !PT ;  /* 0x0000002002067812 */ /* 0x040fe200078e3cff */
[----:B------:R3:W-:Y:S01]  /*44eb0*/  STL [R1+0x1d8], RZ ;  /* 0x0001d8ff01007387 */ /* 0x0007e20000100800 */
[----:B0-----:R-:W-:-:S02]  /*44ec0*/  LOP3.LUT R4, R2, 0x10, RZ, 0x3c, !PT ;  /* 0x0000001002047812 */ /* 0x001fc400078e3cff */
[C---:B-1----:R-:W-:Y:S02]  /*44ed0*/  LOP3.LUT R5, R2.reuse, 0x30, RZ, 0x3c, !PT ;  /* 0x0000003002057812 */ /* 0x042fe400078e3cff */
[C---:B------:R-:W-:Y:S01]  /*44ee0*/  LOP3.LUT R6, R2.reuse, 0x50, RZ, 0x3c, !PT ;  /* 0x0000005002067812 */ /* 0x040fe200078e3cff */
[----:B------:R3:W-:Y:S01]  /*44ef0*/  STL [R1+0x1dc], RZ ;  /* 0x0001dcff01007387 */ /* 0x0007e20000100800 */
[C---:B------:R-:W-:Y:S02]  /*44f00*/  LOP3.LUT R4, R2.reuse, 0x40, RZ, 0x3c, !PT ;  /* 0x0000004002047812 */ /* 0x040fe400078e3cff */
[C---:B------:R-:W-:Y:S01]  /*44f10*/  LOP3.LUT R5, R2.reuse, 0x60, RZ, 0x3c, !PT ;  /* 0x0000006002057812 */ /* 0x040fe200078e3cff */
[----:B------:R3:W-:Y:S01]  /*44f20*/  STL [R1+0x1c0], RZ ;  /* 0x0001c0ff01007387 */ /* 0x0007e20000100800 */
[----:B------:R-:W-:Y:S01]  /*44f30*/  LOP3.LUT R4, R2, 0x70, RZ, 0x3c, !PT ;  /* 0x0000007002047812 */ /* 0x000fe200078e3cff */
[----:B------:R3:W-:Y:S01]  /*44f40*/  STL [R1+0x1c4], RZ ;  /* 0x0001c4ff01007387 */ /* 0x0007e20000100800 */
[----:B------:R3:W-:Y:S02]  /*44f50*/  STL [R1+0x1c8], RZ ;  /* 0x0001c8ff01007387 */ /* 0x0007e40000100800 */
[----:B------:R3:W-:Y:S01]  /*44f60*/  STL [R1+0x1cc], RZ ;  /* 0x0001ccff01007387 */ /* 0x0007e20000100800 */
[----:B------:R-:W-:-:S02]  /*44f70*/  ULDC UR4, c[0x0][0x18c] ;  /* 0x0000630000047ab9 */ /* 0x000fc40000000800 */
[----:B------:R-:W-:-:S04]  /*44f80*/  USHF.L.U32 UR4, UR4, 0x6, URZ ;  /* 0x0000000604047899 */ /* 0x000fc8000800063f */
[----:B------:R-:W-:Y:S02]  /*44f90*/  USHF.R.S32.HI UR5, URZ, 0x1f, UR4 ;  /* 0x0000001f3f057899 */ /* 0x000fe40008011404 */
[----:B------:R-:W-:Y:S02]  /*44fa0*/  USHF.L.U32 UR8, UR4, 0x1, URZ ;  /* 0x0000000104087899 */ /* 0x000fe4000800063f */
[----:B------:R-:W-:Y:S01]  /*44fb0*/  USHF.L.U64.HI UR5, UR4, 0x1, UR5 ;  /* 0x0000000104057899 */ /* 0x000fe20008010205 */
[C---:B--2---:R-:W-:Y:S02]  /*44fc0*/  LOP3.LUT R6, R28.reuse, 0x20, RZ, 0x3c, !PT ;  /* 0x000000201c067812 */ /* 0x044fe400078e3cff */
[C---:B------:R-:W-:Y:S02]  /*44fd0*/  LOP3.LUT R5, R28.reuse, 0x40, RZ, 0x3c, !PT ;  /* 0x000000401c057812 */ /* 0x040fe400078e3cff */
[----:B------:R-:W-:Y:S01]  /*44fe0*/  LOP3.LUT R4, R28, 0x60, RZ, 0x3c, !PT ;  /* 0x000000601c047812 */ /* 0x000fe200078e3cff */
[----:B------:R3:W-:Y:S02]  /*44ff0*/  STL [R1+0x2ac8], R6 ;  /* 0x002ac80601007387 */ /* 0x0007e40000100800 */
[----:B------:R3:W-:Y:S02]  /*45000*/  STL [R1+0x2ac4], R5 ;  /* 0x002ac40501007387 */ /* 0x0007e40000100800 */
[----:B------:R3:W-:Y:S01]  /*45010*/  STL [R1+0x2ac0], R4 ;  /* 0x002ac00401007387 */ /* 0x0007e20000100800 */
[----:B------:R-:W-:-:S02]  /*45020*/  LOP3.LUT R28, R3, 0x40, RZ, 0x3c, !PT ;  /* 0x00000040031c7812 */ /* 0x000fc400078e3cff */
.L_x_3:
[----:B---3-5:R-:W2:Y:S04]  /*45030*/  LDL.64 R6, [R1+0x11d8] ;  /* 0x0011d80001067983 */ /* 0x028ea80000100a00 */
[----:B0-2---:R0:W-:Y:S04]  /*45040*/  STL [R1+0x8c58], R7 ;  /* 0x008c580701007387 */ /* 0x0051e80000100800 */
[----:B0-----:R-:W2:Y:S01]  /*45050*/  LDL R7, [R1+0x16ac] ;  /* 0x0016ac0001077983 */ /* 0x001ea20000100800 */
[----:B------:R-:W-:-:S03]  /*45060*/  IMAD.MOV.U32 R4, RZ, RZ, -0x40 ;  /* 0xffffffc0ff047424 */ /* 0x000fc600078e00ff */
[----:B------:R-:W-:Y:S04]  /*45070*/  STL [R1+0x8aa0], R5 ;  /* 0x008aa00501007387 */ /* 0x000fe80000100800 */
        /* <DEDUP_REMOVED lines=73> */
[----:B------:R-:W-:Y:S01]  /*45510*/  STL [R1+0x8a9c], R2 ;  /* 0x008a9c0201007387 */ /* 0x000fe20000100800 */
[----:B--2---:R-:W-:-:S03]  /*45520*/  IMAD R4, R7, R4, c[0x0][0x180] ;  /* 0x0000600007047624 */ /* 0x004fc600078e0204 */
        /* <DEDUP_REMOVED lines=54> */
[----:B------:R0:W-:Y:S04]  /*45890*/  STL [R1+0x8c54], R2 ;  /* 0x008c540201007387 */ /* 0x0001e80000100800 */
        /* <DEDUP_REMOVED lines=329> */
[----:B------:R-:W2:Y:S01]  /*46d30*/  LDL.LU R7, [R1+0x8c58] ;  /* 0x008c580001077983 */ /* 0x000ea20000300800 */
[----:B------:R-:W-:-:S02]  /*46d40*/  ISETP.GT.AND P0, PT, R4, RZ, PT ;  /* 0x000000ff0400720c */ /* 0x000fc40003f04270 */
[----:B0-----:R-:W-:Y:S02]  /*46d50*/  PRMT R2, RZ, 0x7610, R2 ;  /* 0x00007610ff027816 */ /* 0x001fe40000000002 */
[----:B------:R-:W-:Y:S02]  /*46d60*/  PRMT R5, RZ, 0x7610, R5 ;  /* 0x00007610ff057816 */ /* 0x000fe40000000005 */
[----:B------:R-:W-:-:S07]  /*46d70*/  ISETP.GT.AND P1, PT, R4, 0x1, PT ;  /* 0x000000010400780c */ /* 0x000fce0003f24270 */
[----:B--2---:R-:W2:Y:S04]  /*46d80*/  @P0 LDG.E.U16 R2, [R6.64] ;  /* 0x0000000606020981 */ /* 0x004ea8000c1e1500 */
[----:B--2---:R0:W-:Y:S04]  /*46d90*/  STL [R1+0x12e0], R2 ;  /* 0x0012e00201007387 */ /* 0x0041e80000100800 */
[----:B0-----:R-:W2:Y:S04]  /*46da0*/  LDL.LU R2, [R1+0x8c54] ;  /* 0x008c540001027983 */ /* 0x001ea80000300800 */
[----:B------:R-:W3:Y:S01]  /*46db0*/  LDL.64 R6, [R1+0x11d0] ;  /* 0x0011d00001067983 */ /* 0x000ee20000100a00 */
[----:B------:R-:W-:-:S02]  /*46dc0*/  ISETP.GT.AND P2, PT, R4, 0x2, PT ;  /* 0x000000020400780c */ /* 0x000fc40003f44270 */
[----:B--2---:R-:W-:Y:S01]  /*46dd0*/  PRMT R2, RZ, 0x7610, R2 ;  /* 0x00007610ff027816 */ /* 0x004fe20000000002 */
[----:B---3--:R-:W2:Y:S04]  /*46de0*/  @P0 LDG.E.U16 R5, [R6.64] ;  /* 0x0000000606050981 */ /* 0x008ea8000c1e1500 */
[----:B--2---:R0:W-:Y:S04]  /*46df0*/  STL [R1+0x12dc], R5 ;  /* 0x0012dc0501007387 */ /* 0x0041e80000100800 */
[----:B0-----:R-:W2:Y:S04]  /*46e00*/  LDL.LU R5, [R1+0x8c50] ;  /* 0x008c500001057983 */ /* 0x001ea80000300800 */
[----:B------:R-:W3:Y:S04]  /*46e10*/  LDL R6, [R1+0x1a9c] ;  /* 0x001a9c0001067983 */ /* 0x000ee80000100800 */
[----:B------:R-:W3:Y:S01]  /*46e20*/  LDL R7, [R1+0x1aa0] ;  /* 0x001aa00001077983 */ /* 0x000ee20000100800 */
[----:B--2---:R-:W-:-:S02]  /*46e30*/  PRMT R5, RZ, 0x7610, R5 ;  /* 0x00007610ff057816 */ /* 0x004fc40000000005 */
[----:B---3--:R-:W-:-:S04]  /*46e40*/  @P1 LOP3.LUT R7, R7, R6, RZ, 0x3c, !PT ;  /* 0x0000000607071212 */ /* 0x008fc800078e3cff */
[----:B------:R-:W-:-:S04]  /*46e50*/  @P1 LOP3.LUT R6, R7, R6, RZ, 0x3c, !PT ;  /* 0x0000000607061212 */ /* 0x000fc800078e3cff */
[----:B------:R-:W-:-:S05]  /*46e60*/  @P1 LOP3.LUT R7, R7, R6, RZ, 0x3c, !PT ;  /* 0x0000000607071212 */ /* 0x000fca00078e3cff */
[----:B------:R-:W2:Y:S04]  /*46e70*/  @P1 LDG.E.U16 R2, [R6.64] ;  /* 0x0000000606021981 */ /* 0x000ea8000c1e1500 */
[----:B--2---:R0:W-:Y:S04]  /*46e80*/  STL [R1+0x12d8], R2 ;  /* 0x0012d80201007387 */ /* 0x0041e80000100800 */
[----:B0-----:R-:W2:Y:S04]  /*46e90*/  LDL.LU R2, [R1+0x8c4c] ;  /* 0x008c4c0001027983 */ /* 0x001ea80000300800 */
[----:B------:R-:W3:Y:S04]  /*46ea0*/  LDL R6, [R1+0x1a94] ;  /* 0x001a940001067983 */ /* 0x000ee80000100800 */
[----:B------:R-:W3:Y:S01]  /*46eb0*/  LDL R7, [R1+0x1a98] ;  /* 0x001a980001077983 */ /* 0x000ee20000100800 */
[----:B------:R-:W-:-:S02]  /*46ec0*/  ISETP.GT.AND P0, PT, R4, 0x3, PT ;  /* 0x000000030400780c */ /* 0x000fc40003f04270 */
[----:B--2---:R-:W-:Y:S02]  /*46ed0*/  PRMT R2, RZ, 0x7610, R2 ;  /* 0x00007610ff027816 */ /* 0x004fe40000000002 */
        /* <DEDUP_REMOVED lines=986> */
[----:B------:R-:W-:-:S02]  /*4ac80*/  PRMT R28, RZ, 0x7610, R28 ;  /* 0x00007610ff1c7816 */ /* 0x000fc4000000001c */
[----:B------:R-:W-:Y:S02]  /*4ac90*/  ISETP.GT.AND P1, PT, R4, 0x37, PT ;  /* 0x000000370400780c */ /* 0x000fe40003f24270 */
[----:B---3--:R-:W-:-:S04]  /*4aca0*/  @P2 LOP3.LUT R7, R7, R6, RZ, 0x3c, !PT ;  /* 0x0000000607072212 */ /* 0x008fc800078e3cff */
[----:B------:R-:W-:-:S04]  /*4acb0*/  @P2 LOP3.LUT R6, R7, R6, RZ, 0x3c, !PT ;  /* 0x0000000607062212 */ /* 0x000fc800078e3cff */
[----:B------:R-:W-:-:S05]  /*4acc0*/  @P2 LOP3.LUT R7, R7, R6, RZ, 0x3c, !PT ;  /* 0x0000000607072212 */ /* 0x000fca00078e3cff */
[----:B------:R-:W3:Y:S04]  /*4acd0*/  @P2 LDG.E.U16 R5, [R6.64] ;  /* 0x0000000606052981 */ /* 0x000ee8000c1e1500 */
[----:B---3--:R0:W-:Y:S04]  /*4ace0*/  STL [R1+0x110], R5 ;  /* 0x0001100501007387 */ /* 0x0081e80000100800 */
[----:B0-----:R-:W3:Y:S04]  /*4acf0*/  LDL.LU R5, [R1+0x8aa8] ;  /* 0x008aa80001057983 */ /* 0x001ee80000300800 */
[----:B------:R-:W4:Y:S04]  /*4ad00*/  LDL R6, [R1+0x174c] ;  /* 0x00174c0001067983 */ /* 0x000f280000100800 */
[----:B------:R-:W4:Y:S01]  /*4ad10*/  LDL R7, [R1+0x1750] ;  /* 0x0017500001077983 */ /* 0x000f220000100800 */
[----:B--2---:R-:W-:-:S02]  /*4ad20*/  PRMT R2, RZ, 0x7610, R2 ;  /* 0x00007610ff027816 */ /* 0x004fc40000000002 */
[----:B------:R-:W-:Y:S02]  /*4ad30*/  ISETP.GT.AND P2, PT, R4, 0x38, PT ;  /* 0x000000380400780c */ /* 0x000fe40003f44270 */
[----:B----4-:R-:W-:-:S04]  /*4ad40*/  @P0 LOP3.LUT R7, R7, R6, RZ, 0x3c, !PT ;  /* 0x0000000607070212 */ /* 0x010fc800078e3cff */
[----:B------:R-:W-:-:S04]  /*4ad50*/  @P0 LOP3.LUT R6, R7, R6, RZ, 0x3c, !PT ;  /* 0x0000000607060212 */ /* 0x000fc800078e3cff */
[----:B------:R-:W-:-:S05]  /*4ad60*/  @P0 LOP3.LUT R7, R7, R6, RZ, 0x3c, !PT ;  /* 0x0000000607070212 */ /* 0x000fca00078e3cff */
[----:B------:R0:W2:Y:S04]  /*4ad70*/  @P0 LDG.E.U16 R28, [R6.64] ;  /* 0x00000006061c0981 */ /* 0x0000a8000c1e1500 */
[----:B0-----:R-:W4:Y:S04]  /*4ad80*/  LDL R6, [R1+0x1744] ;  /* 0x0017440001067983 */ /* 0x001f280000100800 */
[----:B------:R-:W4:Y:S01]  /*4ad90*/  LDL R7, [R1+0x1748] ;  /* 0x0017480001077983 */ /* 0x000f220000100800 */
[----:B---3--:R-:W-:-:S03]  /*4ada0*/  PRMT R5, RZ, 0x7610, R5 ;  /* 0x00007610ff057816 */ /* 0x008fc60000000005 */
[----:B--2---:R-:W-:Y:S01]  /*4adb0*/  STL [R1+0x89a8], R28 ;  /* 0x0089a81c01007387 */ /* 0x004fe20000100800 */
[----:B----4-:R-:W-:-:S04]  /*4adc0*/  @P0 LOP3.LUT R7, R7, R6, RZ, 0x3c, !PT ;  /* 0x0000000607070212 */ /* 0x010fc800078e3cff */
        /* <DEDUP_REMOVED lines=27> */
[----:B---3--:R-:W-:-:S04]  /*4af80*/  @P2 LOP3.LUT R7, R7, R6, RZ, 0x3c, !PT ;  /* 0x0000000607072212 */ /* 0x008fc800078e3cff */
[----:B------:R-:W-:-:S04]  /*4af90*/  @P2 LOP3.LUT R6, R7, R6, RZ, 0x3c, !PT ;  /* 0x0000000607062212 */ /* 0x000fc800078e3cff */
[----:B------:R-:W-:-:S05]  /*4afa0*/  @P2 LOP3.LUT R7, R7, R6, RZ, 0x3c, !PT ;  /* 0x0000000607072212 */ /* 0x000fca00078e3cff */
[----:B------:R0:W3:Y:S04]  /*4afb0*/  @P2 LDG.E.U16 R5, [R6.64] ;  /* 0x0000000606052981 */ /* 0x0000e8000c1e1500 */
[----:B0-----:R-:W4:Y:S04]  /*4afc0*/  LDL R6, [R1+0x1724] ;  /* 0x0017240001067983 */ /* 0x001f280000100800 */
[----:B------:R-:W4:Y:S04]  /*4afd0*/  LDL R7, [R1+0x1728] ;  /* 0x0017280001077983 */ /* 0x000f280000100800 */
[----:B---3--:R0:W-:Y:S04]  /*4afe0*/  STL [R1+0xfc], R5 ;  /* 0x0000fc0501007387 */ /* 0x0081e80000100800 */
[----:B0-----:R-:W3:Y:S01]  /*4aff0*/  LDL R5, [R1+0x1710] ;  /* 0x0017100001057983 */ /* 0x001ee20000100800 */
[----:B--2---:R-:W-:-:S02]  /*4b000*/  PRMT R2, RZ, 0x7610, R2 ;  /* 0x00007610ff027816 */ /* 0x004fc40000000002 */
[----:B----4-:R-:W-:-:S04]  /*4b010*/  @P2 LOP3.LUT R7, R7, R6, RZ, 0x3c, !PT ;  /* 0x0000000607072212 */ /* 0x010fc800078e3cff */
[----:B------:R-:W-:-:S04]  /*4b020*/  @P2 LOP3.LUT R6, R7, R6, RZ, 0x3c, !PT ;  /* 0x0000000607062212 */ /* 0x000fc800078e3cff */
[----:B------:R-:W-:-:S05]  /*4b030*/  @P2 LOP3.LUT R7, R7, R6, RZ, 0x3c, !PT ;  /* 0x0000000607072212 */ /* 0x000fca00078e3cff */
[----:B------:R-:W2:Y:S04]  /*4b040*/  @P2 LDG.E.U16 R29, [R6.64] ;  /* 0x00000006061d2981 */ /* 0x000ea8000c1e1500 */
[----:B--2---:R0:W-:Y:S04]  /*4b050*/  STL [R1+0xf8], R29 ;  /* 0x0000f81d01007387 */ /* 0x0041e80000100800 */
[----:B0-----:R-:W2:Y:S04]  /*4b060*/  LDL.LU R29, [R1+0x8a98] ;  /* 0x008a9800011d7983 */ /* 0x001ea80000300800 */
[----:B------:R-:W4:Y:S04]  /*4b070*/  LDL R6, [R1+0x171c] ;  /* 0x00171c0001067983 */ /* 0x000f280000100800 */
[----:B------:R-:W4:Y:S01]  /*4b080*/  LDL R7, [R1+0x1720] ;  /* 0x0017200001077983 */ /* 0x000f220000100800 */
[----:B------:R-:W-:-:S02]  /*4b090*/  ISETP.GT.AND P0, PT, R4, 0x3a, PT ;  /* 0x0000003a0400780c */ /* 0x000fc40003f04270 */
[----:B--2---:R-:W-:Y:S02]  /*4b0a0*/  PRMT R29, RZ, 0x7610, R29 ;  /* 0x00007610ff1d7816 */ /* 0x004fe4000000001d */
[----:B----4-:R-:W-:-:S04]  /*4b0b0*/  @P3 LOP3.LUT R7, R7, R6, RZ, 0x3c, !PT ;  /* 0x0000000607073212 */ /* 0x010fc800078e3cff */
[----:B------:R-:W-:-:S04]  /*4b0c0*/  @P3 LOP3.LUT R6, R7, R6, RZ, 0x3c, !PT ;  /* 0x0000000607063212 */ /* 0x000fc800078e3cff */
[----:B------:R-:W-:-:S05]  /*4b0d0*/  @P3 LOP3.LUT R7, R7, R6, RZ, 0x3c, !PT ;  /* 0x0000000607073212 */ /* 0x000fca00078e3cff */
[----:B------:R-:W2:Y:S04]  /*4b0e0*/  @P3 LDG.E.U16 R2, [R6.64] ;  /* 0x0000000606023981 */ /* 0x000ea8000c1e1500 */
[----:B--2---:R0:W-:Y:S04]  /*4b0f0*/  STL [R1+0xf4], R2 ;  /* 0x0000f40201007387 */ /* 0x0041e80000100800 */
[----:B0-----:R-:W2:Y:S04]  /*4b100*/  LDL.LU R2, [R1+0x8a94] ;  /* 0x008a940001027983 */ /* 0x001ea80000300800 */
[----:B------:R-:W4:Y:S04]  /*4b110*/  LDL R6, [R1+0x1714] ;  /* 0x0017140001067983 */ /* 0x000f280000100800 */
[----:B------:R-:W4:Y:S02]  /*4b120*/  LDL R7, [R1+0x1718] ;  /* 0x0017180001077983 */ /* 0x000f240000100800 */
[----:B----4-:R-:W-:-:S04]  /*4b130*/  @P3 LOP3.LUT R7, R7, R6, RZ, 0x3c, !PT ;  /* 0x0000000607073212 */ /* 0x010fc800078e3cff */
[----:B------:R-:W-:-:S04]  /*4b140*/  @P3 LOP3.LUT R6, R7, R6, RZ, 0x3c, !PT ;  /* 0x0000000607063212 */ /* 0x000fc800078e3cff */
[----:B------:R-:W-:-:S05]  /*4b150*/  @P3 LOP3.LUT R7, R7, R6, RZ, 0x3c, !PT ;  /* 0x0000000607073212 */ /* 0x000fca00078e3cff */
[----:B------:R-:W4:Y:S01]  /*4b160*/  @P3 LDG.E.U16 R29, [R6.64] ;  /* 0x00000006061d3981 */ /* 0x000f22000c1e1500 */
[C---:B------:R-:W-:Y:S02]  /*4b170*/  ISETP.GT.AND P1, PT, R4.reuse, 0x3b, PT ;  /* 0x0000003b0400780c */ /* 0x040fe40003f24270 */
[C---:B------:R-:W-:Y:S02]  /*4b180*/  ISETP.GT.AND P2, PT, R4.reuse, 0x3c, PT ;  /* 0x0000003c0400780c */ /* 0x040fe40003f44270 */
[C---:B------:R-:W-:Y:S02]  /*4b190*/  ISETP.GT.AND P3, PT, R4.reuse, 0x3d, PT ;  /* 0x0000003d0400780c */ /* 0x040fe40003f64270 */
[C---:B------:R-:W-:Y:S02]  /*4b1a0*/  ISETP.GT.AND P4, PT, R4.reuse, 0x3e, PT ;  /* 0x0000003e0400780c */ /* 0x040fe40003f84270 */
[----:B------:R-:W-:Y:S02]  /*4b1b0*/  ISETP.GT.AND P5, PT, R4, 0x3f, PT ;  /* 0x0000003f0400780c */ /* 0x000fe40003fa4270 */
[----:B--2---:R-:W-:Y:S01]  /*4b1c0*/  PRMT R2, RZ, 0x7610, R2 ;  /* 0x00007610ff027816 */ /* 0x004fe20000000002 */
[----:B----4-:R0:W-:Y:S04]  /*4b1d0*/  STL [R1+0xf0], R29 ;  /* 0x0000f01d01007387 */ /* 0x0101e80000100800 */
[----:B0-----:R-:W0:Y:S02]  /*4b1e0*/  S2R R29, SR_TID.X ;  /* 0x00000000001d7919 */ /* 0x001e240000002100 */
[----:B0-----:R-:W-:-:S04]  /*4b1f0*/  LOP3.LUT R29, R29, 0x3f, RZ, 0xc0, !PT ;  /* 0x0000003f1d1d7812 */ /* 0x001fc800078ec0ff */
[----:B------:R-:W-:Y:S02]  /*4b200*/  ISETP.GE.AND P6, PT, R29, R4, PT ;  /* 0x000000041d00720c */ /* 0x000fe40003fc6270 */
[----:B------:R-:W2:Y:S04]  /*4b210*/  LDL.LU R29, [R1+0x8a90] ;  /* 0x008a9000011d7983 */ /* 0x000ea80000300800 */
[----:B------:R-:W3:Y:S01]  /*4b220*/  LDL R4, [R1+0x170c] ;  /* 0x00170c0001047983 */ /* 0x000ee20000100800 */
        /* <DEDUP_REMOVED lines=63> */
[----:B---3--:R-:W-:-:S02]  /*4b620*/  PRMT R2, RZ, 0x7610, R2 ;  /* 0x00007610ff027816 */ /* 0x008fc40000000002 */
[----:B----4-:R-:W-:-:S04]  /*4b630*/  @P3 LOP3.LUT R5, R5, R4, RZ, 0x3c, !PT ;  /* 0x0000000405053212 */ /* 0x010fc800078e3cff */
[----:B------:R-:W-:-:S04]  /*4b640*/  @P3 LOP3.LUT R4, R5, R4, RZ, 0x3c, !PT ;  /* 0x0000000405043212 */ /* 0x000fc800078e3cff */
[----:B------:R-:W-:-:S05]  /*4b650*/  @P3 LOP3.LUT R5, R5, R4, RZ, 0x3c, !PT ;  /* 0x0000000405053212 */ /* 0x000fca00078e3cff */
[----:B------:R0:W3:Y:S04]  /*4b660*/  @P3 LDG.E.U16 R28, [R4.64] ;  /* 0x00000006041c3981 */ /* 0x0000e8000c1e1500 */
[----:B0-----:R-:W4:Y:S04]  /*4b670*/  LDL R4, [R1+0x16cc] ;  /* 0x0016cc0001047983 */ /* 0x001f280000100800 */
[----:B------:R-:W4:Y:S01]  /*4b680*/  LDL R5, [R1+0x16d0] ;  /* 0x0016d00001057983 */ /* 0x000f220000100800 */
[----:B------:R-:W-:Y:S02]  /*4b690*/  PRMT R27, RZ, 0x7610, R27 ;  /* 0x00007610ff1b7816 */ /* 0x000fe4000000001b */
[----:B----4-:R-:W-:-:S04]  /*4b6a0*/  @P4 LOP3.LUT R5, R5, R4, RZ, 0x3c, !PT ;  /* 0x0000000405054212 */ /* 0x010fc800078e3cff */
[----:B------:R-:W-:-:S04]  /*4b6b0*/  @P4 LOP3.LUT R4, R5, R4, RZ, 0x3c, !PT ;  /* 0x0000000405044212 */ /* 0x000fc800078e3cff */
[----:B------:R-:W-:-:S05]  /*4b6c0*/  @P4 LOP3.LUT R5, R5, R4, RZ, 0x3c, !PT ;  /* 0x0000000405054212 */ /* 0x000fca00078e3cff */
[----:B------:R-:W4:Y:S04]  /*4b6d0*/  @P4 LDG.E.U16 R2, [R4.64] ;  /* 0x0000000604024981 */ /* 0x000f28000c1e1500 */
[----:B----4-:R0:W-:Y:S04]  /*4b6e0*/  STL [R1+0xcc], R2 ;  /* 0x0000cc0201007387 */ /* 0x0101e80000100800 */
[----:B0-----:R-:W4:Y:S04]  /*4b6f0*/  LDL.LU R2, [R1+0x8a70] ;  /* 0x008a700001027983 */ /* 0x001f280000300800 */
[----:B------:R-:W3:Y:S04]  /*4b700*/  LDL R4, [R1+0x16c4] ;  /* 0x0016c40001047983 */ /* 0x000ee80000100800 */
[----:B------:R-:W3:Y:S01]  /*4b710*/  LDL R5, [R1+0x16c8] ;  /* 0x0016c80001057983 */ /* 0x000ee20000100800 */
[----:B--2---:R-:W-:-:S02]  /*4b720*/  PRMT R29, RZ, 0x7610, R29 ;  /* 0x00007610ff1d7816 */ /* 0x004fc4000000001d */
[----:B----4-:R-:W-:Y:S02]  /*4b730*/  PRMT R2, RZ, 0x7610, R2 ;  /* 0x00007610ff027816 */ /* 0x010fe40000000002 */
[----:B---3--:R-:W-:-:S04]  /*4b740*/  @P4 LOP3.LUT R5, R5, R4, RZ, 0x3c, !PT ;  /* 0x0000000405054212 */ /* 0x008fc800078e3cff */
[----:B------:R-:W-:-:S04]  /*4b750*/  @P4 LOP3.LUT R4, R5, R4, RZ, 0x3c, !PT ;  /* 0x0000000405044212 */ /* 0x000fc800078e3cff */
[----:B------:R-:W-:-:S05]  /*4b760*/  @P4 LOP3.LUT R5, R5, R4, RZ, 0x3c, !PT ;  /* 0x0000000405054212 */ /* 0x000fca00078e3cff */
[----:B------:R-:W2:Y:S04]  /*4b770*/  @P4 LDG.E.U16 R27, [R4.64] ;  /* 0x00000006041b4981 */ /* 0x000ea8000c1e1500 */
[----:B--2---:R0:W-:Y:S04]  /*4b780*/  STL [R1+0xc8], R27 ;  /* 0x0000c81b01007387 */ /* 0x0041e80000100800 */
[----:B0-----:R-:W2:Y:S04]  /*4b790*/  LDL.LU R27, [R1+0x8a6c] ;  /* 0x008a6c00011b7983 */ /* 0x001ea80000300800 */
[----:B------:R-:W3:Y:S04]  /*4b7a0*/  LDL R4, [R1+0x16bc] ;  /* 0x0016bc0001047983 */ /* 0x000ee80000100800 */
[----:B------:R-:W3:Y:S02]  /*4b7b0*/  LDL R5, [R1+0x16c0] ;  /* 0x0016c00001057983 */ /* 0x000ee40000100800 */
[----:B---3--:R-:W-:-:S04]  /*4b7c0*/  @P5 LOP3.LUT R5, R5, R4, RZ, 0x3c, !PT ;  /* 0x0000000405055212 */ /* 0x008fc800078e3cff */
[----:B------:R-:W-:-:S04]  /*4b7d0*/  @P5 LOP3.LUT R4, R5, R4, RZ, 0x3c, !PT ;  /* 0x0000000405045212 */ /* 0x000fc800078e3cff */
[----:B------:R-:W-:-:S05]  /*4b7e0*/  @P5 LOP3.LUT R5, R5, R4, RZ, 0x3c, !PT ;  /* 0x0000000405055212 */ /* 0x000fca00078e3cff */
[----:B------:R-:W3:Y:S04]  /*4b7f0*/  @P5 LDG.E.U16 R29, [R4.64] ;  /* 0x00000006041d5981 */ /* 0x000ee8000c1e1500 */
[----:B---3--:R0:W-:Y:S04]  /*4b800*/  STL [R1+0xc4], R29 ;  /* 0x0000c41d01007387 */ /* 0x0081e80000100800 */
[----:B0-----:R-:W3:Y:S04]  /*4b810*/  LDL.LU R29, [R1+0x8a68] ;  /* 0x008a6800011d7983 */ /* 0x001ee80000300800 */
[----:B------:R-:W4:Y:S04]  /*4b820*/  LDL R4, [R1+0x16b4] ;  /* 0x0016b40001047983 */ /* 0x000f280000100800 */
[----:B------:R-:W4:Y:S02]  /*4b830*/  LDL R5, [R1+0x16b8] ;  /* 0x0016b80001057983 */ /* 0x000f240000100800 */
[----:B----4-:R-:W-:-:S04]  /*4b840*/  @P5 LOP3.LUT R5, R5, R4, RZ, 0x3c, !PT ;  /* 0x0000000405055212 */ /* 0x010fc800078e3cff */
[----:B------:R-:W-:-:S04]  /*4b850*/  @P5 LOP3.LUT R4, R5, R4, RZ, 0x3c, !PT ;  /* 0x0000000405045212 */ /* 0x000fc800078e3cff */
[----:B------:R-:W-:-:S05]  /*4b860*/  @P5 LOP3.LUT R5, R5, R4, RZ, 0x3c, !PT ;  /* 0x0000000405055212 */ /* 0x000fca00078e3cff */
[----:B------:R-:W4:Y:S01]  /*4b870*/  @P5 LDG.E.U16 R2, [R4.64] ;  /* 0x0000000604025981 */ /* 0x000f22000c1e1500 */
[----:B--2---:R-:W-:-:S03]  /*4b880*/  PRMT R27, RZ, 0x7610, R27 ;  /* 0x00007610ff1b7816 */ /* 0x004fc6000000001b */
[----:B------:R-:W-:Y:S06]  /*4b890*/  BAR.SYNC.DEFER_BLOCKING 0x0 ;  /* 0x0000000000007b1d */ /* 0x000fec0000010000 */
[----:B----4-:R0:W-:Y:S04]  /*4b8a0*/  STL [R1+0xc0], R2 ;  /* 0x0000c00201007387 */ /* 0x0101e80000100800 */
[----:B0-----:R-:W2:Y:S04]  /*4b8b0*/  LDL.LU R2, [R1+0x8a64] ;  /* 0x008a640001027983 */ /* 0x001ea80000300800 */
[----:B------:R-:W4:Y:S04]  /*4b8c0*/  LDL R4, [R1+0x1abc] ;  /* 0x001abc0001047983 */ /* 0x000f280000100800 */
[----:B------:R-:W4:Y:S01]  /*4b8d0*/  LDL R5, [R1+0x29a8] ;  /* 0x0029a80001057983 */ /* 0x000f220000100800 */
[----:B---3--:R-:W-:-:S02]  /*4b8e0*/  PRMT R29, RZ, 0x7610, R29 ;  /* 0x00007610ff1d7816 */ /* 0x008fc4000000001d */
[----:B--2---:R-:W-:Y:S02]  /*4b8f0*/  PRMT R2, RZ, 0x7610, R2 ;  /* 0x00007610ff027816 */ /* 0x004fe40000000002 */
[----:B----4-:R-:W-:-:S04]  /*4b900*/  @!P6 LOP3.LUT R5, R5, R4, RZ, 0x3c, !PT ;  /* 0x000000040505e212 */ /* 0x010fc800078e3cff */
[----:B------:R-:W-:-:S04]  /*4b910*/  @!P6 LOP3.LUT R4, R5, R4, RZ, 0x3c, !PT ;  /* 0x000000040504e212 */ /* 0x000fc800078e3cff */
[----:B------:R-:W-:-:S05]  /*4b920*/  @!P6 LOP3.LUT R5, R5, R4, RZ, 0x3c, !PT ;  /* 0x000000040505e212 */ /* 0x000fca00078e3cff */
[----:B------:R-:W2:Y:S04]  /*4b930*/  @!P6 LDG.E.U16 R27, [R4.64] ;  /* 0x00000006041be981 */ /* 0x000ea8000c1e1500 */
[----:B--2---:R0:W-:Y:S04]  /*4b940*/  STL [R1+0xbc], R27 ;  /* 0x0000bc1b01007387 */ /* 0x0041e80000100800 */
[----:B0-----:R-:W2:Y:S04]  /*4b950*/  LDL.LU R27, [R1+0x8a60] ;  /* 0x008a6000011b7983 */ /* 0x001ea80000300800 */
[----:B------:R-:W3:Y:S04]  /*4b960*/  LDL R4, [R1+0x2984] ;  /* 0x0029840001047983 */ /* 0x000ee80000100800 */
[----:B------:R-:W3:Y:S02]  /*4b970*/  LDL R5, [R1+0x2988] ;  /* 0x0029880001057983 */ /* 0x000ee40000100800 */
[----:B---3--:R-:W-:-:S04]  /*4b980*/  @!P6 LOP3.LUT R5, R5, R4, RZ, 0x3c, !PT ;  /* 0x000000040505e212 */ /* 0x008fc800078e3cff */
[----:B------:R-:W-:-:S04]  /*4b990*/  @!P6 LOP3.LUT R4, R5, R4, RZ, 0x3c, !PT ;  /* 0x000000040504e212 */ /* 0x000fc800078e3cff */
[----:B------:R-:W-:-:S05]  /*4b9a0*/  @!P6 LOP3.LUT R5, R5, R4, RZ, 0x3c, !PT ;  /* 0x000000040505e212 */ /* 0x000fca00078e3cff */
[----:B------:R-:W3:Y:S04]  /*4b9b0*/  @!P6 LDG.E.U16 R29, [R4.64] ;  /* 0x00000006041de981 */ /* 0x000ee8000c1e1500 */
[----:B---3--:R0:W-:Y:S04]  /*4b9c0*/  STL [R1+0xb8], R29 ;  /* 0x0000b81d01007387 */ /* 0x0081e80000100800 */
[----:B0-----:R-:W3:Y:S04]  /*4b9d0*/  LDL.LU R29, [R1+0x8a5c] ;  /* 0x008a5c00011d7983 */ /* 0x001ee80000300800 */
[----:B------:R-:W4:Y:S04]  /*4b9e0*/  LDL R4, [R1+0x2944] ;  /* 0x0029440001047983 */ /* 0x000f280000100800 */
[----:B------:R-:W4:Y:S01]  /*4b9f0*/  LDL R5, [R1+0x2948] ;  /* 0x0029480001057983 */ /* 0x000f220000100800 */
[----:B---3--:R-:W-:-:S02]  /*4ba00*/  PRMT R29, RZ, 0x7610, R29 ;  /* 0x00007610ff1d7816 */ /* 0x008fc4000000001d */
[----:B----4-:R-:W-:-:S04]  /*4ba10*/  @!P6 LOP3.LUT R5, R5, R4, RZ, 0x3c, !PT ;  /* 0x000000040505e212 */ /* 0x010fc800078e3cff */
        /* <DEDUP_REMOVED lines=205> */
[----:B--2---:R-:W-:-:S02]  /*4c6f0*/  PRMT R27, RZ, 0x7610, R27 ;  /* 0x00007610ff1b7816 */ /* 0x004fc4000000001b */
[----:B----4-:R-:W-:-:S04]  /*4c700*/  @!P6 LOP3.LUT R5, R5, R4, RZ, 0x3c, !PT ;  /* 0x000000040505e212 */ /* 0x010fc800078e3cff */
[----:B------:R-:W-:-:S04]  /*4c710*/  @!P6 LOP3.LUT R4, R5, R4, RZ, 0x3c, !PT ;  /* 0x000000040504e212 */ /* 0x000fc800078e3cff */
[----:B------:R-:W-:-:S05]  /*4c720*/  @!P6 LOP3.LUT R5, R5, R4, RZ, 0x3c, !PT ;  /* 0x000000040505e212 */ /* 0x000fca00078e3cff */
[----:B------:R-:W2:Y:S04]  /*4c730*/  @!P6 LDG.E.U16 R29, [R4.64] ;  /* 0x00000006041de981 */ /* 0x000ea8000c1e1500 */
[----:B--2---:R0:W-:Y:S04]  /*4c740*/  STL [R1+0x58], R29 ;  /* 0x0000581d01007387 */ /* 0x0041e80000100800 */
[----:B0-----:R-:W2:Y:S04]  /*4c750*/  LDL.LU R29, [R1+0x89fc] ;  /* 0x0089fc00011d7983 */ /* 0x001ea80000300800 */
[----:B------:R-:W4:Y:S04]  /*4c760*/  LDL R4, [R1+0x2344] ;  /* 0x0023440001047983 */ /* 0x000f280000100800 */
[----:B------:R-:W4:Y:S01]  /*4c770*/  LDL R5, [R1+0x2348] ;  /* 0x0023480001057983 */ /* 0x000f220000100800 */
[----:B------:R-:W-:-:S02]  /*4c780*/  PRMT R26, RZ, 0x7610, R26 ;  /* 0x00007610ff1a7816 */ /* 0x000fc4000000001a */
[----:B----4-:R-:W-:-:S04]  /*4c790*/  @!P6 LOP3.LUT R5, R5, R4, RZ, 0x3c, !PT ;  /* 0x000000040505e212 */ /* 0x010fc800078e3cff */
[----:B------:R-:W-:-:S04]  /*4c7a0*/  @!P6 LOP3.LUT R4, R5, R4, RZ, 0x3c, !PT ;  /* 0x000000040504e212 */ /* 0x000fc800078e3cff */
[----:B------:R-:W-:-:S05]  /*4c7b0*/  @!P6 LOP3.LUT R5, R5, R4, RZ, 0x3c, !PT ;  /* 0x000000040505e212 */ /* 0x000fca00078e3cff */
[----:B------:R-:W4:Y:S04]  /*4c7c0*/  @!P6 LDG.E.U16 R27, [R4.64] ;  /* 0x00000006041be981 */ /* 0x000f28000c1e1500 */
[----:B----4-:R0:W-:Y:S04]  /*4c7d0*/  STL [R1+0x54], R27 ;  /* 0x0000541b01007387 */ /* 0x0101e80000100800 */
[----:B0-----:R-:W4:Y:S04]  /*4c7e0*/  LDL.LU R27, [R1+0x89f8] ;  /* 0x0089f800011b7983 */ /* 0x001f280000300800 */
[----:B------:R-:W2:Y:S04]  /*4c7f0*/  LDL R4, [R1+0x2304] ;  /* 0x0023040001047983 */ /* 0x000ea80000100800 */
[----:B------:R-:W2:Y:S01]  /*4c800*/  LDL R5, [R1+0x2308] ;  /* 0x0023080001057983 */ /* 0x000ea20000100800 */
[----:B------:R-:W-:-:S02]  /*4c810*/  PRMT R25, RZ, 0x7610, R25 ;  /* 0x00007610ff197816 */ /* 0x000fc40000000019 */
[----:B--2---:R-:W-:-:S04]  /*4c820*/  @!P6 LOP3.LUT R5, R5, R4, RZ, 0x3c, !PT ;  /* 0x000000040505e212 */ /* 0x004fc800078e3cff */
[----:B------:R-:W-:-:S04]  /*4c830*/  @!P6 LOP3.LUT R4, R5, R4, RZ, 0x3c, !PT ;  /* 0x000000040504e212 */ /* 0x000fc800078e3cff */
[----:B------:R-:W-:-:S05]  /*4c840*/  @!P6 LOP3.LUT R5, R5, R4, RZ, 0x3c, !PT ;  /* 0x000000040505e212 */ /* 0x000fca00078e3cff */
[----:B------:R-:W2:Y:S04]  /*4c850*/  @!P6 LDG.E.U16 R26, [R4.64] ;  /* 0x00000006041ae981 */ /* 0x000ea8000c1e1500 */
[----:B--2---:R0:W-:Y:S04]  /*4c860*/  STL [R1+0x50], R26 ;  /* 0x0000501a01007387 */ /* 0x0041e80000100800 */
[----:B0-----:R-:W2:Y:S04]  /*4c870*/  LDL.LU R26, [R1+0x89f4] ;  /* 0x0089f400011a7983 */ /* 0x001ea80000300800 */
        /* <DEDUP_REMOVED lines=8> */
[----:B0-----:R-:W2:Y:S01]  /*4c900*/  LDL.LU R25, [R1+0x89f0] ;  /* 0x0089f00001197983 */ /* 0x001ea20000300800 */
[----:B------:R-:W2:Y:S02]  /*4c910*/  LDL R4, [R1+0x2284] ;  /* 0x0022840001047983 */ /* 0x000ea40000100800 */
        /* <DEDUP_REMOVED lines=145> */
[----:B---3--:R-:W-:-:S02]  /*4d230*/  PRMT R2, RZ, 0x7610, R2 ;  /* 0x00007610ff027816 */ /* 0x008fc40000000002 */
[----:B--2---:R-:W-:-:S04]  /*4d240*/  @!P6 LOP3.LUT R5, R5, R4, RZ, 0x3c, !PT ;  /* 0x000000040505e212 */ /* 0x004fc800078e3cff */
[----:B------:R-:W-:-:S04]  /*4d250*/  @!P6 LOP3.LUT R4, R5, R4, RZ, 0x3c, !PT ;  /* 0x000000040504e212 */ /* 0x000fc800078e3cff */
[----:B------:R-:W-:-:S05]  /*4d260*/  @!P6 LOP3.LUT R5, R5, R4, RZ, 0x3c, !PT ;  /* 0x000000040505e212 */ /* 0x000fca00078e3cff */
[----:B------:R-:W2:Y:S04]  /*4d270*/  @!P6 LDG.E.U16 R8, [R4.64] ;  /* 0x000000060408e981 */ /* 0x000ea8000c1e1500 */
[----:B--2---:R0:W-:Y:S04]  /*4d280*/  STL [R1+0x8], R8 ;  /* 0x0000080801007387 */ /* 0x0041e80000100800 */
[----:B0-----:R-:W2:Y:S01]  /*4d290*/  LDL.LU R8, [R1+0x89ac] ;  /* 0x0089ac0001087983 */ /* 0x001ea20000300800 */
[----:B------:R-:W3:Y:S02]  /*4d2a0*/  LDL R4, [R1+0x1e44] ;  /* 0x001e440001047983 */ /* 0x000ee40000100800 */
[----:B------:R-:W3:Y:S01]  /*4d2b0*/  LDL R5, [R1+0x1e48] ;  /* 0x001e480001057983 */ /* 0x000ee20000100800 */
[----:B------:R-:W-:-:S02]  /*4d2c0*/  PRMT R3, RZ, 0x7610, R3 ;  /* 0x00007610ff037816 */ /* 0x000fc40000000003 */
[----:B---3--:R-:W-:-:S04]  /*4d2d0*/  @!P6 LOP3.LUT R5, R5, R4, RZ, 0x3c, !PT ;  /* 0x000000040505e212 */ /* 0x008fc800078e3cff */
[----:B------:R-:W-:-:S04]  /*4d2e0*/  @!P6 LOP3.LUT R4, R5, R4, RZ, 0x3c, !PT ;  /* 0x000000040504e212 */ /* 0x000fc800078e3cff */
[----:B------:R-:W-:-:S05]  /*4d2f0*/  @!P6 LOP3.LUT R5, R5, R4, RZ, 0x3c, !PT ;  /* 0x000000040505e212 */ /* 0x000fca00078e3cff */
[----:B------:R-:W3:Y:S04]  /*4d300*/  @!P6 LDG.E.U16 R2, [R4.64] ;  /* 0x000000060402e981 */ /* 0x000ee8000c1e1500 */
[----:B---3--:R0:W-:Y:S01]  /*4d310*/  STL [R1+0x4], R2 ;  /* 0x0000040201007387 */ /* 0x0081e20000100800 */
[----:B------:R-:W3:Y:S02]  /*4d320*/  LDL R4, [R1+0x1e04] ;  /* 0x001e040001047983 */ /* 0x000ee40000100800 */
[----:B------:R-:W3:Y:S01]  /*4d330*/  LDL R5, [R1+0x1e08] ;  /* 0x001e080001057983 */ /* 0x000ee20000100800 */
[----:B------:R-:W-:Y:S02]  /*4d340*/  PRMT R29, RZ, 0x7610, R29 ;  /* 0x00007610ff1d7816 */ /* 0x000fe4000000001d */
[----:B----4-:R-:W-:-:S02]  /*4d350*/  PRMT R27, RZ, 0x7610, R27 ;  /* 0x00007610ff1b7816 */ /* 0x010fc4000000001b */
[----:B------:R-:W-:Y:S02]  /*4d360*/  PRMT R26, RZ, 0x7610, R26 ;  /* 0x00007610ff1a7816 */ /* 0x000fe4000000001a */
[----:B------:R-:W-:Y:S02]  /*4d370*/  PRMT R25, RZ, 0x7610, R25 ;  /* 0x00007610ff197816 */ /* 0x000fe40000000019 */
[----:B------:R-:W-:Y:S02]  /*4d380*/  PRMT R24, RZ, 0x7610, R24 ;  /* 0x00007610ff187816 */ /* 0x000fe40000000018 */
[----:B------:R-:W-:Y:S02]  /*4d390*/  PRMT R23, RZ, 0x7610, R23 ;  /* 0x00007610ff177816 */ /* 0x000fe40000000017 */
[----:B------:R-:W-:Y:S02]  /*4d3a0*/  PRMT R22, RZ, 0x7610, R22 ;  /* 0x00007610ff167816 */ /* 0x000fe40000000016 */
[----:B------:R-:W-:-:S02]  /*4d3b0*/  PRMT R21, RZ, 0x7610, R21 ;  /* 0x00007610ff157816 */ /* 0x000fc40000000015 */
        /* <DEDUP_REMOVED lines=12> */
[----:B--2---:R-:W-:Y:S02]  /*4d480*/  PRMT R8, RZ, 0x7610, R8 ;  /* 0x00007610ff087816 */ /* 0x004fe40000000008 */
[----:B------:R-:W-:Y:S02]  /*4d490*/  PRMT R7, RZ, 0x7610, R7 ;  /* 0x00007610ff077816 */ /* 0x000fe40000000007 */
[----:B------:R-:W-:Y:S02]  /*4d4a0*/  PRMT R6, RZ, 0x7610, R6 ;  /* 0x00007610ff067816 */ /* 0x000fe40000000006 */
[----:B------:R-:W-:Y:S01]  /*4d4b0*/  PRMT R0, RZ, 0x7610, R0 ;  /* 0x00007610ff007816 */ /* 0x000fe20000000000 */
[----:B0-----:R-:W0:Y:S02]  /*4d4c0*/  S2R R2, SR_TID.X ;  /* 0x0000000000027919 */ /* 0x001e240000002100 */
[----:B0-----:R-:W-:-:S05]  /*4d4d0*/  LOP3.LUT R2, R2, 0x3f, RZ, 0xc0, !PT ;  /* 0x0000003f02027812 */ /* 0x001fca00078ec0ff */
[----:B------:R-:W-:Y:S01]  /*4d4e0*/  IMAD.SHL.U32 R2, R2, 0x2, RZ ;  /* 0x0000000202027824 */ /* 0x000fe200078e00ff */
[----:B---3--:R-:W-:-:S04]  /*4d4f0*/  @!P6 LOP3.LUT R5, R5, R4, RZ, 0x3c, !PT ;  /* 0x000000040505e212 */ /* 0x008fc800078e3cff */
[----:B------:R-:W-:-:S04]  /*4d500*/  @!P6 LOP3.LUT R4, R5, R4, RZ, 0x3c, !PT ;  /* 0x000000040504e212 */ /* 0x000fc800078e3cff */
[----:B------:R-:W-:-:S05]  /*4d510*/  @!P6 LOP3.LUT R5, R5, R4, RZ, 0x3c, !PT ;  /* 0x000000040505e212 */ /* 0x000fca00078e3cff */
[----:B------:R0:W2:Y:S04]  /*4d520*/  @!P6 LDG.E.U16 R3, [R4.64] ;  /* 0x000000060403e981 */ /* 0x0000a8000c1e1500 */
[----:B0-----:R-:W3:Y:S04]  /*4d530*/  LDL R4, [R1+0x1dc4] ;  /* 0x001dc40001047983 */ /* 0x001ee80000100800 */
[----:B------:R-:W3:Y:S02]  /*4d540*/  LDL R5, [R1+0x1dc8] ;  /* 0x001dc80001057983 */ /* 0x000ee40000100800 */
[----:B---3--:R-:W-:-:S04]  /*4d550*/  @!P6 LOP3.LUT R5, R5, R4, RZ, 0x3c, !PT ;  /* 0x000000040505e212 */ /* 0x008fc800078e3cff */
[----:B------:R-:W-:-:S04]  /*4d560*/  @!P6 LOP3.LUT R4, R5, R4, RZ, 0x3c, !PT ;  /* 0x000000040504e212 */ /* 0x000fc800078e3cff */
[----:B------:R-:W-:Y:S01]  /*4d570*/  @!P6 LOP3.LUT R5, R5, R4, RZ, 0x3c, !PT ;  /* 0x000000040505e212 */ /* 0x000fe200078e3cff */
[----:B--2---:R0:W-:Y:S04]  /*4d580*/  STL [R1+0x8930], R3 ;  /* 0x0089300301007387 */ /* 0x0041e80000100800 */
[----:B------:R1:W2:Y:S04]  /*4d590*/  @!P6 LDG.E.U16 R29, [R4.64] ;  /* 0x00000006041de981 */ /* 0x0002a8000c1e1500 */
[----:B0-----:R-:W3:Y:S04]  /*4d5a0*/  LDL R3, [R1+0x1cc8] ;  /* 0x001cc80001037983 */ /* 0x001ee80000100800 */
[----:B-1----:R-:W4:Y:S04]  /*4d5b0*/  LDL R4, [R1+0x1d84] ;  /* 0x001d840001047983 */ /* 0x002f280000100800 */
[----:B------:R-:W4:Y:S02]  /*4d5c0*/  LDL R5, [R1+0x1d88] ;  /* 0x001d880001057983 */ /* 0x000f240000100800 */
[----:B----4-:R-:W-:-:S04]  /*4d5d0*/  @!P6 LOP3.LUT R5, R5, R4, RZ, 0x3c, !PT ;  /* 0x000000040505e212 */ /* 0x010fc800078e3cff */
[----:B------:R-:W-:-:S04]  /*4d5e0*/  @!P6 LOP3.LUT R4, R5, R4, RZ, 0x3c, !PT ;  /* 0x000000040504e212 */ /* 0x000fc800078e3cff */
[----:B------:R-:W-:Y:S01]  /*4d5f0*/  @!P6 LOP3.LUT R5, R5, R4, RZ, 0x3c, !PT ;  /* 0x000000040505e212 */ /* 0x000fe200078e3cff */
[----:B--2---:R0:W-:Y:S04]  /*4d600*/  STL [R1+0x8934], R29 ;  /* 0x0089341d01007387 */ /* 0x0041e80000100800 */
[----:B------:R1:W2:Y:S04]  /*4d610*/  @!P6 LDG.E.U16 R27, [R4.64] ;  /* 0x00000006041be981 */ /* 0x0002a8000c1e1500 */
[----:B0-----:R-:W4:Y:S04]  /*4d620*/  LDL R29, [R1+0x1cc4] ;  /* 0x001cc400011d7983 */ /* 0x001f280000100800 */
[----:B-1----:R-:W3:Y:S04]  /*4d630*/  LDL R4, [R1+0x1d44] ;  /* 0x001d440001047983 */ /* 0x002ee80000100800 */
[----:B------:R-:W3:Y:S04]  /*4d640*/  LDL R5, [R1+0x1d48] ;  /* 0x001d480001057983 */ /* 0x000ee80000100800 */
[----:B--2---:R0:W-:Y:S04]  /*4d650*/  STL [R1+0x8938], R27 ;  /* 0x0089381b01007387 */ /* 0x0041e80000100800 */
[----:B0-----:R-:W2:Y:S01]  /*4d660*/  LDL R27, [R1+0x1d08] ;  /* 0x001d0800011b7983 */ /* 0x001ea20000100800 */
[----:B---3--:R-:W-:-:S04]  /*4d670*/  @!P6 LOP3.LUT R5, R5, R4, RZ, 0x3c, !PT ;  /* 0x000000040505e212 */ /* 0x008fc800078e3cff */
[----:B------:R-:W-:-:S04]  /*4d680*/  @!P6 LOP3.LUT R4, R5, R4, RZ, 0x3c, !PT ;  /* 0x000000040504e212 */ /* 0x000fc800078e3cff */
[----:B------:R-:W-:-:S05]  /*4d690*/  @!P6 LOP3.LUT R5, R5, R4, RZ, 0x3c, !PT ;  /* 0x000000040505e212 */ /* 0x000fca00078e3cff */
[----:B------:R0:W3:Y:S04]  /*4d6a0*/  @!P6 LDG.E.U16 R26, [R4.64] ;  /* 0x00000006041ae981 */ /* 0x0000e8000c1e1500 */
[----:B0-----:R-:W3:Y:S01]  /*4d6b0*/  LDL R5, [R1+0x1d04] ;  /* 0x001d040001057983 */ /* 0x001ee20000100800 */
[----:B--2---:R-:W-:-:S05]  /*4d6c0*/  @!P6 IMAD.MOV.U32 R4, RZ, RZ, R27 ;  /* 0x000000ffff04e224 */ /* 0x004fca00078e001b */
[----:B---3--:R0:W2:Y:S04]  /*4d6d0*/  @!P6 LDG.E.U16 R25, [R4.64] ;  /* 0x000000060419e981 */ /* 0x0080a8000c1e1500 */
[----:B------:R1:W-:Y:S01]  /*4d6e0*/  STL [R1+0x893c], R26 ;  /* 0x00893c1a01007387 */ /* 0x0003e20000100800 */
[----:B0-----:R-:W-:Y:S02]  /*4d6f0*/  @!P6 IMAD.MOV.U32 R4, RZ, RZ, R3 ;  /* 0x000000ffff04e224 */ /* 0x001fe400078e0003 */
[----:B----4-:R-:W-:Y:S01]  /*4d700*/  @!P6 IMAD.MOV.U32 R5, RZ, RZ, R29 ;  /* 0x000000ffff05e224 */ /* 0x010fe200078e001d */
[----:B-1----:R-:W3:Y:S04]  /*4d710*/  LDL R26, [R1+0x1c88] ;  /* 0x001c8800011a7983 */ /* 0x002ee80000100800 */
[----:B------:R3:W4:Y:S04]  /*4d720*/  @!P6 LDG.E.U16 R24, [R4.64] ;  /* 0x000000060418e981 */ /* 0x000728000c1e1500 */
[----:B--2---:R0:W-:Y:S01]  /*4d730*/  STL [R1+0x8940], R25 ;  /* 0x0089401901007387 */ /* 0x0041e20000100800 */
[----:B------:R-:W2:Y:S02]  /*4d740*/  LDL R29, [R1+0x1c08] ;  /* 0x001c0800011d7983 */ /* 0x000ea40000100800 */
[----:B------:R-:W2:Y:S02]  /*4d750*/  LDL R27, [R1+0x1bc4] ;  /* 0x001bc400011b7983 */ /* 0x000ea40000100800 */
[----:B------:R-:W2:Y:S01]  /*4d760*/  LDL R3, [R1+0x1bc8] ;  /* 0x001bc80001037983 */ /* 0x000ea20000100800 */
[----:B0-----:R-:W2:Y:S01]  /*4d770*/  LDL R25, [R1+0x1c84] ;  /* 0x001c840001197983 */ /* 0x001ea20000100800 */
[----:B---3--:R-:W-:-:S03]  /*4d780*/  @!P6 IMAD.MOV.U32 R4, RZ, RZ, R26 ;  /* 0x000000ffff04e224 */ /* 0x008fc600078e001a */
[----:B----4-:R0:W-:Y:S01]  /*4d790*/  STL [R1+0x8944], R24 ;  /* 0x0089441801007387 */ /* 0x0101e20000100800 */
[----:B------:R-:W3:Y:S03]  /*4d7a0*/  LDL R26, [R1+0x1b84] ;  /* 0x001b8400011a7983 */ /* 0x000ee60000100800 */
[----:B0-----:R-:W4:Y:S01]  /*4d7b0*/  LDL R24, [R1+0x1c48] ;  /* 0x001c480001187983 */ /* 0x001f220000100800 */
[----:B--2---:R-:W-:-:S03]  /*4d7c0*/  @!P6 IMAD.MOV.U32 R5, RZ, RZ, R25 ;  /* 0x000000ffff05e224 */ /* 0x004fc600078e0019 */
[----:B------:R-:W2:Y:S04]  /*4d7d0*/  LDL R25, [R1+0x1b88] ;  /* 0x001b880001197983 */ /* 0x000ea80000100800 */
[----:B------:R0:W2:Y:S04]  /*4d7e0*/  @!P6 LDG.E.U16 R23, [R4.64] ;  /* 0x000000060417e981 */ /* 0x0000a8000c1e1500 */
[----:B0-----:R-:W3:Y:S01]  /*4d7f0*/  LDL R5, [R1+0x1c44] ;  /* 0x001c440001057983 */ /* 0x001ee20000100800 */
[----:B----4-:R-:W-:-:S03]  /*4d800*/  @!P6 IMAD.MOV.U32 R4, RZ, RZ, R24 ;  /* 0x000000ffff04e224 */ /* 0x010fc600078e0018 */
[----:B--2---:R0:W-:Y:S01]  /*4d810*/  STL [R1+0x8948], R23 ;  /* 0x0089481701007387 */ /* 0x0041e20000100800 */
[----:B------:R-:W2:Y:S03]  /*4d820*/  LDL R24, [R1+0x1b44] ;  /* 0x001b440001187983 */ /* 0x000ea60000100800 */
[----:B---3--:R1:W3:Y:S04]  /*4d830*/  @!P6 LDG.E.U16 R22, [R4.64] ;  /* 0x000000060416e981 */ /* 0x0082e8000c1e1500 */
[----:B0-----:R-:W4:Y:S04]  /*4d840*/  LDL R23, [R1+0x1b48] ;  /* 0x001b480001177983 */ /* 0x001f280000100800 */
[----:B-1----:R-:W2:Y:S01]  /*4d850*/  LDL R5, [R1+0x1c04] ;  /* 0x001c040001057983 */ /* 0x002ea20000100800 */
[----:B------:R-:W-:-:S05]  /*4d860*/  @!P6 IMAD.MOV.U32 R4, RZ, RZ, R29 ;  /* 0x000000ffff04e224 */ /* 0x000fca00078e001d */
[----:B--2---:R0:W2:Y:S02]  /*4d870*/  @!P6 LDG.E.U16 R21, [R4.64] ;  /* 0x000000060415e981 */ /* 0x0040a4000c1e1500 */
[----:B0-----:R-:W-:Y:S02]  /*4d880*/  @!P6 IMAD.MOV.U32 R4, RZ, RZ, R3 ;  /* 0x000000ffff04e224 */ /* 0x001fe400078e0003 */
[----:B------:R-:W-:-:S05]  /*4d890*/  @!P6 IMAD.MOV.U32 R5, RZ, RZ, R27 ;  /* 0x000000ffff05e224 */ /* 0x000fca00078e001b */
[----:B------:R0:W2:Y:S02]  /*4d8a0*/  @!P6 LDG.E.U16 R20, [R4.64] ;  /* 0x000000060414e981 */ /* 0x0000a4000c1e1500 */
[----:B0-----:R-:W-:Y:S02]  /*4d8b0*/  @!P6 IMAD.MOV.U32 R4, RZ, RZ, R25 ;  /* 0x000000ffff04e224 */ /* 0x001fe400078e0019 */
[----:B------:R-:W-:-:S05]  /*4d8c0*/  @!P6 IMAD.MOV.U32 R5, RZ, RZ, R26 ;  /* 0x000000ffff05e224 */ /* 0x000fca00078e001a */
[----:B------:R4:W2:Y:S04]  /*4d8d0*/  @!P6 LDG.E.U16 R19, [R4.64] ;  /* 0x000000060413e981 */ /* 0x0008a8000c1e1500 */
[----:B---3--:R0:W-:Y:S01]  /*4d8e0*/  STL [R1+0x894c], R22 ;  /* 0x00894c1601007387 */ /* 0x0081e20000100800 */
[----:B----4-:R-:W-:Y:S02]  /*4d8f0*/  @!P6 IMAD.MOV.U32 R4, RZ, RZ, R23 ;  /* 0x000000ffff04e224 */ /* 0x010fe400078e0017 */
[----:B------:R-:W-:-:S05]  /*4d900*/  @!P6 IMAD.MOV.U32 R5, RZ, RZ, R24 ;  /* 0x000000ffff05e224 */ /* 0x000fca00078e0018 */
[----:B------:R1:W3:Y:S04]  /*4d910*/  @!P6 LDG.E.U16 R18, [R4.64] ;  /* 0x000000060412e981 */ /* 0x0002e8000c1e1500 */
[----:B--2---:R2:W-:Y:S01]  /*4d920*/  STL [R1+0x8950], R21 ;  /* 0x0089501501007387 */ /* 0x0045e20000100800 */
[----:B------:R-:W1:Y:S02]  /*4d930*/  LDL R27, [R1+0x1b04] ;  /* 0x001b0400011b7983 */ /* 0x000e640000100800 */
[----:B------:R-:W4:Y:S01]  /*4d940*/  LDL R3, [R1+0x1b08] ;  /* 0x001b080001037983 */ /* 0x000f220000100800 */
[----:B------:R0:W-:Y:S01]  /*4d950*/  STL [R1+0x8954], R20 ;  /* 0x0089541401007387 */ /* 0x0001e20000100800 */
[----:B------:R-:W3:Y:S02]  /*4d960*/  LDL R26, [R1+0x1ad0] ;  /* 0x001ad000011a7983 */ /* 0x000ee40000100800 */
[----:B------:R-:W3:Y:S01]  /*4d970*/  LDL R25, [R1+0x29c0] ;  /* 0x0029c00001197983 */ /* 0x000ee20000100800 */
[----:B------:R1:W-:Y:S01]  /*4d980*/  STL [R1+0x8958], R19 ;  /* 0x0089581301007387 */ /* 0x0003e20000100800 */
[----:B------:R-:W3:Y:S02]  /*4d990*/  LDL R24, [R1+0x29c4] ;  /* 0x0029c40001187983 */ /* 0x000ee40000100800 */
[----:B------:R-:W3:Y:S02]  /*4d9a0*/  LDL R23, [R1+0x2a00] ;  /* 0x002a000001177983 */ /* 0x000ee40000100800 */
[----:B0-----:R-:W3:Y:S01]  /*4d9b0*/  LDL R22, [R1+0x2a04] ;  /* 0x002a040001167983 */ /* 0x001ee20000100800 */
[----:B--2---:R-:W2:Y:S01]  /*4d9c0*/  LDL R21, [R1+0x2a40] ;  /* 0x002a400001157983 */ /* 0x004ea20000100800 */
[----:B-1----:R-:W-:-:S02]  /*4d9d0*/  @!P6 IMAD.MOV.U32 R5, RZ, RZ, R27 ;  /* 0x000000ffff05e224 */ /* 0x002fc400078e001b */
[----:B----4-:R-:W-:-:S05]  /*4d9e0*/  @!P6 IMAD.MOV.U32 R4, RZ, RZ, R3 ;  /* 0x000000ffff04e224 */ /* 0x010fca00078e0003 */
[----:B------:R3:W4:Y:S02]  /*4d9f0*/  @!P6 LDG.E.U16 R17, [R4.64] ;  /* 0x000000060411e981 */ /* 0x000724000c1e1500 */
[----:B---3--:R-:W-:Y:S02]  /*4da00*/  @!P6 IMAD.MOV.U32 R5, RZ, RZ, R26 ;  /* 0x000000ffff05e224 */ /* 0x008fe400078e001a */
[----:B------:R-:W-:-:S05]  /*4da10*/  @!P6 IMAD.MOV.U32 R4, RZ, RZ, R25 ;  /* 0x000000ffff04e224 */ /* 0x000fca00078e0019 */
[----:B------:R0:W3:Y:S02]  /*4da20*/  @!P6 LDG.E.U16 R16, [R4.64] ;  /* 0x000000060410e981 */ /* 0x0000e4000c1e1500 */
[----:B0-----:R-:W-:Y:S02]  /*4da30*/  @!P6 IMAD.MOV.U32 R5, RZ, RZ, R24 ;  /* 0x000000ffff05e224 */ /* 0x001fe400078e0018 */
[----:B------:R-:W-:-:S05]  /*4da40*/  @!P6 IMAD.MOV.U32 R4, RZ, RZ, R23 ;  /* 0x000000ffff04e224 */ /* 0x000fca00078e0017 */
[----:B------:R2:W3:Y:S04]  /*4da50*/  @!P6 LDG.E.U16 R15, [R4.64] ;  /* 0x00000006040fe981 */ /* 0x0004e8000c1e1500 */
[----:B------:R0:W-:Y:S01]  /*4da60*/  STL [R1+0x895c], R18 ;  /* 0x00895c1201007387 */ /* 0x0001e20000100800 */
[----:B------:R-:W3:Y:S02]  /*4da70*/  LDL R20, [R1+0x1ab4] ;  /* 0x001ab40001147983 */ /* 0x000ee40000100800 */
[----:B------:R-:W3:Y:S02]  /*4da80*/  LDL R3, [R1+0x1ab8] ;  /* 0x001ab80001037983 */ /* 0x000ee40000100800 */
[----:B--2---:R-:W-:Y:S02]  /*4da90*/  @!P6 IMAD.MOV.U32 R4, RZ, RZ, R21 ;  /* 0x000000ffff04e224 */ /* 0x004fe400078e0015 */
[----:B------:R-:W-:-:S05]  /*4daa0*/  @!P6 IMAD.MOV.U32 R5, RZ, RZ, R22 ;  /* 0x000000ffff05e224 */ /* 0x000fca00078e0016 */
[----:B------:R1:W3:Y:S04]  /*4dab0*/  @!P6 LDG.E.U16 R14, [R4.64] ;  /* 0x00000006040ee981 */ /* 0x0002e8000c1e1500 */
[----:B----4-:R4:W-:Y:S01]  /*4dac0*/  STL [R1+0x8960], R17 ;  /* 0x0089601101007387 */ /* 0x0109e20000100800 */
[----:B------:R-:W2:Y:S02]  /*4dad0*/  LDL R19, [R1+0x297c] ;  /* 0x00297c0001137983 */ /* 0x000ea40000100800 */
[----:B0-----:R-:W2:Y:S01]  /*4dae0*/  LDL R18, [R1+0x2980] ;  /* 0x0029800001127983 */ /* 0x001ea20000100800 */
[----:B---3--:R-:W-:Y:S04]  /*4daf0*/  STL [R1+0x8964], R16 ;  /* 0x0089641001007387 */ /* 0x008fe80000100800 */
[----:B------:R0:W-:Y:S01]  /*4db00*/  STL [R1+0x8968], R15 ;  /* 0x0089680f01007387 */ /* 0x0001e20000100800 */
[----:B----4-:R-:W3:Y:S03]  /*4db10*/  LDL R17, [R1+0x293c] ;  /* 0x00293c0001117983 */ /* 0x010ee60000100800 */
[----:B0-----:R-:W4:Y:S01]  /*4db20*/  LDL R15, [R1+0x2940] ;  /* 0x00294000010f7983 */ /* 0x001f220000100800 */
[----:B-1----:R-:W-:-:S02]  /*4db30*/  @!P6 IMAD.MOV.U32 R4, RZ, RZ, R3 ;  /* 0x000000ffff04e224 */ /* 0x002fc400078e0003 */
[----:B------:R-:W-:-:S05]  /*4db40*/  @!P6 IMAD.MOV.U32 R5, RZ, RZ, R20 ;  /* 0x000000ffff05e224 */ /* 0x000fca00078e0014 */
[----:B------:R2:W4:Y:S04]  /*4db50*/  @!P6 LDG.E.U16 R13, [R4.64] ;  /* 0x00000006040de981 */ /* 0x000528000c1e1500 */
[----:B------:R0:W-:Y:S01]  /*4db60*/  STL [R1+0x896c], R14 ;  /* 0x00896c0e01007387 */ /* 0x0001e20000100800 */
[----:B------:R-:W4:Y:S02]  /*4db70*/  LDL R3, [R1+0x2900] ;  /* 0x0029000001037983 */ /* 0x000f240000100800 */
[----:B------:R-:W4:Y:S02]  /*4db80*/  LDL R20, [R1+0x28fc] ;  /* 0x0028fc0001147983 */ /* 0x000f240000100800 */
[----:B--2---:R-:W-:Y:S02]  /*4db90*/  @!P6 IMAD.MOV.U32 R5, RZ, RZ, R19 ;  /* 0x000000ffff05e224 */ /* 0x004fe400078e0013 */
[----:B------:R-:W-:-:S05]  /*4dba0*/  @!P6 IMAD.MOV.U32 R4, RZ, RZ, R18 ;  /* 0x000000ffff04e224 */ /* 0x000fca00078e0012 */
[----:B------:R3:W2:Y:S02]  /*4dbb0*/  @!P6 LDG.E.U16 R12, [R4.64] ;  /* 0x00000006040ce981 */ /* 0x0006a4000c1e1500 */
[----:B---3--:R-:W-:Y:S02]  /*4dbc0*/  @!P6 IMAD.MOV.U32 R5, RZ, RZ, R17 ;  /* 0x000000ffff05e224 */ /* 0x008fe400078e0011 */
[----:B----4-:R-:W-:-:S05]  /*4dbd0*/  @!P6 IMAD.MOV.U32 R4, RZ, RZ, R15 ;  /* 0x000000ffff04e224 */ /* 0x010fca00078e000f */
[----:B------:R1:W3:Y:S04]  /*4dbe0*/  @!P6 LDG.E.U16 R11, [R4.64] ;  /* 0x00000006040be981 */ /* 0x0002e8000c1e1500 */
[----:B------:R-:W-:Y:S01]  /*4dbf0*/  STL [R1+0x8970], R13 ;  /* 0x0089700d01007387 */ /* 0x000fe20000100800 */
[----:B------:R-:W4:Y:S02]  /*4dc00*/  LDL R19, [R1+0x2a44] ;  /* 0x002a440001137983 */ /* 0x000f240000100800 */
[----:B------:R-:W4:Y:S02]  /*4dc10*/  LDL R18, [R1+0x2a80] ;  /* 0x002a800001127983 */ /* 0x000f240000100800 */
[----:B------:R-:W4:Y:S02]  /*4dc20*/  LDL R16, [R1+0x28c0] ;  /* 0x0028c00001107983 */ /* 0x000f240000100800 */
[----:B-1----:R-:W-:Y:S01]  /*4dc30*/  @!P6 IMAD.MOV.U32 R4, RZ, RZ, R3 ;  /* 0x000000ffff04e224 */ /* 0x002fe200078e0003 */
[----:B--2---:R1:W-:Y:S01]  /*4dc40*/  STL [R1+0x8974], R12 ;  /* 0x0089740c01007387 */ /* 0x0043e20000100800 */
[----:B------:R-:W2:Y:S02]  /*4dc50*/  LDL R17, [R1+0x28bc] ;  /* 0x0028bc0001117983 */ /* 0x000ea40000100800 */
[----:B------:R-:W2:Y:S02]  /*4dc60*/  LDL R15, [R1+0x287c] ;  /* 0x00287c00010f7983 */ /* 0x000ea40000100800 */
[----:B0-----:R-:W2:Y:S01]  /*4dc70*/  LDL R14, [R1+0x2880] ;  /* 0x00288000010e7983 */ /* 0x001ea20000100800 */
[----:B-1----:R-:W2:Y:S04]  /*4dc80*/  LDL R12, [R1+0x2840] ;  /* 0x00284000010c7983 */ /* 0x002ea80000100800 */
[----:B---3--:R0:W-:Y:S01]  /*4dc90*/  STL [R1+0x8978], R11 ;  /* 0x0089780b01007387 */ /* 0x0081e20000100800 */
[----:B------:R-:W3:Y:S02]  /*4dca0*/  LDL R13, [R1+0x283c] ;  /* 0x00283c00010d7983 */ /* 0x000ee40000100800 */
[----:B------:R-:W3:Y:S01]  /*4dcb0*/  LDL R3, [R1+0x2a90] ;  /* 0x002a900001037983 */ /* 0x000ee20000100800 */
[----:B0-----:R-:W3:Y:S01]  /*4dcc0*/  LDL R11, [R1+0x2a7c] ;  /* 0x002a7c00010b7983 */ /* 0x001ee20000100800 */
[----:B------:R-:W-:-:S05]  /*4dcd0*/  @!P6 IMAD.MOV.U32 R5, RZ, RZ, R20 ;  /* 0x000000ffff05e224 */ /* 0x000fca00078e0014 */
[----:B------:R4:W3:Y:S02]  /*4dce0*/  @!P6 LDG.E.U16 R10, [R4.64] ;  /* 0x00000006040ae981 */ /* 0x0008e4000c1e1500 */
[----:B----4-:R-:W-:Y:S02]  /*4dcf0*/  @!P6 IMAD.MOV.U32 R4, RZ, RZ, R18 ;  /* 0x000000ffff04e224 */ /* 0x010fe400078e0012 */
[----:B------:R-:W-:-:S05]  /*4dd00*/  @!P6 IMAD.MOV.U32 R5, RZ, RZ, R19 ;  /* 0x000000ffff05e224 */ /* 0x000fca00078e0013 */
[----:B------:R0:W4:Y:S02]  /*4dd10*/  @!P6 LDG.E.U16 R9, [R4.64] ;  /* 0x000000060409e981 */ /* 0x000124000c1e1500 */
[----:B0-----:R-:W-:Y:S02]  /*4dd20*/  @!P6 IMAD.MOV.U32 R4, RZ, RZ, R16 ;  /* 0x000000ffff04e224 */ /* 0x001fe400078e0010 */
[----:B--2---:R-:W-:-:S05]  /*4dd30*/  @!P6 IMAD.MOV.U32 R5, RZ, RZ, R17 ;  /* 0x000000ffff05e224 */ /* 0x004fca00078e0011 */
[----:B------:R0:W2:Y:S02]  /*4dd40*/  @!P6 LDG.E.U16 R8, [R4.64] ;  /* 0x000000060408e981 */ /* 0x0000a4000c1e1500 */
[----:B0-----:R-:W-:Y:S02]  /*4dd50*/  @!P6 IMAD.MOV.U32 R4, RZ, RZ, R14 ;  /* 0x000000ffff04e224 */ /* 0x001fe400078e000e */
[----:B------:R-:W-:-:S05]  /*4dd60*/  @!P6 IMAD.MOV.U32 R5, RZ, RZ, R15 ;  /* 0x000000ffff05e224 */ /* 0x000fca00078e000f */
[----:B------:R0:W2:Y:S02]  /*4dd70*/  @!P6 LDG.E.U16 R7, [R4.64] ;  /* 0x000000060407e981 */ /* 0x0000a4000c1e1500 */
[----:B0-----:R-:W-:Y:S02]  /*4dd80*/  @!P6 IMAD.MOV.U32 R4, RZ, RZ, R12 ;  /* 0x000000ffff04e224 */ /* 0x001fe400078e000c */
[----:B---3--:R-:W-:-:S05]  /*4dd90*/  @!P6 IMAD.MOV.U32 R5, RZ, RZ, R13 ;  /* 0x000000ffff05e224 */ /* 0x008fca00078e000d */
[----:B------:R0:W3:Y:S02]  /*4dda0*/  @!P6 LDG.E.U16 R6, [R4.64] ;  /* 0x000000060406e981 */ /* 0x0000e4000c1e1500 */
[----:B0-----:R-:W-:Y:S02]  /*4ddb0*/  @!P6 IMAD.MOV.U32 R4, RZ, RZ, R3 ;  /* 0x000000ffff04e224 */ /* 0x001fe400078e0003 */
[----:B------:R-:W-:-:S05]  /*4ddc0*/  @!P6 IMAD.MOV.U32 R5, RZ, RZ, R11 ;  /* 0x000000ffff05e224 */ /* 0x000fca00078e000b */
[----:B------:R-:W3:Y:S04]  /*4ddd0*/  @!P6 LDG.E.U16 R0, [R4.64] ;  /* 0x000000060400e981 */ /* 0x000ee8000c1e1500 */
[----:B------:R-:W-:Y:S04]  /*4dde0*/  STL [R1+0x897c], R10 ;  /* 0x00897c0a01007387 */ /* 0x000fe80000100800 */
[----:B----4-:R-:W-:Y:S04]  /*4ddf0*/  STL [R1+0x8980], R9 ;  /* 0x0089800901007387 */ /* 0x010fe80000100800 */
[----:B--2---:R-:W-:Y:S04]  /*4de00*/  STL [R1+0x8984], R8 ;  /* 0x0089840801007387 */ /* 0x004fe80000100800 */
[----:B------:R-:W-:Y:S04]  /*4de10*/  STL [R1+0x8988], R7 ;  /* 0x0089880701007387 */ /* 0x000fe80000100800 */
[----:B---3--:R-:W-:Y:S01]  /*4de20*/  STL [R1+0x898c], R6 ;  /* 0x00898c0601007387 */ /* 0x008fe20000100800 */
[----:B------:R-:W2:Y:S02]  /*4de30*/  LDL.LU R29, [R1+0x12e0] ;  /* 0x0012e000011d7983 */ /* 0x000ea40000300800 */
[----:B------:R-:W3:Y:S02]  /*4de40*/  LDL.LU R3, [R1+0x12dc] ;  /* 0x0012dc0001037983 */ /* 0x000ee40000300800 */
[----:B------:R-:W4:Y:S01]  /*4de50*/  LDL.LU R26, [R1+0x12a0] ;  /* 0x0012a000011a7983 */ /* 0x000f220000300800 */
[----:B------:R-:W4:Y:S01]  /*4de60*/  LDL.LU R11, [R1+0x129c] ;  /* 0x00129c00010b7983 */ /* 0x000f220000300800 */
[----:B------:R-:W4:Y:S02]  /*4de70*/  LDL.LU R27, [R1+0x1260] ;  /* 0x00126000011b7983 */ /* 0x000f240000300800 */
[----:B------:R-:W4:Y:S02]  /*4de80*/  LDL.LU R12, [R1+0x125c] ;  /* 0x00125c00010c7983 */ /* 0x000f240000300800 */
        /* <DEDUP_REMOVED lines=12> */
[----:B------:R-:W-:Y:S01]  /*4df50*/  STL [R1+0x81f4], R0 ;  /* 0x0081f40001007387 */ /* 0x000fe20000100800 */
[----:B------:R-:W-:Y:S01]  /*4df60*/  STL [R1+0x8560], R0 ;  /* 0x0085600001007387 */ /* 0x000fe20000100800 */
[----:B------:R-:W-:Y:S02]  /*4df70*/  STL [R1+0x8568], R0 ;  /* 0x0085680001007387 */ /* 0x000fe40000100800 */
[----:B------:R-:W-:Y:S02]  /*4df80*/  STL [R1+0x8570], R0 ;  /* 0x0085700001007387 */ /* 0x000fe40000100800 */
        /* <DEDUP_REMOVED lines=118> */
[----:B------:R-:W-:Y:S03]  /*4e6f0*/  STL [R1+0x8928], R0 ;  /* 0x0089280001007387 */ /* 0x000fe60000100800 */
[----:B--2---:R0:W-:Y:S04]  /*4e700*/  STS.U16 [R2+0x10000], R29 ;  /* 0x0100001d02007388 */ /* 0x0041e80000000400 */
[----:B---3--:R1:W-:Y:S04]  /*4e710*/  STS.U16 [R2+0x10080], R3 ;  /* 0x0100800302007388 */ /* 0x0083e80000000400 */
[----:B----4-:R2:W-:Y:S04]  /*4e720*/  STS.U16 [R2+0x10800], R26 ;  /* 0x0108001a02007388 */ /* 0x0105e80000000400 */
[----:B0-----:R-:W3:Y:S01]  /*4e730*/  LDL.LU R29, [R1+0x1298] ;  /* 0x00129800011d7983 */ /* 0x001ee20000300800 */
[----:B------:R-:W4:Y:S02]  /*4e740*/  LDL.LU R23, [R1+0x1294] ;  /* 0x0012940001177983 */ /* 0x000f240000300800 */
[----:B-1----:R-:W4:Y:S01]  /*4e750*/  LDL.LU R3, [R1+0x1258] ;  /* 0x0012580001037983 */ /* 0x002f220000300800 */
[----:B--2---:R-:W2:Y:S04]  /*4e760*/  LDL.LU R26, [R1+0x1254] ;  /* 0x00125400011a7983 */ /* 0x004ea80000300800 */
[----:B------:R0:W-:Y:S04]  /*4e770*/  STS.U16 [R2+0x11000], R27 ;  /* 0x0110001b02007388 */ /* 0x0001e80000000400 */
[----:B------:R1:W-:Y:S04]  /*4e780*/  STS.U16 [R2+0x11800], R22 ;  /* 0x0118001602007388 */ /* 0x0003e80000000400 */
[----:B------:R1:W-:Y:S04]  /*4e790*/  STS.U16 [R2+0x11880], R24 ;  /* 0x0118801802007388 */ /* 0x0003e80000000400 */
[----:B0-----:R-:W2:Y:S01]  /*4e7a0*/  LDL.LU R27, [R1+0x1218] ;  /* 0x00121800011b7983 */ /* 0x001ea20000300800 */
[----:B-1----:R-:W2:Y:S02]  /*4e7b0*/  LDL.LU R22, [R1+0x1214] ;  /* 0x0012140001167983 */ /* 0x002ea40000300800 */
[----:B------:R-:W2:Y:S01]  /*4e7c0*/  LDL.LU R24, [R1+0x1b4] ;  /* 0x0001b40001187983 */ /* 0x000ea20000300800 */
[C---:B------:R-:W-:Y:S01]  /*4e7d0*/  LOP3.LUT R0, R2.reuse, 0x10, RZ, 0x3c, !PT ;  /* 0x0000001002007812 */ /* 0x040fe200078e3cff */
[----:B------:R0:W-:Y:S04]  /*4e7e0*/  STS.U16 [R2+0x13080], R25 ;  /* 0x0130801902007388 */ /* 0x0001e80000000400 */
[----:B------:R1:W-:Y:S04]  /*4e7f0*/  STS.U16 [R2+0x10880], R11 ;  /* 0x0108800b02007388 */ /* 0x0003e80000000400 */
[----:B------:R-:W-:Y:S04]  /*4e800*/  STS.U16 [R2+0x11080], R12 ;  /* 0x0110800c02007388 */ /* 0x000fe80000000400 */
[----:B------:R-:W-:Y:S04]  /*4e810*/  STS.U16 [R2+0x12000], R13 ;  /* 0x0120000d02007388 */ /* 0x000fe80000000400 */
[----:B------:R-:W-:Y:S04]  /*4e820*/  STS.U16 [R2+0x12080], R14 ;  /* 0x0120800e02007388 */ /* 0x000fe80000000400 */
[----:B------:R-:W-:Y:S04]  /*4e830*/  STS.U16 [R2+0x12800], R15 ;  /* 0x0128000f02007388 */ /* 0x000fe80000000400 */
[----:B------:R-:W-:Y:S04]  /*4e840*/  STS.U16 [R2+0x12880], R16 ;  /* 0x0128801002007388 */ /* 0x000fe80000000400 */
[----:B------:R-:W-:Y:S04]  /*4e850*/  STS.U16 [R2+0x13000], R17 ;  /* 0x0130001102007388 */ /* 0x000fe80000000400 */
[----:B0-----:R-:W2:Y:S01]  /*4e860*/  LDL.LU R25, [R1+0x1b0] ;  /* 0x0001b00001197983 */ /* 0x001ea20000300800 */
[----:B------:R-:W2:Y:S03]  /*4e870*/  LDL.LU R7, [R1+0x174] ;  /* 0x0001740001077983 */ /* 0x000ea60000300800 */
[----:B------:R-:W-:Y:S04]  /*4e880*/  STS.U16 [R2+0x13800], R18 ;  /* 0x0138001202007388 */ /* 0x000fe80000000400 */
[----:B------:R-:W-:Y:S01]  /*4e890*/  STS.U16 [R2+0x13880], R19 ;  /* 0x0138801302007388 */ /* 0x000fe20000000400 */
[----:B------:R-:W2:Y:S02]  /*4e8a0*/  LDL.LU R8, [R1+0x170] ;  /* 0x0001700001087983 */ /* 0x000ea40000300800 */
[----:B------:R-:W-:Y:S02]  /*4e8b0*/  STS.U16 [R0+0x10100], R20 ;  /* 0x0101001400007388 */ /* 0x000fe40000000400 */
[----:B------:R-:W2:Y:S01]  /*4e8c0*/  LDL.LU R9, [R1+0x134] ;  /* 0x0001340001097983 */ /* 0x000ea20000300800 */
[----:B------:R-:W-:Y:S04]  /*4e8d0*/  STS.U16 [R0+0x10180], R21 ;  /* 0x0101801500007388 */ /* 0x000fe80000000400 */
[----:B------:R-:W2:Y:S01]  /*4e8e0*/  LDL.LU R10, [R1+0x130] ;  /* 0x00013000010a7983 */ /* 0x000ea20000300800 */
[----:B-1----:R-:W2:Y:S03]  /*4e8f0*/  LDL.LU R11, [R1+0xf4] ;  /* 0x0000f400010b7983 */ /* 0x002ea60000300800 */
[----:B---3--:R0:W-:Y:S01]  /*4e900*/  STS.U16 [R0+0x10900], R29 ;  /* 0x0109001d00007388 */ /* 0x0081e20000000400 */
[----:B----4-:R-:W-:Y:S02]  /*4e910*/  STS.U16 [R0+0x10980], R23 ;  /* 0x0109801700007388 */ /* 0x010fe40000000400 */
[----:B------:R1:W-:Y:S01]  /*4e920*/  STS.U16 [R0+0x11100], R3 ;  /* 0x0111000300007388 */ /* 0x0003e20000000400 */
[----:B--2---:R2:W-:Y:S04]  /*4e930*/  STS.U16 [R0+0x11180], R26 ;  /* 0x0111801a00007388 */ /* 0x0045e80000000400 */
[----:B0-----:R-:W3:Y:S01]  /*4e940*/  LDL.LU R29, [R1+0xf0] ;  /* 0x0000f000011d7983 */ /* 0x001ee20000300800 */
[----:B-1----:R-:W4:Y:S02]  /*4e950*/  LDL.LU R3, [R1+0x12d0] ;  /* 0x0012d00001037983 */ /* 0x002f240000300800 */
[----:B------:R-:W4:Y:S01]  /*4e960*/  LDL.LU R12, [R1+0x12cc] ;  /* 0x0012cc00010c7983 */ /* 0x000f220000300800 */
[----:B--2---:R-:W2:Y:S04]  /*4e970*/  LDL.LU R26, [R1+0x1290] ;  /* 0x00129000011a7983 */ /* 0x004ea80000300800 */
[----:B------:R-:W2:Y:S04]  /*4e980*/  LDL.LU R13, [R1+0x128c] ;  /* 0x00128c00010d7983 */ /* 0x000ea80000300800 */
[----:B------:R0:W-:Y:S01]  /*4e990*/  STS.U16 [R0+0x11900], R27 ;  /* 0x0119001b00007388 */ /* 0x0001e20000000400 */
[----:B------:R-:W2:Y:S02]  /*4e9a0*/  LDL.LU R23, [R1+0x1250] ;  /* 0x0012500001177983 */ /* 0x000ea40000300800 */
[----:B------:R-:W-:Y:S02]  /*4e9b0*/  STS.U16 [R0+0x11980], R22 ;  /* 0x0119801600007388 */ /* 0x000fe40000000400 */
[----:B------:R1:W-:Y:S01]  /*4e9c0*/  STS.U16 [R0+0x12100], R24 ;  /* 0x0121001800007388 */ /* 0x0003e20000000400 */
[----:B0-----:R-:W2:Y:S01]  /*4e9d0*/  LDL.LU R27, [R1+0x124c] ;  /* 0x00124c00011b7983 */ /* 0x001ea20000300800 */
[----:B------:R-:W2:Y:S02]  /*4e9e0*/  LDL.LU R14, [R1+0x1210] ;  /* 0x00121000010e7983 */ /* 0x000ea40000300800 */
[----:B------:R-:W2:Y:S02]  /*4e9f0*/  LDL.LU R15, [R1+0x120c] ;  /* 0x00120c00010f7983 */ /* 0x000ea40000300800 */
[----:B------:R-:W2:Y:S01]  /*4ea00*/  LDL.LU R16, [R1+0x1ac] ;  /* 0x0001ac0001107983 */ /* 0x000ea20000300800 */
[----:B------:R-:W2:Y:S01]  /*4ea10*/  LDL.LU R17, [R1+0x1a8] ;  /* 0x0001a80001117983 */ /* 0x000ea20000300800 */
[----:B------:R-:W2:Y:S02]  /*4ea20*/  LDL.LU R18, [R1+0x16c] ;  /* 0x00016c0001127983 */ /* 0x000ea40000300800 */
[----:B------:R-:W2:Y:S02]  /*4ea30*/  LDL.LU R19, [R1+0x168] ;  /* 0x0001680001137983 */ /* 0x000ea40000300800 */
[----:B------:R-:W2:Y:S01]  /*4ea40*/  LDL.LU R20, [R1+0x12c] ;  /* 0x00012c0001147983 */ /* 0x000ea20000300800 */
[----:B-1----:R-:W2:Y:S01]  /*4ea50*/  LDL.LU R24, [R1+0x128] ;  /* 0x0001280001187983 */ /* 0x002ea20000300800 */
[----:B------:R-:W2:Y:S03]  /*4ea60*/  LDL.LU R21, [R1+0xec] ;  /* 0x0000ec0001157983 */ /* 0x000ea60000300800 */
[----:B------:R0:W-:Y:S01]  /*4ea70*/  STS.U16 [R0+0x12180], R25 ;  /* 0x0121801900007388 */ /* 0x0001e20000000400 */
[----:B------:R-:W2:Y:S02]  /*4ea80*/  LDL.LU R22, [R1+0xe8] ;  /* 0x0000e80001167983 */ /* 0x000ea40000300800 */
[----:B------:R-:W-:Y:S02]  /*4ea90*/  STS.U16 [R0+0x12900], R7 ;  /* 0x0129000700007388 */ /* 0x000fe40000000400 */
[----:B------:R-:W-:Y:S01]  /*4eaa0*/  STS.U16 [R0+0x12980], R8 ;  /* 0x0129800800007388 */ /* 0x000fe20000000400 */
[----:B------:R-:W-:Y:S01]  /*4eab0*/  STS.U16 [R0+0x13100], R9 ;  /* 0x0131000900007388 */ /* 0x000fe20000000400 */
[C---:B------:R-:W-:Y:S01]  /*4eac0*/  LOP3.LUT R5, R2.reuse, 0x20, RZ, 0x3c, !PT ;  /* 0x0000002002057812 */ /* 0x040fe200078e3cff */
[----:B------:R-:W-:Y:S02]  /*4ead0*/  STS.U16 [R0+0x13180], R10 ;  /* 0x0131800a00007388 */ /* 0x000fe40000000400 */
[----:B------:R-:W-:Y:S01]  /*4eae0*/  STS.U16 [R0+0x13900], R11 ;  /* 0x0139000b00007388 */ /* 0x000fe20000000400 */
[----:B0-----:R-:W2:Y:S04]  /*4eaf0*/  LDL.LU R25, [R1+0x12c8] ;  /* 0x0012c80001197983 */ /* 0x001ea80000300800 */
[----:B---3--:R0:W-:Y:S01]  /*4eb00*/  STS.U16 [R0+0x13980], R29 ;  /* 0x0139801d00007388 */ /* 0x0081e20000000400 */
[----:B----4-:R1:W-:Y:S02]  /*4eb10*/  STS.U16 [R5+0x10200], R3 ;  /* 0x0102000305007388 */ /* 0x0103e40000000400 */
[----:B------:R-:W-:Y:S01]  /*4eb20*/  STS.U16 [R5+0x10280], R12 ;  /* 0x0102800c05007388 */ /* 0x000fe20000000400 */
[----:B--2---:R2:W-:Y:S04]  /*4eb30*/  STS.U16 [R5+0x10a00], R26 ;  /* 0x010a001a05007388 */ /* 0x0045e80000000400 */
[----:B------:R-:W-:Y:S04]  /*4eb40*/  STS.U16 [R5+0x10a80], R13 ;  /* 0x010a800d05007388 */ /* 0x000fe80000000400 */
[----:B0-----:R-:W3:Y:S01]  /*4eb50*/  LDL.LU R29, [R1+0x12c4] ;  /* 0x0012c400011d7983 */ /* 0x001ee20000300800 */
[----:B------:R-:W-:Y:S02]  /*4eb60*/  STL [R1+0x8990], R0 ;  /* 0x0089900001007387 */ /* 0x000fe40000100800 */
[----:B-1----:R-:W4:Y:S01]  /*4eb70*/  LDL.LU R3, [R1+0x1288] ;  /* 0x0012880001037983 */ /* 0x002f220000300800 */
[----:B--2---:R-:W2:Y:S04]  /*4eb80*/  LDL.LU R26, [R1+0x1284] ;  /* 0x00128400011a7983 */ /* 0x004ea80000300800 */
[----:B------:R0:W-:Y:S01]  /*4eb90*/  STS.U16 [R5+0x11200], R23 ;  /* 0x0112001705007388 */ /* 0x0001e20000000400 */
[----:B------:R1:W-:Y:S02]  /*4eba0*/  STS.U16 [R5+0x11280], R27 ;  /* 0x0112801b05007388 */ /* 0x0003e40000000400 */
[----:B------:R-:W-:Y:S02]  /*4ebb0*/  STS.U16 [R5+0x11a00], R14 ;  /* 0x011a000e05007388 */ /* 0x000fe40000000400 */
[----:B------:R-:W-:Y:S01]  /*4ebc0*/  STS.U16 [R5+0x11a80], R15 ;  /* 0x011a800f05007388 */ /* 0x000fe20000000400 */
[----:B------:R-:W-:Y:S01]  /*4ebd0*/  STS.U16 [R5+0x12200], R16 ;  /* 0x0122001005007388 */ /* 0x000fe20000000400 */
[----:B------:R-:W-:Y:S02]  /*4ebe0*/  STS.U16 [R5+0x12280], R17 ;  /* 0x0122801105007388 */ /* 0x000fe40000000400 */
[----:B------:R-:W-:Y:S02]  /*4ebf0*/  STS.U16 [R5+0x12a00], R18 ;  /* 0x012a001205007388 */ /* 0x000fe40000000400 */
[----:B------:R-:W-:Y:S01]  /*4ec00*/  STS.U16 [R5+0x12a80], R19 ;  /* 0x012a801305007388 */ /* 0x000fe20000000400 */
[----:B------:R-:W-:Y:S04]  /*4ec10*/  STS.U16 [R5+0x13200], R20 ;  /* 0x0132001405007388 */ /* 0x000fe80000000400 */
[----:B0-----:R-:W2:Y:S01]  /*4ec20*/  LDL.LU R23, [R1+0x1248] ;  /* 0x0012480001177983 */ /* 0x001ea20000300800 */
[----:B-1----:R-:W2:Y:S02]  /*4ec30*/  LDL.LU R27, [R1+0x1244] ;  /* 0x00124400011b7983 */ /* 0x002ea40000300800 */
[----:B------:R0:W-:Y:S02]  /*4ec40*/  STS.U16 [R5+0x13280], R24 ;  /* 0x0132801805007388 */ /* 0x0001e40000000400 */
[----:B0-----:R-:W2:Y:S01]  /*4ec50*/  LDL.LU R24, [R1+0x1208] ;  /* 0x0012080001187983 */ /* 0x001ea20000300800 */
[----:B------:R-:W-:Y:S02]  /*4ec60*/  STS.U16 [R5+0x13a00], R21 ;  /* 0x013a001505007388 */ /* 0x000fe40000000400 */
[----:B------:R0:W-:Y:S01]  /*4ec70*/  STS.U16 [R5+0x13a80], R22 ;  /* 0x013a801605007388 */ /* 0x0001e20000000400 */
[C---:B------:R-:W-:Y:S01]  /*4ec80*/  LOP3.LUT R4, R2.reuse, 0x30, RZ, 0x3c, !PT ;  /* 0x0000003002047812 */ /* 0x040fe200078e3cff */
[----:B0-----:R-:W2:Y:S01]  /*4ec90*/  LDL.LU R5, [R1+0x1204] ;  /* 0x0012040001057983 */ /* 0x001ea20000300800 */
[----:B------:R-:W2:Y:S02]  /*4eca0*/  LDL.LU R6, [R1+0x1a4] ;  /* 0x0001a40001067983 */ /* 0x000ea40000300800 */
[----:B------:R-:W2:Y:S02]  /*4ecb0*/  LDL.LU R7, [R1+0x1a0] ;  /* 0x0001a00001077983 */ /* 0x000ea40000300800 */
[----:B------:R-:W2:Y:S01]  /*4ecc0*/  LDL.LU R8, [R1+0x164] ;  /* 0x0001640001087983 */ /* 0x000ea20000300800 */
[----:B------:R-:W2:Y:S04]  /*4ecd0*/  LDL.LU R9, [R1+0x160] ;  /* 0x0001600001097983 */ /* 0x000ea80000300800 */
[----:B------:R-:W-:Y:S01]  /*4ece0*/  STS.U16 [R4+0x10300], R25 ;  /* 0x0103001904007388 */ /* 0x000fe20000000400 */
[----:B------:R-:W2:Y:S02]  /*4ecf0*/  LDL.LU R10, [R1+0x124] ;  /* 0x00012400010a7983 */ /* 0x000ea40000300800 */
[----:B------:R-:W2:Y:S01]  /*4ed00*/  LDL.LU R11, [R1+0x120] ;  /* 0x00012000010b7983 */ /* 0x000ea20000300800 */
[----:B---3--:R0:W-:Y:S01]  /*4ed10*/  STS.U16 [R4+0x10380], R29 ;  /* 0x0103801d04007388 */ /* 0x0081e20000000400 */
[----:B----4-:R1:W-:Y:S03]  /*4ed20*/  STS.U16 [R4+0x10b00], R3 ;  /* 0x010b000304007388 */ /* 0x0103e60000000400 */
[----:B--2---:R2:W-:Y:S04]  /*4ed30*/  STS.U16 [R4+0x10b80], R26 ;  /* 0x010b801a04007388 */ /* 0x0045e80000000400 */
[----:B0-----:R-:W3:Y:S01]  /*4ed40*/  LDL.LU R29, [R1+0xe4] ;  /* 0x0000e400011d7983 */ /* 0x001ee20000300800 */
[----:B------:R-:W4:Y:S02]  /*4ed50*/  LDL.LU R12, [R1+0xe0] ;  /* 0x0000e000010c7983 */ /* 0x000f240000300800 */
[----:B-1----:R-:W4:Y:S02]  /*4ed60*/  LDL.LU R3, [R1+0x12c0] ;  /* 0x0012c00001037983 */ /* 0x002f240000300800 */
[----:B------:R-:W4:Y:S01]  /*4ed70*/  LDL.LU R13, [R1+0x12bc] ;  /* 0x0012bc00010d7983 */ /* 0x000f220000300800 */
[----:B------:R-:W4:Y:S04]  /*4ed80*/  LDL.LU R25, [R1+0x1280] ;  /* 0x0012800001197983 */ /* 0x000f280000300800 */
[----:B--2---:R-:W2:Y:S01]  /*4ed90*/  LDL.LU R26, [R1+0x127c] ;  /* 0x00127c00011a7983 */ /* 0x004ea20000300800 */
[----:B------:R-:W2:Y:S02]  /*4eda0*/  LDL.LU R14, [R1+0x1240] ;  /* 0x00124000010e7983 */ /* 0x000ea40000300800 */
[----:B------:R-:W2:Y:S01]  /*4edb0*/  LDL.LU R15, [R1+0x123c] ;  /* 0x00123c00010f7983 */ /* 0x000ea20000300800 */
[----:B------:R-:W2:Y:S01]  /*4edc0*/  LDL.LU R16, [R1+0x1200] ;  /* 0x0012000001107983 */ /* 0x000ea20000300800 */
[----:B------:R-:W2:Y:S02]  /*4edd0*/  LDL.LU R17, [R1+0x11fc] ;  /* 0x0011fc0001117983 */ /* 0x000ea40000300800 */
[----:B------:R-:W2:Y:S02]  /*4ede0*/  LDL.LU R18, [R1+0x19c] ;  /* 0x00019c0001127983 */ /* 0x000ea40000300800 */
[----:B------:R-:W2:Y:S01]  /*4edf0*/  LDL.LU R19, [R1+0x198] ;  /* 0x0001980001137983 */ /* 0x000ea20000300800 */
[----:B------:R-:W-:Y:S04]  /*4ee00*/  STS.U16 [R4+0x11300], R23 ;  /* 0x0113001704007388 */ /* 0x000fe80000000400 */
[----:B------:R-:W2:Y:S01]  /*4ee10*/  LDL.LU R20, [R1+0x15c] ;  /* 0x00015c0001147983 */ /* 0x000ea20000300800 */
[----:B------:R0:W-:Y:S02]  /*4ee20*/  STS.U16 [R4+0x11380], R27 ;  /* 0x0113801b04007388 */ /* 0x0001e40000000400 */
[----:B------:R-:W2:Y:S02]  /*4ee30*/  LDL.LU R21, [R1+0x158] ;  /* 0x0001580001157983 */ /* 0x000ea40000300800 */
[----:B------:R1:W-:Y:S01]  /*4ee40*/  STS.U16 [R4+0x11b00], R24 ;  /* 0x011b001804007388 */ /* 0x0003e20000000400 */
[----:B0-----:R-:W2:Y:S01]  /*4ee50*/  LDL.LU R27, [R1+0x11c] ;  /* 0x00011c00011b7983 */ /* 0x001ea20000300800 */
[----:B------:R-:W2:Y:S02]  /*4ee60*/  LDL.LU R22, [R1+0x118] ;  /* 0x0001180001167983 */ /* 0x000ea40000300800 */
[----:B------:R-:W2:Y:S02]  /*4ee70*/  LDL.LU R23, [R1+0xdc] ;  /* 0x0000dc0001177983 */ /* 0x000ea40000300800 */
[----:B-1----:R-:W2:Y:S01]  /*4ee80*/  LDL.LU R24, [R1+0xd8] ;  /* 0x0000d80001187983 */ /* 0x002ea20000300800 */
[----:B------:R-:W-:Y:S01]  /*4ee90*/  STS.U16 [R4+0x11b80], R5 ;  /* 0x011b800504007388 */ /* 0x000fe20000000400 */
[----:B------:R-:W-:Y:S02]  /*4eea0*/  STS.U16 [R4+0x12300], R6 ;  /* 0x0123000604007388 */ /* 0x000fe40000000400 */
[----:B------:R-:W-:Y:S02]  /*4eeb0*/  STS.U16 [R4+0x12380], R7 ;  /* 0x0123800704007388 */ /* 0x000fe40000000400 */
[----:B------:R-:W-:Y:S01]  /*4eec0*/  STS.U16 [R4+0x12b00], R8 ;  /* 0x012b000804007388 */ /* 0x000fe20000000400 */
[----:B------:R-:W-:Y:S01]  /*4eed0*/  STS.U16 [R4+0x12b80], R9 ;  /* 0x012b800904007388 */ /* 0x000fe20000000400 */
[C---:B------:R-:W-:Y:S01]  /*4eee0*/  LOP3.LUT R0, R2.reuse, 0x40, RZ, 0x3c, !PT ;  /* 0x0000004002007812 */ /* 0x040fe200078e3cff */
[----:B------:R-:W-:Y:S02]  /*4eef0*/  STS.U16 [R4+0x13300], R10 ;  /* 0x0133000a04007388 */ /* 0x000fe40000000400 */
[----:B------:R-:W-:Y:S01]  /*4ef00*/  STS.U16 [R4+0x13380], R11 ;  /* 0x0133800b04007388 */ /* 0x000fe20000000400 */
[----:B---3--:R0:W-:Y:S01]  /*4ef10*/  STS.U16 [R4+0x13b00], R29 ;  /* 0x013b001d04007388 */ /* 0x0081e20000000400 */
[----:B----4-:R-:W-:Y:S03]  /*4ef20*/  STS.U16 [R4+0x13b80], R12 ;  /* 0x013b800c04007388 */ /* 0x010fe60000000400 */
[----:B------:R1:W-:Y:S01]  /*4ef30*/  STS.U16 [R0+0x10400], R3 ;  /* 0x0104000300007388 */ /* 0x0003e20000000400 */
[----:B------:R-:W-:Y:S03]  /*4ef40*/  STS.U16 [R0+0x10480], R13 ;  /* 0x0104800d00007388 */ /* 0x000fe60000000400 */
[----:B------:R3:W-:Y:S01]  /*4ef50*/  STS.U16 [R0+0x10c00], R25 ;  /* 0x010c001900007388 */ /* 0x0007e20000000400 */
[----:B--2---:R2:W-:Y:S03]  /*4ef60*/  STS.U16 [R0+0x10c80], R26 ;  /* 0x010c801a00007388 */ /* 0x0045e60000000400 */
[----:B------:R-:W-:Y:S01]  /*4ef70*/  STS.U16 [R0+0x11400], R14 ;  /* 0x0114000e00007388 */ /* 0x000fe20000000400 */
[----:B------:R-:W-:Y:S03]  /*4ef80*/  STS.U16 [R0+0x11480], R15 ;  /* 0x0114800f00007388 */ /* 0x000fe60000000400 */
[----:B------:R-:W-:Y:S01]  /*4ef90*/  STS.U16 [R0+0x11c00], R16 ;  /* 0x011c001000007388 */ /* 0x000fe20000000400 */
[----:B------:R-:W-:Y:S02]  /*4efa0*/  STS.U16 [R0+0x11c80], R17 ;  /* 0x011c801100007388 */ /* 0x000fe40000000400 */
[----:B------:R-:W-:Y:S02]  /*4efb0*/  STS.U16 [R0+0x12400], R18 ;  /* 0x0124001200007388 */ /* 0x000fe40000000400 */
[----:B------:R-:W-:Y:S01]  /*4efc0*/  STS.U16 [R0+0x12480], R19 ;  /* 0x0124801300007388 */ /* 0x000fe20000000400 */
[----:B0-----:R-:W4:Y:S04]  /*4efd0*/  LDL.LU R29, [R1+0x12b8] ;  /* 0x0012b800011d7983 */ /* 0x001f280000300800 */
[----:B------:R-:W-:Y:S01]  /*4efe0*/  STS.U16 [R0+0x12c00], R20 ;  /* 0x012c001400007388 */ /* 0x000fe20000000400 */
[----:B------:R-:W-:Y:S02]  /*4eff0*/  STS.U16 [R0+0x12c80], R21 ;  /* 0x012c801500007388 */ /* 0x000fe40000000400 */
[----:B-1----:R-:W4:Y:S02]  /*4f000*/  LDL.LU R3, [R1+0x12b4] ;  /* 0x0012b40001037983 */ /* 0x002f240000300800 */
[----:B---3--:R-:W3:Y:S01]  /*4f010*/  LDL.LU R25, [R1+0x1278] ;  /* 0x0012780001197983 */ /* 0x008ee20000300800 */
[----:B--2---:R-:W2:Y:S04]  /*4f020*/  LDL.LU R26, [R1+0x1274] ;  /* 0x00127400011a7983 */ /* 0x004ea80000300800 */
[----:B------:R0:W-:Y:S01]  /*4f030*/  STS.U16 [R0+0x13400], R27 ;  /* 0x0134001b00007388 */ /* 0x0001e20000000400 */
[----:B------:R-:W-:Y:S02]  /*4f040*/  STS.U16 [R0+0x13480], R22 ;  /* 0x0134801600007388 */ /* 0x000fe40000000400 */
[----:B------:R-:W-:Y:S02]  /*4f050*/  STS.U16 [R0+0x13c00], R23 ;  /* 0x013c001700007388 */ /* 0x000fe40000000400 */
[----:B------:R1:W-:Y:S01]  /*4f060*/  STS.U16 [R0+0x13c80], R24 ;  /* 0x013c801800007388 */ /* 0x0003e20000000400 */
[----:B0-----:R-:W2:Y:S01]  /*4f070*/  LDL.LU R27, [R1+0x1238] ;  /* 0x00123800011b7983 */ /* 0x001ea20000300800 */
[----:B-1----:R-:W2:Y:S02]  /*4f080*/  LDL.LU R0, [R1+0x1234] ;  /* 0x0012340001007983 */ /* 0x002ea40000300800 */
[----:B------:R-:W2:Y:S02]  /*4f090*/  LDL.LU R5, [R1+0x11f8] ;  /* 0x0011f80001057983 */ /* 0x000ea40000300800 */
[----:B------:R-:W2:Y:S01]  /*4f0a0*/  LDL.LU R6, [R1+0x11f4] ;  /* 0x0011f40001067983 */ /* 0x000ea20000300800 */
[----:B------:R-:W2:Y:S01]  /*4f0b0*/  LDL.LU R7, [R1+0x194] ;  /* 0x0001940001077983 */ /* 0x000ea20000300800 */
[----:B------:R-:W2:Y:S02]  /*4f0c0*/  LDL.LU R8, [R1+0x190] ;  /* 0x0001900001087983 */ /* 0x000ea40000300800 */
[----:B------:R-:W2:Y:S02]  /*4f0d0*/  LDL.LU R9, [R1+0x154] ;  /* 0x0001540001097983 */ /* 0x000ea40000300800 */
[----:B------:R-:W2:Y:S01]  /*4f0e0*/  LDL.LU R10, [R1+0x150] ;  /* 0x00015000010a7983 */ /* 0x000ea20000300800 */
[----:B------:R-:W2:Y:S01]  /*4f0f0*/  LDL.LU R11, [R1+0x114] ;  /* 0x00011400010b7983 */ /* 0x000ea20000300800 */
[----:B------:R-:W2:Y:S02]  /*4f100*/  LDL.LU R12, [R1+0x110] ;  /* 0x00011000010c7983 */ /* 0x000ea40000300800 */
[----:B------:R-:W2:Y:S01]  /*4f110*/  LDL.LU R13, [R1+0xd4] ;  /* 0x0000d400010d7983 */ /* 0x000ea20000300800 */
[C---:B------:R-:W-:Y:S01]  /*4f120*/  LOP3.LUT R4, R2.reuse, 0x50, RZ, 0x3c, !PT ;  /* 0x0000005002047812 */ /* 0x040fe200078e3cff */
[----:B------:R-:W2:Y:S04]  /*4f130*/  LDL.LU R14, [R1+0x12b0] ;  /* 0x0012b000010e7983 */ /* 0x000ea80000300800 */
[----:B----4-:R0:W-:Y:S01]  /*4f140*/  STS.U16 [R4+0x10500], R29 ;  /* 0x0105001d04007388 */ /* 0x0101e20000000400 */
[----:B------:R1:W-:Y:S03]  /*4f150*/  STS.U16 [R4+0x10580], R3 ;  /* 0x0105800304007388 */ /* 0x0003e60000000400 */
[----:B---3--:R3:W-:Y:S01]  /*4f160*/  STS.U16 [R4+0x10d00], R25 ;  /* 0x010d001904007388 */ /* 0x0087e20000000400 */
[----:B--2---:R2:W-:Y:S03]  /*4f170*/  STS.U16 [R4+0x10d80], R26 ;  /* 0x010d801a04007388 */ /* 0x0045e60000000400 */
[----:B0-----:R-:W4:Y:S01]  /*4f180*/  LDL.LU R29, [R1+0x12ac] ;  /* 0x0012ac00011d7983 */ /* 0x001f220000300800 */
[----:B-1----:R-:W4:Y:S02]  /*4f190*/  LDL.LU R3, [R1+0x1270] ;  /* 0x0012700001037983 */ /* 0x002f240000300800 */
        /* <DEDUP_REMOVED lines=10> */
[----:B------:R0:W-:Y:S01]  /*4f240*/  STS.U16 [R4+0x11500], R27 ;  /* 0x0115001b04007388 */ /* 0x0001e20000000400 */
[----:B------:R-:W-:Y:S02]  /*4f250*/  STS.U16 [R4+0x11580], R0 ;  /* 0x0115800004007388 */ /* 0x000fe40000000400 */
[----:B------:R-:W-:Y:S02]  /*4f260*/  STS.U16 [R4+0x11d00], R5 ;  /* 0x011d000504007388 */ /* 0x000fe40000000400 */
[----:B------:R-:W-:Y:S01]  /*4f270*/  STS.U16 [R4+0x11d80], R6 ;  /* 0x011d800604007388 */ /* 0x000fe20000000400 */
[----:B------:R-:W-:Y:S01]  /*4f280*/  STS.U16 [R4+0x12500], R7 ;  /* 0x0125000704007388 */ /* 0x000fe20000000400 */
[----:B------:R-:W-:Y:S02]  /*4f290*/  STS.U16 [R4+0x12580], R8 ;  /* 0x0125800804007388 */ /* 0x000fe40000000400 */
[----:B------:R-:W-:Y:S02]  /*4f2a0*/  STS.U16 [R4+0x12d00], R9 ;  /* 0x012d000904007388 */ /* 0x000fe40000000400 */
[----:B------:R-:W-:Y:S01]  /*4f2b0*/  STS.U16 [R4+0x12d80], R10 ;  /* 0x012d800a04007388 */ /* 0x000fe20000000400 */
[----:B------:R-:W-:Y:S04]  /*4f2c0*/  STS.U16 [R4+0x13500], R11 ;  /* 0x0135000b04007388 */ /* 0x000fe80000000400 */
[----:B---3--:R-:W3:Y:S01]  /*4f2d0*/  LDL.LU R25, [R1+0xcc] ;  /* 0x0000cc0001197983 */ /* 0x008ee20000300800 */
[----:B------:R-:W-:Y:S02]  /*4f2e0*/  STS.U16 [R4+0x13580], R12 ;  /* 0x0135800c04007388 */ /* 0x000fe40000000400 */
[----:B--2---:R-:W2:Y:S02]  /*4f2f0*/  LDL.LU R26, [R1+0xc8] ;  /* 0x0000c800011a7983 */ /* 0x004ea40000300800 */
[----:B------:R-:W-:Y:S01]  /*4f300*/  STS.U16 [R4+0x13d00], R13 ;  /* 0x013d000d04007388 */ /* 0x000fe20000000400 */
[----:B0-----:R-:W2:Y:S04]  /*4f310*/  LDL.LU R27, [R1+0x12a8] ;  /* 0x0012a800011b7983 */ /* 0x001ea80000300800 */
[----:B------:R0:W-:Y:S04]  /*4f320*/  STS.U16 [R4+0x13d80], R28 ;  /* 0x013d801c04007388 */ /* 0x0001e80000000400 */
[----:B0-----:R-:W2:Y:S01]  /*4f330*/  LDL.LU R28, [R1+0x89a8] ;  /* 0x0089a800011c7983 */ /* 0x001ea20000300800 */
[----:B------:R-:W-:-:S05]  /*4f340*/  LOP3.LUT R0, R2, 0x60, RZ, 0x3c, !PT ;  /* 0x0000006002007812 */ /* 0x000fca00078e3cff */
[----:B------:R-:W-:Y:S04]  /*4f350*/  STS.U16 [R0+0x10600], R14 ;  /* 0x0106000e00007388 */ /* 0x000fe80000000400 */
[----:B----4-:R0:W-:Y:S01]  /*4f360*/  STS.U16 [R0+0x10680], R29 ;  /* 0x0106801d00007388 */ /* 0x0101e20000000400 */
[----:B------:R1:W-:Y:S02]  /*4f370*/  STS.U16 [R0+0x10e00], R3 ;  /* 0x010e000300007388 */ /* 0x0003e40000000400 */
[----:B------:R-:W-:Y:S02]  /*4f380*/  STS.U16 [R0+0x10e80], R15 ;  /* 0x010e800f00007388 */ /* 0x000fe40000000400 */
[----:B------:R-:W-:Y:S01]  /*4f390*/  STS.U16 [R0+0x11600], R16 ;  /* 0x0116001000007388 */ /* 0x000fe20000000400 */
[----:B------:R-:W-:Y:S01]  /*4f3a0*/  STS.U16 [R0+0x11680], R17 ;  /* 0x0116801100007388 */ /* 0x000fe20000000400 */
[----:B------:R-:W-:Y:S02]  /*4f3b0*/  STS.U16 [R0+0x11e00], R18 ;  /* 0x011e001200007388 */ /* 0x000fe40000000400 */
[----:B------:R-:W-:Y:S02]  /*4f3c0*/  STS.U16 [R0+0x11e80], R19 ;  /* 0x011e801300007388 */ /* 0x000fe40000000400 */
[----:B------:R-:W-:Y:S01]  /*4f3d0*/  STS.U16 [R0+0x12600], R20 ;  /* 0x0126001400007388 */ /* 0x000fe20000000400 */
[----:B------:R-:W-:Y:S01]  /*4f3e0*/  STS.U16 [R0+0x12680], R21 ;  /* 0x0126801500007388 */ /* 0x000fe20000000400 */
[----:B------:R-:W-:Y:S02]  /*4f3f0*/  STS.U16 [R0+0x12e00], R22 ;  /* 0x012e001600007388 */ /* 0x000fe40000000400 */
[----:B------:R-:W-:Y:S01]  /*4f400*/  STS.U16 [R0+0x12e80], R23 ;  /* 0x012e801700007388 */ /* 0x000fe20000000400 */
[----:B0-----:R-:W4:Y:S01]  /*4f410*/  LDL.LU R29, [R1+0x12a4] ;  /* 0x0012a400011d7983 */ /* 0x001f220000300800 */
[----:B-1----:R-:W4:Y:S03]  /*4f420*/  LDL.LU R3, [R1+0x1268] ;  /* 0x0012680001037983 */ /* 0x002f260000300800 */
[----:B--2---:R0:W-:Y:S02]  /*4f430*/  STS.U16 [R0+0x13600], R28 ;  /* 0x0136001c00007388 */ /* 0x0041e40000000400 */
[----:B0-----:R-:W-:-:S02]  /*4f440*/  LOP3.LUT R28, R2, 0x70, RZ, 0x3c, !PT ;  /* 0x00000070021c7812 */ /* 0x001fc400078e3cff */
[----:B------:R-:W2:Y:S04]  /*4f450*/  LDL.LU R2, [R1+0x1228] ;  /* 0x0012280001027983 */ /* 0x000ea80000300800 */
[----:B------:R-:W-:Y:S01]  /*4f460*/  STS.U16 [R0+0x13680], R24 ;  /* 0x0136801800007388 */ /* 0x000fe20000000400 */
[----:B---3--:R-:W-:Y:S02]  /*4f470*/  STS.U16 [R0+0x13e00], R25 ;  /* 0x013e001900007388 */ /* 0x008fe40000000400 */
[----:B------:R-:W-:Y:S01]  /*4f480*/  STS.U16 [R0+0x13e80], R26 ;  /* 0x013e801a00007388 */ /* 0x000fe20000000400 */
[----:B--2---:R0:W-:Y:S04]  /*4f490*/  STL [R1+0x89a4], R2 ;  /* 0x0089a40201007387 */ /* 0x0041e80000100800 */
[----:B0-----:R-:W2:Y:S01]  /*4f4a0*/  LDL.LU R2, [R1+0x1264] ;  /* 0x0012640001027983 */ /* 0x001ea20000300800 */
        /* <DEDUP_REMOVED lines=23> */
[----:B------:R0:W-:Y:S04]  /*4f620*/  STS.U16 [R28+0x10700], R27 ;  /* 0x0107001b1c007388 */ /* 0x0001e80000000400 */
[----:B------:R-:W3:Y:S01]  /*4f630*/  LDL.LU R26, [R1+0x8c] ;  /* 0x00008c00011a7983 */ /* 0x000ee20000300800 */
[----:B----4-:R1:W-:Y:S02]  /*4f640*/  STS.U16 [R28+0x10780], R29 ;  /* 0x0107801d1c007388 */ /* 0x0103e40000000400 */
[----:B------:R4:W-:Y:S01]  /*4f650*/  STS.U16 [R28+0x10f00], R3 ;  /* 0x010f00031c007388 */ /* 0x0009e20000000400 */
[----:B0-----:R-:W3:Y:S01]  /*4f660*/  LDL.LU R27, [R1+0x88] ;  /* 0x00008800011b7983 */ /* 0x001ee20000300800 */
[----:B-1----:R-:W3:Y:S02]  /*4f670*/  LDL.LU R29, [R1+0x84] ;  /* 0x00008400011d7983 */ /* 0x002ee40000300800 */
[----:B----4-:R-:W4:Y:S01]  /*4f680*/  LDL.LU R3, [R1+0x80] ;  /* 0x0000800001037983 */ /* 0x010f220000300800 */
[----:B--2---:R0:W-:Y:S04]  /*4f690*/  STS.U16 [R28+0x10f80], R2 ;  /* 0x010f80021c007388 */ /* 0x0041e80000000400 */
[----:B0-----:R-:W2:Y:S01]  /*4f6a0*/  LDL.LU R2, [R1+0x89a4] ;  /* 0x0089a40001027983 */ /* 0x001ea20000300800 */
[----:B------:R-:W-:Y:S02]  /*4f6b0*/  STL [R1+0x8220], R28 ;  /* 0x0082201c01007387 */ /* 0x000fe40000100800 */
[----:B------:R-:W-:Y:S01]  /*4f6c0*/  STL [R1+0x8994], R28 ;  /* 0x0089941c01007387 */ /* 0x000fe20000100800 */
[----:B--2---:R-:W-:Y:S01]  /*4f6d0*/  STS.U16 [R28+0x11700], R2 ;  /* 0x011700021c007388 */ /* 0x004fe20000000400 */
[----:B---3--:R-:W-:Y:S02]  /*4f6e0*/  STS.U16 [R28+0x11780], R0 ;  /* 0x011780001c007388 */ /* 0x008fe40000000400 */
        /* <DEDUP_REMOVED lines=8> */
[----:B------:R-:W-:Y:S02]  /*4f770*/  STS.U16 [R28+0x13f00], R12 ;  /* 0x013f000c1c007388 */ /* 0x000fe40000000400 */
[----:B------:R0:W-:Y:S02]  /*4f780*/  STS.U16 [R28+0x13f80], R13 ;  /* 0x013f800d1c007388 */ /* 0x0001e40000000400 */
[----:B0-----:R-:W2:Y:S04]  /*4f790*/  LDL.LU R28, [R1+0x70] ;  /* 0x00007000011c7983 */ /* 0x001ea80000300800 */
[----:B--2---:R0:W-:Y:S04]  /*4f7a0*/  STL [R1+0x8998], R28 ;  /* 0x0089981c01007387 */ /* 0x0041e80000100800 */
[----:B0-----:R-:W2:Y:S04]  /*4f7b0*/  LDL.LU R28, [R1+0x74] ;  /* 0x00007400011c7983 */ /* 0x001ea80000300800 */
[----:B--2---:R0:W-:Y:S04]  /*4f7c0*/  STL [R1+0x899c], R28 ;  /* 0x00899c1c01007387 */ /* 0x0041e80000100800 */
[----:B0-----:R-:W2:Y:S04]  /*4f7d0*/  LDL.LU R28, [R1+0x78] ;  /* 0x00007800011c7983 */ /* 0x001ea80000300800 */
[----:B------:R-:W0:Y:S02]  /*4f7e0*/  S2R R2, SR_TID.X ;  /* 0x0000000000027919 */ /* 0x000e240000002100 */
[----:B0-----:R-:W-:-:S02]  /*4f7f0*/  LOP3.LUT R2, R2, 0x3f, RZ, 0xc0, !PT ;  /* 0x0000003f02027812 */ /* 0x001fc400078ec0ff */
[----:B--2---:R0:W-:Y:S04]  /*4f800*/  STL [R1+0x89a0], R28 ;  /* 0x0089a01c01007387 */ /* 0x0041e80000100800 */
[----:B0-----:R-:W2:Y:S01]  /*4f810*/  LDL.LU R28, [R1+0x7c] ;  /* 0x00007c00011c7983 */ /* 0x001ea20000300800 */
[----:B------:R-:W3:Y:S02]  /*4f820*/  LDL.LU R0, [R1+0x6c] ;  /* 0x00006c0001007983 */ /* 0x000ee40000300800 */
[----:B------:R-:W3:Y:S02]  /*4f830*/  LDL.LU R6, [R1+0x68] ;  /* 0x0000680001067983 */ /* 0x000ee40000300800 */
[----:B------:R-:W3:Y:S02]  /*4f840*/  LDL.LU R7, [R1+0x64] ;  /* 0x0000640001077983 */ /* 0x000ee40000300800 */
[----:B------:R-:W-:Y:S01]  /*4f850*/  IMAD.SHL.U32 R2, R2, 0x2, RZ ;  /* 0x0000000202027824 */ /* 0x000fe200078e00ff */
[----:B------:R-:W3:Y:S01]  /*4f860*/  LDL.LU R8, [R1+0x60] ;  /* 0x0000600001087983 */ /* 0x000ee20000300800 */
[----:B------:R-:W3:Y:S02]  /*4f870*/  LDL.LU R9, [R1+0x5c] ;  /* 0x00005c0001097983 */ /* 0x000ee40000300800 */
[----:B------:R-:W3:Y:S02]  /*4f880*/  LDL.LU R10, [R1+0x58] ;  /* 0x00005800010a7983 */ /* 0x000ee40000300800 */
[----:B------:R-:W3:Y:S01]  /*4f890*/  LDL.LU R11, [R1+0x54] ;  /* 0x00005400010b7983 */ /* 0x000ee20000300800 */
[----:B------:R-:W3:Y:S04]  /*4f8a0*/  LDL.LU R12, [R1+0x50] ;  /* 0x00005000010c7983 */ /* 0x000ee80000300800 */
[----:B------:R0:W-:Y:S01]  /*4f8b0*/  STS.U16 [R2], R14 ;  /* 0x0000000e02007388 */ /* 0x0001e20000000400 */
[----:B------:R-:W3:Y:S03]  /*4f8c0*/  LDL.LU R13, [R1+0x4c] ;  /* 0x00004c00010d7983 */ /* 0x000ee60000300800 */
[----:B------:R1:W-:Y:S04]  /*4f8d0*/  STS.U16 [R2+0x400], R15 ;  /* 0x0004000f02007388 */ /* 0x0003e80000000400 */
[----:B------:R1:W-:Y:S04]  /*4f8e0*/  STS.U16 [R2+0x800], R16 ;  /* 0x0008001002007388 */ /* 0x0003e80000000400 */
[----:B------:R4:W-:Y:S04]  /*4f8f0*/  STS.U16 [R2+0xc00], R17 ;  /* 0x000c001102007388 */ /* 0x0009e80000000400 */
[----:B------:R4:W-:Y:S04]  /*4f900*/  STS.U16 [R2+0x1000], R18 ;  /* 0x0010001202007388 */ /* 0x0009e80000000400 */
[----:B------:R4:W-:Y:S04]  /*4f910*/  STS.U16 [R2+0x1400], R19 ;  /* 0x0014001302007388 */ /* 0x0009e80000000400 */
[----:B0-----:R-:W3:Y:S01]  /*4f920*/  LDL.LU R14, [R1+0x48] ;  /* 0x00004800010e7983 */ /* 0x001ee20000300800 */
[----:B-1----:R-:W3:Y:S02]  /*4f930*/  LDL.LU R15, [R1+0x44] ;  /* 0x00004400010f7983 */ /* 0x002ee40000300800 */
[----:B------:R-:W3:Y:S01]  /*4f940*/  LDL.LU R16, [R1+0x40] ;  /* 0x0000400001107983 */ /* 0x000ee20000300800 */
[----:B----4-:R-:W4:Y:S01]  /*4f950*/  LDL.LU R17, [R1+0x3c] ;  /* 0x00003c0001117983 */ /* 0x010f220000300800 */
[----:B------:R-:W3:Y:S03]  /*4f960*/  LDL.LU R18, [R1+0x38] ;  /* 0x0000380001127983 */ /* 0x000ee60000300800 */
[----:B------:R0:W-:Y:S01]  /*4f970*/  STS.U16 [R2+0x1800], R20 ;  /* 0x0018001402007388 */ /* 0x0001e20000000400 */
        /* <DEDUP_REMOVED lines=9> */
[----:B------:R-:W3:Y:S01]  /*4fa10*/  LDL.LU R23, [R1+0x24] ;  /* 0x0000240001177983 */ /* 0x000ee20000300800 */
[----:B------:R-:W3:Y:S03]  /*4fa20*/  LDL.LU R24, [R1+0x20] ;  /* 0x0000200001187983 */ /* 0x000ee60000300800 */
[----:B------:R0:W-:Y:S01]  /*4fa30*/  STS.U16 [R2+0x3000], R26 ;  /* 0x0030001a02007388 */ /* 0x0001e20000000400 */
[----:B------:R-:W3:Y:S03]  /*4fa40*/  LDL.LU R25, [R1+0x1c] ;  /* 0x00001c0001197983 */ /* 0x000ee60000300800 */
[----:B------:R1:W-:Y:S04]  /*4fa50*/  STS.U16 [R2+0x3400], R27 ;  /* 0x0034001b02007388 */ /* 0x0003e80000000400 */
[----:B------:R1:W-:Y:S04]  /*4fa60*/  STS.U16 [R2+0x3800], R29 ;  /* 0x0038001d02007388 */ /* 0x0003e80000000400 */
[----:B------:R1:W-:Y:S04]  /*4fa70*/  STS.U16 [R2+0x3c00], R3 ;  /* 0x003c000302007388 */ /* 0x0003e80000000400 */
[----:B0-----:R-:W3:Y:S01]  /*4fa80*/  LDL.LU R26, [R1+0x18] ;  /* 0x00001800011a7983 */ /* 0x001ee20000300800 */
[----:B-1----:R-:W3:Y:S02]  /*4fa90*/  LDL.LU R27, [R1+0x14] ;  /* 0x00001400011b7983 */ /* 0x002ee40000300800 */
[----:B------:R-:W3:Y:S01]  /*4faa0*/  LDL.LU R29, [R1+0x10] ;  /* 0x00001000011d7983 */ /* 0x000ee20000300800 */
[----:B------:R-:W3:Y:S01]  /*4fab0*/  LDL.LU R3, [R1+0xc] ;  /* 0x00000c0001037983 */ /* 0x000ee20000300800 */
[----:B------:R-:W3:Y:S02]  /*4fac0*/  LDL.LU R4, [R1+0x8] ;  /* 0x0000080001047983 */ /* 0x000ee40000300800 */
[----:B------:R-:W3:Y:S01]  /*4fad0*/  LDL.LU R5, [R1+0x4] ;  /* 0x0000040001057983 */ /* 0x000ee20000300800 */
[----:B--2---:R0:W-:Y:S04]  /*4fae0*/  STS.U16 [R2+0x4000], R28 ;  /* 0x0040001c02007388 */ /* 0x0041e80000000400 */
[----:B0-----:R-:W2:Y:S04]  /*4faf0*/  LDL.LU R28, [R1+0x89a0] ;  /* 0x0089a000011c7983 */ /* 0x001ea80000300800 */
[----:B--2---:R0:W-:Y:S04]  /*4fb00*/  STS.U16 [R2+0x4400], R28 ;  /* 0x0044001c02007388 */ /* 0x0041e80000000400 */
[----:B0-----:R-:W2:Y:S04]  /*4fb10*/  LDL.LU R28, [R1+0x899c] ;  /* 0x00899c00011c7983 */ /* 0x001ea80000300800 */
[----:B--2---:R0:W-:Y:S04]  /*4fb20*/  STS.U16 [R2+0x4800], R28 ;  /* 0x0048001c02007388 */ /* 0x0041e80000000400 */
[----:B0-----:R-:W2:Y:S04]  /*4fb30*/  LDL.LU R28, [R1+0x8998] ;  /* 0x00899800011c7983 */ /* 0x001ea80000300800 */
[----:B---3--:R-:W-:Y:S04]  /*4fb40*/  STS.U16 [R2+0x5000], R0 ;  /* 0x0050000002007388 */ /* 0x008fe80000000400 */
[----:B------:R-:W-:Y:S04]  /*4fb50*/  STS.U16 [R2+0x5400], R6 ;  /* 0x0054000602007388 */ /* 0x000fe80000000400 */
        /* <DEDUP_REMOVED lines=10> */
[----:B----4-:R-:W-:Y:S04]  /*4fc00*/  STS.U16 [R2+0x8000], R17 ;  /* 0x0080001102007388 */ /* 0x010fe80000000400 */
        /* <DEDUP_REMOVED lines=12> */
[----:B--2---:R0:W-:Y:S04]  /*4fcd0*/  STS.U16 [R2+0x4c00], R28 ;  /* 0x004c001c02007388 */ /* 0x0041e80000000400 */
[----:B0-----:R-:W2:Y:S01]  /*4fce0*/  LDL.LU R28, [R1+0x8994] ;  /* 0x00899400011c7983 */ /* 0x001ea20000300800 */
[----:B------:R-:W3:Y:S02]  /*4fcf0*/  LDL.LU R0, [R1+0x8990] ;  /* 0x0089900001007983 */ /* 0x000ee40000300800 */
[----:B------:R-:W4:Y:S02]  /*4fd00*/  LDL.LU R6, [R1+0x898c] ;  /* 0x00898c0001067983 */ /* 0x000f240000300800 */
[----:B------:R-:W2:Y:S01]  /*4fd10*/  LDL.LU R7, [R1+0x8988] ;  /* 0x0089880001077983 */ /* 0x000ea20000300800 */
[----:B------:R-:W2:Y:S01]  /*4fd20*/  LDL.LU R8, [R1+0x8984] ;  /* 0x0089840001087983 */ /* 0x000ea20000300800 */
[----:B------:R-:W2:Y:S02]  /*4fd30*/  LDL.LU R9, [R1+0x8980] ;  /* 0x0089800001097983 */ /* 0x000ea40000300800 */
[----:B------:R-:W2:Y:S02]  /*4fd40*/  LDL.LU R10, [R1+0x897c] ;  /* 0x00897c00010a7983 */ /* 0x000ea40000300800 */
[----:B------:R-:W2:Y:S01]  /*4fd50*/  LDL.LU R11, [R1+0x8978] ;  /* 0x00897800010b7983 */ /* 0x000ea20000300800 */
[----:B------:R-:W2:Y:S01]  /*4fd60*/  LDL.LU R12, [R1+0x8974] ;  /* 0x00897400010c7983 */ /* 0x000ea20000300800 */
[----:B------:R-:W3:Y:S02]  /*4fd70*/  LDL.LU R13, [R1+0x8970] ;  /* 0x00897000010d7983 */ /* 0x000ee40000300800 */
        /* <DEDUP_REMOVED lines=15> */
[----:B------:R-:W2:Y:S03]  /*4fe70*/  LDL.LU R3, [R1+0x8930] ;  /* 0x0089300001037983 */ /* 0x000ea60000300800 */
[----:B------:R-:W-:Y:S04]  /*4fe80*/  STS.U16 [R2+0xb400], R4 ;  /* 0x00b4000402007388 */ /* 0x000fe80000000400 */
[----:B------:R-:W-:Y:S04]  /*4fe90*/  STS.U16 [R2+0xb800], R5 ;  /* 0x00b8000502007388 */ /* 0x000fe80000000400 */
[----:B--2---:R0:W-:Y:S04]  /*4fea0*/  STS.U16 [R2+0xbc00], R3 ;  /* 0x00bc000302007388 */ /* 0x0041e80000000400 */
[----:B0-----:R-:W2:Y:S01]  /*4feb0*/  LDL.LU R3, [R1+0x892c] ;  /* 0x00892c0001037983 */ /* 0x001ea20000300800 */
[----:B------:R-:W3:Y:S02]  /*4fec0*/  LDL R5, [R1+0x1ab0] ;  /* 0x001ab00001057983 */ /* 0x000ee40000100800 */
[----:B------:R-:W3:Y:S01]  /*4fed0*/  LDL R4, [R1+0x29a4] ;  /* 0x0029a40001047983 */ /* 0x000ee20000100800 */
[----:B------:R-:W-:Y:S01]  /*4fee0*/  STS.U16 [R2+0xc000], R29 ;  /* 0x00c0001d02007388 */ /* 0x000fe20000000400 */
[----:B--2---:R-:W-:-:S06]  /*4fef0*/  PRMT R3, RZ, 0x7610, R3 ;  /* 0x00007610ff037816 */ /* 0x004fcc0000000003 */
[----:B---3--:R-:W2:Y:S04]  /*4ff00*/  @!P6 LDG.E.U16 R3, [R4.64] ;  /* 0x000000060403e981 */ /* 0x008ea8000c1e1500 */
        /* <DEDUP_REMOVED lines=14> */
[----:B------:R0:W-:Y:S01]  /*4fff0*/  STS.U16 [R2+0xfc00], R9 ;  /* 0x00fc000902007388 */ /* 0x0001e20000000400 */
[----:B------:R-:W-:Y:S02]  /*50000*/  STS.U16 [R0+0x80], R13 ;  /* 0x0000800d00007388 */ /* 0x000fe40000000400 */
[----:B------:R-:W-:Y:S01]  /*50010*/  STS.U16 [R0+0x480], R12 ;  /* 0x0004800c00007388 */ /* 0x000fe20000000400 */
[----:B------:R-:W-:Y:S01]  /*50020*/  STL [R1+0x82c4], R29 ;  /* 0x0082c41d01007387 */ /* 0x000fe20000100800 */
[----:B------:R-:W-:Y:S02]  /*50030*/  STS.U16 [R0+0x880], R11 ;  /* 0x0008800b00007388 */ /* 0x000fe40000000400 */
[----:B------:R-:W-:Y:S02]  /*50040*/  STL [R1+0x82c8], R29 ;  /* 0x0082c81d01007387 */ /* 0x000fe40000100800 */
[----:B------:R-:W-:Y:S01]  /*50050*/  STS.U16 [R0+0xc80], R10 ;  /* 0x000c800a00007388 */ /* 0x000fe20000000400 */
[----:B------:R-:W-:Y:S04]  /*50060*/  STL [R1+0x82cc], R29 ;  /* 0x0082cc1d01007387 */ /* 0x000fe80000100800 */
[----:B------:R-:W-:Y:S01]  /*50070*/  STS.U16 [R0+0x1080], R8 ;  /* 0x0010800800007388 */ /* 0x000fe20000000400 */
[----:B------:R-:W-:Y:S02]  /*50080*/  STL [R1+0x82d0], R29 ;  /* 0x0082d01d01007387 */ /* 0x000fe40000100800 */
[----:B------:R-:W-:Y:S02]  /*50090*/  STS.U16 [R0+0x1480], R7 ;  /* 0x0014800700007388 */ /* 0x000fe40000000400 */
[----:B0-----:R-:W3:Y:S01]  /*500a0*/  LDL.LU R2, [R1+0x2a6c] ;  /* 0x002a6c0001027983 */ /* 0x001ee20000300800 */
[----:B----4-:R0:W-:Y:S04]  /*500b0*/  STS.U16 [R0+0x1880], R6 ;  /* 0x0018800600007388 */ /* 0x0101e80000000400 */
[----:B0-----:R-:W4:Y:S04]  /*500c0*/  LDL.LU R0, [R1+0x8928] ;  /* 0x0089280001007983 */ /* 0x001f280000300800 */
[----:B--2---:R0:W-:Y:S04]  /*500d0*/  STL [R1+0x16a4], R3 ;  /* 0x0016a40301007387 */ /* 0x0041e80000100800 */
[----:B0-----:R-:W2:Y:S01]  /*500e0*/  LDL.LU R3, [R1+0x8924] ;  /* 0x0089240001037983 */ /* 0x001ea20000300800 */
[----:B------:R-:W2:Y:S02]  /*500f0*/  LDL R4, [R1+0x1aac] ;  /* 0x001aac0001047983 */ /* 0x000ea40000100800 */
[----:B------:R-:W2:Y:S01]  /*50100*/  LDL R5, [R1+0x29a0] ;  /* 0x0029a00001057983 */ /* 0x000ea20000100800 */
[----:B----4-:R-:W-:-:S02]  /*50110*/  PRMT R0, RZ, 0x7610, R0 ;  /* 0x00007610ff007816 */ /* 0x010fc40000000000 */
[----:B--2---:R-:W-:-:S04]  /*50120*/  @!P6 LOP3.LUT R5, R5, R4, RZ, 0x3c, !PT ;  /* 0x000000040505e212 */ /* 0x004fc800078e3cff */
[----:B------:R-:W-:-:S04]  /*50130*/  @!P6 LOP3.LUT R4, R5, R4, RZ, 0x3c, !PT ;  /* 0x000000040504e212 */ /* 0x000fc800078e3cff */
[----:B------:R-:W-:-:S05]  /*50140*/  @!P6 LOP3.LUT R5, R5, R4, RZ, 0x3c, !PT ;  /* 0x000000040505e212 */ /* 0x000fca00078e3cff */
[----:B------:R-:W2:Y:S04]  /*50150*/  @!P6 LDG.E.U16 R0, [R4.64] ;  /* 0x000000060400e981 */ /* 0x000ea8000c1e1500 */
[----:B--2---:R0:W-:Y:S04]  /*50160*/  STL [R1+0x16a0], R0 ;  /* 0x0016a00001007387 */ /* 0x0041e80000100800 */
[----:B0-----:R-:W2:Y:S01]  /*50170*/  LDL.LU R0, [R1+0x8920] ;  /* 0x0089200001007983 */ /* 0x001ea20000300800 */
[----:B------:R-:W4:Y:S02]  /*50180*/  LDL R4, [R1+0x16b0] ;  /* 0x0016b00001047983 */ /* 0x000f240000100800 */
[----:B------:R-:W4:Y:S01]  /*50190*/  LDL R5, [R1+0x299c] ;  /* 0x00299c0001057983 */ /* 0x000f220000100800 */
[----:B------:R-:W-:-:S02]  /*501a0*/  PRMT R3, RZ, 0x7610, R3 ;  /* 0x00007610ff037816 */ /* 0x000fc40000000003 */
[----:B----4-:R-:W-:-:S04]  /*501b0*/  @!P6 LOP3.LUT R5, R5, R4, RZ, 0x3c, !PT ;  /* 0x000000040505e212 */ /* 0x010fc800078e3cff */
[----:B------:R-:W-:-:S04]  /*501c0*/  @!P6 LOP3.LUT R4, R5, R4, RZ, 0x3c, !PT ;  /* 0x000000040504e212 */ /* 0x000fc800078e3cff */
[----:B------:R-:W-:-:S05]  /*501d0*/  @!P6 LOP3.LUT R5, R5, R4, RZ, 0x3c, !PT ;  /* 0x000000040505e212 */ /* 0x000fca00078e3cff */
[----:B------:R-:W4:Y:S04]  /*501e0*/  @!P6 LDG.E.U16 R3, [R4.64] ;  /* 0x000000060403e981 */ /* 0x000f28000c1e1500 */
[----:B----4-:R0:W-:Y:S04]  /*501f0*/  STL [R1+0x169c], R3 ;  /* 0x00169c0301007387 */ /* 0x0101e80000100800 */
[----:B0-----:R-:W4:Y:S01]  /*50200*/  LDL.LU R3, [R1+0x891c] ;  /* 0x00891c0001037983 */ /* 0x001f220000300800 */
[----:B------:R-:W3:Y:S02]  /*50210*/  LDL R4, [R1+0x1aa8] ;  /* 0x001aa80001047983 */ /* 0x000ee40000100800 */
[----:B------:R-:W3:Y:S01]  /*50220*/  LDL R5, [R1+0x2998] ;  /* 0x0029980001057983 */ /* 0x000ee20000100800 */
[----:B--2---:R-:W-:-:S02]  /*50230*/  PRMT R0, RZ, 0x7610, R0 ;  /* 0x00007610ff007816 */ /* 0x004fc40000000000 */
[----:B---3--:R-:W-:-:S04]  /*50240*/  @!P6 LOP3.LUT R5, R5, R4, RZ, 0x3c, !PT ;  /* 0x000000040505e212 */ /* 0x008fc800078e3cff */
[----:B------:R-:W-:-:S04]  /*50250*/  @!P6 LOP3.LUT R4, R5, R4, RZ, 0x3c, !PT ;  /* 0x000000040504e212 */ /* 0x000fc800078e3cff */
[----:B------:R-:W-:-:S05]  /*50260*/  @!P6 LOP3.LUT R5, R5, R4, RZ, 0x3c, !PT ;  /* 0x000000040505e212 */ /* 0x000fca00078e3cff */
[----:B------:R-:W2:Y:S04]  /*50270*/  @!P6 LDG.E.U16 R0, [R4.64] ;  /* 0x000000060400e981 */ /* 0x000ea8000c1e1500 */
[----:B--2---:R0:W-:Y:S04]  /*50280*/  STL [R1+0x1698], R0 ;  /* 0x0016980001007387 */ /* 0x0041e80000100800 */
[----:B0-----:R-:W2:Y:S01]  /*50290*/  LDL.LU R0, [R1+0x8918] ;  /* 0x0089180001007983 */ /* 0x001ea20000300800 */
[----:B------:R-:W3:Y:S02]  /*502a0*/  LDL R4, [R1+0x1aa4] ;  /* 0x001aa40001047983 */ /* 0x000ee40000100800 */
[----:B------:R-:W3:Y:S01]  /*502b0*/  LDL R5, [R1+0x2994] ;  /* 0x0029940001057983 */ /* 0x000ee20000100800 */
[----:B----4-:R-:W-:-:S02]  /*502c0*/  PRMT R3, RZ, 0x7610, R3 ;  /* 0x00007610ff037816 */ /* 0x010fc40000000003 */
[----:B---3--:R-:W-:-:S04]  /*502d0*/  @!P6 LOP3.LUT R5, R5, R4, RZ, 0x3c, !PT ;  /* 0x000000040505e212 */ /* 0x008fc800078e3cff */
[----:B------:R-:W-:-:S04]  /*502e0*/  @!P6 LOP3.LUT R4, R5, R4, RZ, 0x3c, !PT ;  /* 0x000000040504e212 */ /* 0x000fc800078e3cff */
[----:B------:R-:W-:-:S05]  /*502f0*/  @!P6 LOP3.LUT R5, R5, R4, RZ, 0x3c, !PT ;  /* 0x000000040505e212 */ /* 0x000fca00078e3cff */
[----:B------:R-:W3:Y:S04]  /*50300*/  @!P6 LDG.E.U16 R3, [R4.64] ;  /* 0x000000060403e981 */ /* 0x000ee8000c1e1500 */
[----:B---3--:R0:W-:Y:S04]  /*50310*/  STL [R1+0x1694], R3 ;  /* 0x0016940301007387 */ /* 0x0081e80000100800 */
[----:B0-----:R-:W3:Y:S01]  /*50320*/  LDL.LU R3, [R1+0x8914] ;  /* 0x0089140001037983 */ /* 0x001ee20000300800 */
[----:B------:R-:W4:Y:S02]  /*50330*/  LDL R4, [R1+0x298c] ;  /* 0x00298c0001047983 */ /* 0x000f240000100800 */
[----:B------:R-:W4:Y:S01]  /*50340*/  LDL R5, [R1+0x2990] ;  /* 0x0029900001057983 */ /* 0x000f220000100800 */
[----:B--2---:R-:W-:-:S02]  /*50350*/  PRMT R0, RZ, 0x7610, R0 ;  /* 0x00007610ff007816 */ /* 0x004fc40000000000 */
[----:B----4-:R-:W-:-:S04]  /*50360*/  @!P6 LOP3.LUT R5, R5, R4, RZ, 0x3c, !PT ;  /* 0x000000040505e212 */ /* 0x010fc800078e3cff */
[----:B------:R-:W-:-:S04]  /*50370*/  @!P6 LOP3.LUT R4, R5, R4, RZ, 0x3c, !PT ;  /* 0x000000040504e212 */ /* 0x000fc800078e3cff */
[----:B------:R-:W-:-:S05]  /*50380*/  @!P6 LOP3.LUT R5, R5, R4, RZ, 0x3c, !PT ;  /* 0x000000040505e212 */ /* 0x000fca00078e3cff */
[----:B------:R-:W2:Y:S04]  /*50390*/  @!P6 LDG.E.U16 R0, [R4.64] ;  /* 0x000000060400e981 */ /* 0x000ea8000c1e1500 */
[----:B--2---:R0:W-:Y:S04]  /*503a0*/  STL [R1+0x1690], R0 ;  /* 0x0016900001007387 */ /* 0x0041e80000100800 */
[----:B0-----:R-:W2:Y:S01]  /*503b0*/  LDL.LU R0, [R1+0x8910] ;  /* 0x0089100001007983 */ /* 0x001ea20000300800 */
[----:B------:R-:W4:Y:S02]  /*503c0*/  LDL R4, [R1+0x2974] ;  /* 0x0029740001047983 */ /* 0x000f240000100800 */
[----:B------:R-:W4:Y:S01]  /*503d0*/  LDL R5, [R1+0x2978] ;  /* 0x0029780001057983 */ /* 0x000f220000100800 */
[----:B---3--:R-:W-:-:S02]  /*503e0*/  PRMT R3, RZ, 0x7610, R3 ;  /* 0x00007610ff037816 */ /* 0x008fc40000000003 */
[----:B----4-:R-:W-:-:S04]  /*503f0*/  @!P6 LOP3.LUT R5, R5, R4, RZ, 0x3c, !PT ;  /* 0x000000040505e212 */ /* 0x010fc800078e3cff */
        /* <DEDUP_REMOVED lines=2130> */
[----:B------:R-:W4:Y:S02]  /*58920*/  LDL R5, [R1+0x20d8] ;  /* 0x0020d80001057983 */ /* 0x000f240000100800 */
[----:B----4-:R-:W-:-:S02]  /*58930*/  @!P6 LOP3.LUT R5, R5, R4, RZ, 0x3c, !PT ;  /* 0x000000040505e212 */ /* 0x010fc400078e3cff */
[----:B---3--:R-:W-:Y:S02]  /*58940*/  PRMT R3, RZ, 0x7610, R3 ;  /* 0x00007610ff037816 */ /* 0x008fe40000000003 */
        /* <DEDUP_REMOVED lines=1334> */
[----:B------:R0:W2:Y:S04]  /*5dcb0*/  @!P6 LDG.E.U16 R0, [R4.64] ;  /* 0x000000060400e981 */ /* 0x0000a8000c1e1500 */
[----:B0-----:R-:W4:Y:S04]  /*5dcc0*/  LDL R4, [R1+0x1b7c] ;  /* 0x001b7c0001047983 */ /* 0x001f280000100800 */
[----:B------:R-:W4:Y:S01]  /*5dcd0*/  LDL R5, [R1+0x1b80] ;  /* 0x001b800001057983 */ /* 0x000f220000100800 */
[----:B---3--:R-:W-:Y:S02]  /*5dce0*/  PRMT R3, RZ, 0x7610, R3 ;  /* 0x00007610ff037816 */ /* 0x008fe40000000003 */
[----:B----4-:R-:W-:-:S04]  /*5dcf0*/  @!P6 LOP3.LUT R5, R5, R4, RZ, 0x3c, !PT ;  /* 0x000000040505e212 */ /* 0x010fc800078e3cff */
[----:B------:R-:W-:-:S04]  /*5dd00*/  @!P6 LOP3.LUT R4, R5, R4, RZ, 0x3c, !PT ;  /* 0x000000040504e212 */ /* 0x000fc800078e3cff */
[----:B------:R-:W-:-:S05]  /*5dd10*/  @!P6 LOP3.LUT R5, R5, R4, RZ, 0x3c, !PT ;  /* 0x000000040505e212 */ /* 0x000fca00078e3cff */
[----:B------:R-:W3:Y:S04]  /*5dd20*/  @!P6 LDG.E.U16 R3, [R4.64] ;  /* 0x000000060403e981 */ /* 0x000ee8000c1e1500 */
[----:B--2---:R-:W-:Y:S04]  /*5dd30*/  STL [R1+0x81f8], R0 ;  /* 0x0081f80001007387 */ /* 0x004fe80000100800 */
[----:B---3--:R0:W-:Y:S04]  /*5dd40*/  STL [R1+0x60], R3 ;  /* 0x0000600301007387 */ /* 0x0081e80000100800 */
[----:B0-----:R-:W2:Y:S01]  /*5dd50*/  LDL.LU R3, [R1+0x8308] ;  /* 0x0083080001037983 */ /* 0x001ea20000300800 */
[----:B------:R-:W3:Y:S02]  /*5dd60*/  LDL R4, [R1+0x1b3c] ;  /* 0x001b3c0001047983 */ /* 0x000ee40000100800 */
[----:B------:R-:W3:Y:S02]  /*5dd70*/  LDL R5, [R1+0x1b40] ;  /* 0x001b400001057983 */ /* 0x000ee40000100800 */
[----:B---3--:R-:W-:-:S02]  /*5dd80*/  @!P6 LOP3.LUT R5, R5, R4, RZ, 0x3c, !PT ;  /* 0x000000040505e212 */ /* 0x008fc400078e3cff */
[----:B--2---:R-:W-:Y:S02]  /*5dd90*/  PRMT R3, RZ, 0x7610, R3 ;  /* 0x00007610ff037816 */ /* 0x004fe40000000003 */
[----:B------:R-:W-:-:S04]  /*5dda0*/  @!P6 LOP3.LUT R4, R5, R4, RZ, 0x3c, !PT ;  /* 0x000000040504e212 */ /* 0x000fc800078e3cff */
[----:B------:R-:W-:-:S05]  /*5ddb0*/  @!P6 LOP3.LUT R5, R5, R4, RZ, 0x3c, !PT ;  /* 0x000000040505e212 */ /* 0x000fca00078e3cff */
[----:B------:R-:W2:Y:S04]  /*5ddc0*/  @!P6 LDG.E.U16 R3, [R4.64] ;  /* 0x000000060403e981 */ /* 0x000ea8000c1e1500 */
[----:B--2---:R0:W-:Y:S04]  /*5ddd0*/  STL [R1+0x5c], R3 ;  /* 0x00005c0301007387 */ /* 0x0041e80000100800 */
        /* <DEDUP_REMOVED lines=70> */
[----:B------:R0:W3:Y:S04]  /*5e240*/  @!P6 LDG.E.U16 R28, [R4.64] ;  /* 0x00000006041ce981 */ /* 0x0000e8000c1e1500 */
[----:B0-----:R-:W4:Y:S04]  /*5e250*/  LDL R4, [R1+0x1b5c] ;  /* 0x001b5c0001047983 */ /* 0x001f280000100800 */
[----:B------:R-:W4:Y:S01]  /*5e260*/  LDL R5, [R1+0x1b60] ;  /* 0x001b600001057983 */ /* 0x000f220000100800 */
[----:B--2---:R-:W-:Y:S02]  /*5e270*/  PRMT R3, RZ, 0x7610, R3 ;  /* 0x00007610ff037816 */ /* 0x004fe40000000003 */
[----:B----4-:R-:W-:-:S04]  /*5e280*/  @!P6 LOP3.LUT R5, R5, R4, RZ, 0x3c, !PT ;  /* 0x000000040505e212 */ /* 0x010fc800078e3cff */
[----:B------:R-:W-:-:S04]  /*5e290*/  @!P6 LOP3.LUT R4, R5, R4, RZ, 0x3c, !PT ;  /* 0x000000040504e212 */ /* 0x000fc800078e3cff */
[----:B------:R-:W-:-:S05]  /*5e2a0*/  @!P6 LOP3.LUT R5, R5, R4, RZ, 0x3c, !PT ;  /* 0x000000040505e212 */ /* 0x000fca00078e3cff */
[----:B------:R-:W2:Y:S04]  /*5e2b0*/  @!P6 LDG.E.U16 R3, [R4.64] ;  /* 0x000000060403e981 */ /* 0x000ea8000c1e1500 */
[----:B---3--:R-:W-:Y:S04]  /*5e2c0*/  STL [R1+0x8270], R28 ;  /* 0x0082701c01007387 */ /* 0x008fe80000100800 */
        /* <DEDUP_REMOVED lines=36> */
[----:B------:R-:W4:Y:S04]  /*5e510*/  LDL R5, [R1+0x2a10] ;  /* 0x002a100001057983 */ /* 0x000f280000100800 */
[----:B---3--:R0:W-:Y:S01]  /*5e520*/  STL [R1+0x82bc], R28 ;  /* 0x0082bc1c01007387 */ /* 0x0081e20000100800 */
[----:B----4-:R-:W-:-:S02]  /*5e530*/  @!P6 LOP3.LUT R5, R5, R4, RZ, 0x3c, !PT ;  /* 0x000000040505e212 */ /* 0x010fc400078e3cff */
[----:B0-----:R-:W-:Y:S02]  /*5e540*/  PRMT R28, RZ, 0x7610, R28 ;  /* 0x00007610ff1c7816 */ /* 0x001fe4000000001c */
        /* <DEDUP_REMOVED lines=10> */
[----:B---3--:R0:W-:Y:S04]  /*5e5f0*/  STL [R1+0x24], R28 ;  /* 0x0000241c01007387 */ /* 0x0081e80000100800 */
[----:B0-----:R-:W3:Y:S04]  /*5e600*/  LDL R28, [R1+0x1b20] ;  /* 0x001b2000011c7983 */ /* 0x001ee80000100800 */
[----:B--2---:R0:W-:Y:S04]  /*5e610*/  STL [R1+0x20], R3 ;  /* 0x0000200301007387 */ /* 0x0041e80000100800 */
[----:B0-----:R-:W2:Y:S01]  /*5e620*/  LDL.LU R3, [R1+0x82d8] ;  /* 0x0082d80001037983 */ /* 0x001ea20000300800 */
[----:B------:R-:W4:Y:S02]  /*5e630*/  LDL R4, [R1+0x2a54] ;  /* 0x002a540001047983 */ /* 0x000f240000100800 */
[----:B------:R-:W4:Y:S02]  /*5e640*/  LDL R5, [R1+0x2a84] ;  /* 0x002a840001057983 */ /* 0x000f240000100800 */
[----:B----4-:R-:W-:-:S02]  /*5e650*/  @!P6 LOP3.LUT R5, R5, R4, RZ, 0x3c, !PT ;  /* 0x000000040505e212 */ /* 0x010fc400078e3cff */
[----:B--2---:R-:W-:Y:S02]  /*5e660*/  PRMT R3, RZ, 0x7610, R3 ;  /* 0x00007610ff037816 */ /* 0x004fe40000000003 */
[----:B------:R-:W-:-:S04]  /*5e670*/  @!P6 LOP3.LUT R4, R5, R4, RZ, 0x3c, !PT ;  /* 0x000000040504e212 */ /* 0x000fc800078e3cff */
[----:B------:R-:W-:-:S05]  /*5e680*/  @!P6 LOP3.LUT R5, R5, R4, RZ, 0x3c, !PT ;  /* 0x000000040505e212 */ /* 0x000fca00078e3cff */
[----:B------:R-:W2:Y:S04]  /*5e690*/  @!P6 LDG.E.U16 R3, [R4.64] ;  /* 0x000000060403e981 */ /* 0x000ea8000c1e1500 */
        /* <DEDUP_REMOVED lines=8> */
[----:B------:R0:W2:Y:S04]  /*5e720*/  @!P6 LDG.E.U16 R3, [R4.64] ;  /* 0x000000060403e981 */ /* 0x0000a8000c1e1500 */
[----:B0-----:R-:W4:Y:S04]  /*5e730*/  LDL R4, [R1+0x1b2c] ;  /* 0x001b2c0001047983 */ /* 0x001f280000100800 */
[----:B------:R-:W4:Y:S01]  /*5e740*/  LDL R5, [R1+0x1b30] ;  /* 0x001b300001057983 */ /* 0x000f220000100800 */
[----:B------:R-:W-:Y:S02]  /*5e750*/  PRMT R29, RZ, 0x7610, R29 ;  /* 0x00007610ff1d7816 */ /* 0x000fe4000000001d */
[----:B----4-:R-:W-:-:S04]  /*5e760*/  @!P6 LOP3.LUT R5, R5, R4, RZ, 0x3c, !PT ;  /* 0x000000040505e212 */ /* 0x010fc800078e3cff */
[----:B------:R-:W-:-:S04]  /*5e770*/  @!P6 LOP3.LUT R4, R5, R4, RZ, 0x3c, !PT ;  /* 0x000000040504e212 */ /* 0x000fc800078e3cff */
[----:B------:R-:W-:-:S05]  /*5e780*/  @!P6 LOP3.LUT R5, R5, R4, RZ, 0x3c, !PT ;  /* 0x000000040505e212 */ /* 0x000fca00078e3cff */
[----:B------:R-:W4:Y:S04]  /*5e790*/  @!P6 LDG.E.U16 R29, [R4.64] ;  /* 0x00000006041de981 */ /* 0x000f28000c1e1500 */
[----:B--2---:R0:W-:Y:S04]  /*5e7a0*/  STL [R1+0x81fc], R3 ;  /* 0x0081fc0301007387 */ /* 0x0041e80000100800 */
[----:B0-----:R-:W2:Y:S04]  /*5e7b0*/  LDL R3, [R1+0x1b1c] ;  /* 0x001b1c0001037983 */ /* 0x001ea80000100800 */
[----:B----4-:R0:W-:Y:S04]  /*5e7c0*/  STL [R1+0x14], R29 ;  /* 0x0000141d01007387 */ /* 0x0101e80000100800 */
[----:B0-----:R-:W4:Y:S01]  /*5e7d0*/  LDL.LU R29, [R1+0x82d0] ;  /* 0x0082d000011d7983 */ /* 0x001f220000300800 */
[----:B------:R-:W2:Y:S02]  /*5e7e0*/  LDL R4, [R1+0x1b24] ;  /* 0x001b240001047983 */ /* 0x000ea40000100800 */
[----:B------:R-:W2:Y:S02]  /*5e7f0*/  LDL R5, [R1+0x1b28] ;  /* 0x001b280001057983 */ /* 0x000ea40000100800 */
[----:B--2---:R-:W-:-:S02]  /*5e800*/  @!P6 LOP3.LUT R5, R5, R4, RZ, 0x3c, !PT ;  /* 0x000000040505e212 */ /* 0x004fc400078e3cff */
[----:B----4-:R-:W-:Y:S02]  /*5e810*/  PRMT R29, RZ, 0x7610, R29 ;  /* 0x00007610ff1d7816 */ /* 0x010fe4000000001d */
[----:B------:R-:W-:-:S04]  /*5e820*/  @!P6 LOP3.LUT R4, R5, R4, RZ, 0x3c, !PT ;  /* 0x000000040504e212 */ /* 0x000fc800078e3cff */
[----:B------:R-:W-:-:S05]  /*5e830*/  @!P6 LOP3.LUT R5, R5, R4, RZ, 0x3c, !PT ;  /* 0x000000040505e212 */ /* 0x000fca00078e3cff */
[----:B------:R3:W2:Y:S01]  /*5e840*/  @!P6 LDG.E.U16 R29, [R4.64] ;  /* 0x00000006041de981 */ /* 0x0006a2000c1e1500 */
[----:B------:R-:W-:Y:S01]  /*5e850*/  PRMT R0, RZ, 0x7610, R0 ;  /* 0x00007610ff007816 */ /* 0x000fe20000000000 */
[----:B---3--:R-:W-:Y:S02]  /*5e860*/  @!P6 IMAD.MOV.U32 R4, RZ, RZ, R28 ;  /* 0x000000ffff04e224 */ /* 0x008fe400078e001c */
[----:B------:R-:W-:-:S05]  /*5e870*/  @!P6 IMAD.MOV.U32 R5, RZ, RZ, R3 ;  /* 0x000000ffff05e224 */ /* 0x000fca00078e0003 */
[----:B------:R0:W3:Y:S04]  /*5e880*/  @!P6 LDG.E.U16 R0, [R4.64] ;  /* 0x000000060400e981 */ /* 0x0000e8000c1e1500 */
[----:B--2---:R1:W-:Y:S04]  /*5e890*/  STL [R1+0x10], R29 ;  /* 0x0000101d01007387 */ /* 0x0043e80000100800 */
[----:B-1----:R-:W2:Y:S01]  /*5e8a0*/  LDL.LU R29, [R1+0x82cc] ;  /* 0x0082cc00011d7983 */ /* 0x002ea20000300800 */
[----:B0-----:R-:W4:Y:S02]  /*5e8b0*/  LDL R4, [R1+0x1b14] ;  /* 0x001b140001047983 */ /* 0x001f240000100800 */
[----:B------:R-:W4:Y:S02]  /*5e8c0*/  LDL R5, [R1+0x1b18] ;  /* 0x001b180001057983 */ /* 0x000f240000100800 */
[----:B------:R-:W2:Y:S01]  /*5e8d0*/  LDL R28, [R1+0x2a1c] ;  /* 0x002a1c00011c7983 */ /* 0x000ea20000100800 */
[----:B------:R-:W3:Y:S01]  /*5e8e0*/  LDL R3, [R1+0x2a58] ;  /* 0x002a580001037983 */ /* 0x000ee20000100800 */
[----:B----4-:R-:W-:-:S02]  /*5e8f0*/  @!P6 LOP3.LUT R5, R5, R4, RZ, 0x3c, !PT ;  /* 0x000000040505e212 */ /* 0x010fc400078e3cff */
[----:B--2---:R-:W-:Y:S02]  /*5e900*/  PRMT R29, RZ, 0x7610, R29 ;  /* 0x00007610ff1d7816 */ /* 0x004fe4000000001d */
        /* <DEDUP_REMOVED lines=28> */
[----:B------:R0:W2:Y:S01]  /*5ead0*/  @!P6 LDG.E.U16 R29, [R4.64] ;  /* 0x00000006041de981 */ /* 0x0000a2000c1e1500 */
[----:B------:R-:W-:-:S03]  /*5eae0*/  PRMT R27, RZ, 0x7610, R27 ;  /* 0x00007610ff1b7816 */ /* 0x000fc6000000001b */
[----:B---3--:R1:W-:Y:S01]  /*5eaf0*/  STL [R1+0x828c], R0 ;  /* 0x00828c0001007387 */ /* 0x0083e20000100800 */
[----:B0-----:R-:W-:Y:S02]  /*5eb00*/  @!P6 IMAD.MOV.U32 R4, RZ, RZ, R3 ;  /* 0x000000ffff04e224 */ /* 0x001fe400078e0003 */
[----:B------:R-:W-:Y:S01]  /*5eb10*/  @!P6 IMAD.MOV.U32 R5, RZ, RZ, R28 ;  /* 0x000000ffff05e224 */ /* 0x000fe200078e001c */
[----:B-1----:R-:W3:Y:S04]  /*5eb20*/  LDL R0, [R1+0x2a8c] ;  /* 0x002a8c0001007983 */ /* 0x002ee80000100800 */
[----:B------:R0:W4:Y:S04]  /*5eb30*/  @!P6 LDG.E.U16 R27, [R4.64] ;  /* 0x00000006041be981 */ /* 0x000128000c1e1500 */
[----:B--2---:R1:W-:Y:S01]  /*5eb40*/  STL [R1+0x8290], R29 ;  /* 0x0082901d01007387 */ /* 0x0043e20000100800 */
[----:B0-----:R-:W2:Y:S01]  /*5eb50*/  LDL R5, [R1+0x2a5c] ;  /* 0x002a5c0001057983 */ /* 0x001ea20000100800 */
[----:B------:R-:W-:Y:S01]  /*5eb60*/  PRMT R26, RZ, 0x7610, R26 ;  /* 0x00007610ff1a7816 */ /* 0x000fe2000000001a */
[----:B------:R-:W2:Y:S01]  /*5eb70*/  LDL R28, [R1+0x1ae4] ;  /* 0x001ae400011c7983 */ /* 0x000ea20000100800 */
[----:B------:R-:W2:Y:S04]  /*5eb80*/  LDL R3, [R1+0x1ae8] ;  /* 0x001ae80001037983 */ /* 0x000ea80000100800 */
[----:B-1----:R-:W2:Y:S01]  /*5eb90*/  LDL R29, [R1+0x1b10] ;  /* 0x001b1000011d7983 */ /* 0x002ea20000100800 */
[----:B---3--:R-:W-:-:S03]  /*5eba0*/  @!P6 IMAD.MOV.U32 R4, RZ, RZ, R0 ;  /* 0x000000ffff04e224 */ /* 0x008fc600078e0000 */
[----:B----4-:R0:W-:Y:S01]  /*5ebb0*/  STL [R1+0x8294], R27 ;  /* 0x0082941b01007387 */ /* 0x0101e20000100800 */
[----:B------:R-:W-:Y:S01]  /*5ebc0*/  PRMT R25, RZ, 0x7610, R25 ;  /* 0x00007610ff197816 */ /* 0x000fe20000000019 */
[----:B------:R-:W3:Y:S01]  /*5ebd0*/  LDL R0, [R1+0x29b0] ;  /* 0x0029b00001007983 */ /* 0x000ee20000100800 */
[----:B------:R-:W-:Y:S01]  /*5ebe0*/  PRMT R24, RZ, 0x7610, R24 ;  /* 0x00007610ff187816 */ /* 0x000fe20000000018 */
[----:B0-----:R-:W4:Y:S04]  /*5ebf0*/  LDL R27, [R1+0x1ad8] ;  /* 0x001ad800011b7983 */ /* 0x001f280000100800 */
[----:B--2---:R0:W2:Y:S04]  /*5ec00*/  @!P6 LDG.E.U16 R26, [R4.64] ;  /* 0x00000006041ae981 */ /* 0x0040a8000c1e1500 */
[----:B0-----:R-:W2:Y:S01]  /*5ec10*/  LDL R5, [R1+0x1b0c] ;  /* 0x001b0c0001057983 */ /* 0x001ea20000100800 */
[----:B------:R-:W-:-:S05]  /*5ec20*/  @!P6 IMAD.MOV.U32 R4, RZ, RZ, R29 ;  /* 0x000000ffff04e224 */ /* 0x000fca00078e001d */
[----:B--2---:R0:W2:Y:S04]  /*5ec30*/  @!P6 LDG.E.U16 R25, [R4.64] ;  /* 0x000000060419e981 */ /* 0x0040a8000c1e1500 */
[----:B------:R1:W-:Y:S01]  /*5ec40*/  STL [R1+0x8298], R26 ;  /* 0x0082981a01007387 */ /* 0x0003e20000100800 */
[----:B------:R-:W3:Y:S02]  /*5ec50*/  LDL R29, [R1+0x1ad4] ;  /* 0x001ad400011d7983 */ /* 0x000ee40000100800 */
[----:B0-----:R-:W-:Y:S01]  /*5ec60*/  @!P6 IMAD.MOV.U32 R4, RZ, RZ, R3 ;  /* 0x000000ffff04e224 */ /* 0x001fe200078e0003 */
[----:B-1----:R-:W3:Y:S01]  /*5ec70*/  LDL R26, [R1+0x29b8] ;  /* 0x0029b800011a7983 */ /* 0x002ee20000100800 */
[----:B------:R-:W-:-:S05]  /*5ec80*/  @!P6 IMAD.MOV.U32 R5, RZ, RZ, R28 ;  /* 0x000000ffff05e224 */ /* 0x000fca00078e001c */
[----:B------:R0:W3:Y:S04]  /*5ec90*/  @!P6 LDG.E.U16 R24, [R4.64] ;  /* 0x000000060418e981 */ /* 0x0000e8000c1e1500 */
[----:B--2---:R1:W-:Y:S01]  /*5eca0*/  STL [R1+0x8200], R25 ;  /* 0x0082001901007387 */ /* 0x0043e20000100800 */
[----:B0-----:R-:W2:Y:S01]  /*5ecb0*/  LDL R5, [R1+0x1adc] ;  /* 0x001adc0001057983 */ /* 0x001ea20000100800 */
[----:B------:R-:W-:Y:S02]  /*5ecc0*/  PRMT R23, RZ, 0x7610, R23 ;  /* 0x00007610ff177816 */ /* 0x000fe40000000017 */
[----:B------:R-:W-:Y:S01]  /*5ecd0*/  PRMT R22, RZ, 0x7610, R22 ;  /* 0x00007610ff167816 */ /* 0x000fe20000000016 */
[----:B------:R-:W2:Y:S04]  /*5ece0*/  LDL R28, [R1+0x1ac0] ;  /* 0x001ac000011c7983 */ /* 0x000ea80000100800 */
[----:B------:R-:W2:Y:S04]  /*5ecf0*/  LDL R3, [R1+0x29e0] ;  /* 0x0029e00001037983 */ /* 0x000ea80000100800 */
[----:B-1----:R-:W2:Y:S02]  /*5ed00*/  LDL R25, [R1+0x1ae0] ;  /* 0x001ae00001197983 */ /* 0x002ea40000100800 */
[----:B--2---:R-:W-:-:S05]  /*5ed10*/  @!P6 IMAD.MOV.U32 R4, RZ, RZ, R25 ;  /* 0x000000ffff04e224 */ /* 0x004fca00078e0019 */
[----:B------:R0:W2:Y:S04]  /*5ed20*/  @!P6 LDG.E.U16 R23, [R4.64] ;  /* 0x000000060417e981 */ /* 0x0000a8000c1e1500 */
[----:B---3--:R1:W-:Y:S01]  /*5ed30*/  STL [R1+0x8274], R24 ;  /* 0x0082741801007387 */ /* 0x0083e20000100800 */
[----:B------:R-:W-:Y:S01]  /*5ed40*/  PRMT R21, RZ, 0x7610, R21 ;  /* 0x00007610ff157816 */ /* 0x000fe20000000015 */
[----:B0-----:R-:W-:Y:S02]  /*5ed50*/  @!P6 IMAD.MOV.U32 R4, RZ, RZ, R0 ;  /* 0x000000ffff04e224 */ /* 0x001fe400078e0000 */
[----:B----4-:R-:W-:-:S05]  /*5ed60*/  @!P6 IMAD.MOV.U32 R5, RZ, RZ, R27 ;  /* 0x000000ffff05e224 */ /* 0x010fca00078e001b */
[----:B------:R0:W3:Y:S02]  /*5ed70*/  @!P6 LDG.E.U16 R22, [R4.64] ;  /* 0x000000060416e981 */ /* 0x0000e4000c1e1500 */
[----:B0-----:R-:W-:Y:S02]  /*5ed80*/  @!P6 IMAD.MOV.U32 R4, RZ, RZ, R26 ;  /* 0x000000ffff04e224 */ /* 0x001fe400078e001a */
[----:B------:R-:W-:-:S05]  /*5ed90*/  @!P6 IMAD.MOV.U32 R5, RZ, RZ, R29 ;  /* 0x000000ffff05e224 */ /* 0x000fca00078e001d */
[----:B------:R0:W4:Y:S04]  /*5eda0*/  @!P6 LDG.E.U16 R21, [R4.64] ;  /* 0x000000060415e981 */ /* 0x000128000c1e1500 */
[----:B--2---:R3:W-:Y:S01]  /*5edb0*/  STL [R1+0x824c], R23 ;  /* 0x00824c1701007387 */ /* 0x0047e20000100800 */
[----:B------:R-:W2:Y:S02]  /*5edc0*/  LDL R27, [R1+0x29ac] ;  /* 0x0029ac00011b7983 */ /* 0x000ea40000100800 */
[----:B------:R-:W2:Y:S01]  /*5edd0*/  LDL R0, [R1+0x29e8] ;  /* 0x0029e80001007983 */ /* 0x000ea20000100800 */
[----:B------:R-:W-:Y:S01]  /*5ede0*/  PRMT R20, RZ, 0x7610, R20 ;  /* 0x00007610ff147816 */ /* 0x000fe20000000014 */
[----:B0-----:R-:W-:Y:S02]  /*5edf0*/  @!P6 IMAD.MOV.U32 R4, RZ, RZ, R3 ;  /* 0x000000ffff04e224 */ /* 0x001fe400078e0003 */
[----:B------:R-:W-:Y:S01]  /*5ee00*/  @!P6 IMAD.MOV.U32 R5, RZ, RZ, R28 ;  /* 0x000000ffff05e224 */ /* 0x000fe200078e001c */
[----:B------:R-:W-:-:S04]  /*5ee10*/  PRMT R19, RZ, 0x7610, R19 ;  /* 0x00007610ff137816 */ /* 0x000fc80000000013 */
[----:B------:R2:W2:Y:S04]  /*5ee20*/  @!P6 LDG.E.U16 R20, [R4.64] ;  /* 0x000000060414e981 */ /* 0x0004a8000c1e1500 */
[----:B---3--:R0:W-:Y:S01]  /*5ee30*/  STL [R1+0x8224], R22 ;  /* 0x0082241601007387 */ /* 0x0081e20000100800 */
[----:B------:R-:W3:Y:S02]  /*5ee40*/  LDL R26, [R1+0x29b4] ;  /* 0x0029b400011a7983 */ /* 0x000ee40000100800 */
[----:B------:R-:W3:Y:S01]  /*5ee50*/  LDL R25, [R1+0x29f0] ;  /* 0x0029f00001197983 */ /* 0x000ee20000100800 */
[----:B----4-:R4:W-:Y:S01]  /*5ee60*/  STL [R1+0x8204], R21 ;  /* 0x0082041501007387 */ /* 0x0109e20000100800 */
[----:B-1----:R-:W3:Y:S02]  /*5ee70*/  LDL R24, [R1+0x29e4] ;  /* 0x0029e40001187983 */ /* 0x002ee40000100800 */
[----:B------:R-:W3:Y:S02]  /*5ee80*/  LDL R23, [R1+0x2a20] ;  /* 0x002a200001177983 */ /* 0x000ee40000100800 */
[----:B0-----:R-:W3:Y:S01]  /*5ee90*/  LDL R22, [R1+0x2a24] ;  /* 0x002a240001167983 */ /* 0x001ee20000100800 */
[----:B------:R-:W3:Y:S01]  /*5eea0*/  LDL R3, [R1+0x2a60] ;  /* 0x002a600001037983 */ /* 0x000ee20000100800 */
[----:B--2---:R-:W-:-:S02]  /*5eeb0*/  @!P6 IMAD.MOV.U32 R5, RZ, RZ, R27 ;  /* 0x000000ffff05e224 */ /* 0x004fc400078e001b */
[----:B------:R-:W-:-:S05]  /*5eec0*/  @!P6 IMAD.MOV.U32 R4, RZ, RZ, R0 ;  /* 0x000000ffff04e224 */ /* 0x000fca00078e0000 */
[----:B------:R3:W2:Y:S01]  /*5eed0*/  @!P6 LDG.E.U16 R19, [R4.64] ;  /* 0x000000060413e981 */ /* 0x0006a2000c1e1500 */
[----:B------:R-:W-:-:S03]  /*5eee0*/  PRMT R18, RZ, 0x7610, R18 ;  /* 0x00007610ff127816 */ /* 0x000fc60000000012 */
[----:B------:R0:W-:Y:S01]  /*5eef0*/  STL [R1+0x8278], R20 ;  /* 0x0082781401007387 */ /* 0x0001e20000100800 */
[----:B----4-:R-:W4:Y:S02]  /*5ef00*/  LDL R21, [R1+0x2a64] ;  /* 0x002a640001157983 */ /* 0x010f240000100800 */
[----:B------:R-:W4:Y:S01]  /*5ef10*/  LDL R0, [R1+0x2a9c] ;  /* 0x002a9c0001007983 */ /* 0x000f220000100800 */
[----:B------:R-:W-:Y:S01]  /*5ef20*/  PRMT R17, RZ, 0x7610, R17 ;  /* 0x00007610ff117816 */ /* 0x000fe20000000011 */
[----:B---3--:R-:W-:Y:S02]  /*5ef30*/  @!P6 IMAD.MOV.U32 R5, RZ, RZ, R26 ;  /* 0x000000ffff05e224 */ /* 0x008fe400078e001a */
[----:B------:R-:W-:-:S05]  /*5ef40*/  @!P6 IMAD.MOV.U32 R4, RZ, RZ, R25 ;  /* 0x000000ffff04e224 */ /* 0x000fca00078e0019 */
[----:B------:R1:W4:Y:S02]  /*5ef50*/  @!P6 LDG.E.U16 R18, [R4.64] ;  /* 0x000000060412e981 */ /* 0x000324000c1e1500 */
[----:B-1----:R-:W-:Y:S02]  /*5ef60*/  @!P6 IMAD.MOV.U32 R5, RZ, RZ, R24 ;  /* 0x000000ffff05e224 */ /* 0x002fe400078e0018 */
[----:B------:R-:W-:-:S05]  /*5ef70*/  @!P6 IMAD.MOV.U32 R4, RZ, RZ, R23 ;  /* 0x000000ffff04e224 */ /* 0x000fca00078e0017 */
[----:B------:R1:W4:Y:S04]  /*5ef80*/  @!P6 LDG.E.U16 R17, [R4.64] ;  /* 0x000000060411e981 */ /* 0x000328000c1e1500 */
[----:B--2---:R2:W-:Y:S01]  /*5ef90*/  STL [R1+0x8250], R19 ;  /* 0x0082501301007387 */ /* 0x0045e20000100800 */
[----:B0-----:R-:W3:Y:S03]  /*5efa0*/  LDL R20, [R1+0x29bc] ;  /* 0x0029bc0001147983 */ /* 0x001ee60000100800 */
[----:B--2---:R-:W2:Y:S01]  /*5efb0*/  LDL R19, [R1+0x29f8] ;  /* 0x0029f80001137983 */ /* 0x004ea20000100800 */
[----:B------:R-:W-:Y:S01]  /*5efc0*/  PRMT R16, RZ, 0x7610, R16 ;  /* 0x00007610ff107816 */ /* 0x000fe20000000010 */
[----:B-1----:R-:W-:-:S02]  /*5efd0*/  @!P6 IMAD.MOV.U32 R4, RZ, RZ, R3 ;  /* 0x000000ffff04e224 */ /* 0x002fc400078e0003 */
[----:B------:R-:W-:Y:S01]  /*5efe0*/  @!P6 IMAD.MOV.U32 R5, RZ, RZ, R22 ;  /* 0x000000ffff05e224 */ /* 0x000fe200078e0016 */
[----:B------:R-:W-:-:S04]  /*5eff0*/  PRMT R15, RZ, 0x7610, R15 ;  /* 0x00007610ff0f7816 */ /* 0x000fc8000000000f */
[----:B------:R4:W2:Y:S01]  /*5f000*/  @!P6 LDG.E.U16 R16, [R4.64] ;  /* 0x000000060410e981 */ /* 0x0008a2000c1e1500 */
[----:B------:R-:W-:Y:S01]  /*5f010*/  PRMT R14, RZ, 0x7610, R14 ;  /* 0x00007610ff0e7816 */ /* 0x000fe2000000000e */
[----:B----4-:R-:W-:Y:S02]  /*5f020*/  @!P6 IMAD.MOV.U32 R4, RZ, RZ, R0 ;  /* 0x000000ffff04e224 */ /* 0x010fe400078e0000 */
[----:B------:R-:W-:Y:S01]  /*5f030*/  @!P6 IMAD.MOV.U32 R5, RZ, RZ, R21 ;  /* 0x000000ffff05e224 */ /* 0x000fe200078e0015 */
[----:B------:R0:W-:Y:S04]  /*5f040*/  STL [R1+0x822c], R18 ;  /* 0x00822c1201007387 */ /* 0x0001e80000100800 */
[----:B------:R3:W4:Y:S01]  /*5f050*/  @!P6 LDG.E.U16 R15, [R4.64] ;  /* 0x00000006040fe981 */ /* 0x000722000c1e1500 */
[----:B------:R1:W-:Y:S02]  /*5f060*/  STL [R1+0x827c], R17 ;  /* 0x00827c1101007387 */ /* 0x0003e40000100800 */
[----:B------:R-:W4:Y:S01]  /*5f070*/  LDL R3, [R1+0x2a28] ;  /* 0x002a280001037983 */ /* 0x000f220000100800 */
[----:B0-----:R-:W4:Y:S01]  /*5f080*/  LDL R18, [R1+0x29ec] ;  /* 0x0029ec0001127983 */ /* 0x001f220000100800 */
[----:B---3--:R-:W-:-:S02]  /*5f090*/  @!P6 IMAD.MOV.U32 R5, RZ, RZ, R20 ;  /* 0x000000ffff05e224 */ /* 0x008fc400078e0014 */
[----:B--2---:R-:W-:-:S05]  /*5f0a0*/  @!P6 IMAD.MOV.U32 R4, RZ, RZ, R19 ;  /* 0x000000ffff04e224 */ /* 0x004fca00078e0013 */
[----:B------:R0:W2:Y:S04]  /*5f0b0*/  @!P6 LDG.E.U16 R14, [R4.64] ;  /* 0x00000006040ee981 */ /* 0x0000a8000c1e1500 */
[----:B------:R3:W-:Y:S01]  /*5f0c0*/  STL [R1+0x8280], R16 ;  /* 0x0082801001007387 */ /* 0x0007e20000100800 */
[----:B------:R-:W3:Y:S02]  /*5f0d0*/  LDL R21, [R1+0x29f4] ;  /* 0x0029f40001157983 */ /* 0x000ee40000100800 */
[----:B------:R-:W3:Y:S01]  /*5f0e0*/  LDL R0, [R1+0x2a30] ;  /* 0x002a300001007983 */ /* 0x000ee20000100800 */
[----:B----4-:R4:W-:Y:S01]  /*5f0f0*/  STL [R1+0x8284], R15 ;  /* 0x0082840f01007387 */ /* 0x0109e20000100800 */
[----:B------:R-:W3:Y:S02]  /*5f100*/  LDL R20, [R1+0x29fc] ;  /* 0x0029fc0001147983 */ /* 0x000ee40000100800 */
[----:B------:R-:W3:Y:S02]  /*5f110*/  LDL R19, [R1+0x2a38] ;  /* 0x002a380001137983 */ /* 0x000ee40000100800 */
[----:B-1----:R-:W3:Y:S02]  /*5f120*/  LDL R17, [R1+0x2a68] ;  /* 0x002a680001117983 */ /* 0x002ee40000100800 */
[----:B0-----:R-:W-:Y:S01]  /*5f130*/  @!P6 IMAD.MOV.U32 R5, RZ, RZ, R18 ;  /* 0x000000ffff05e224 */ /* 0x001fe200078e0012 */
[----:B------:R-:W-:Y:S01]  /*5f140*/  PRMT R13, RZ, 0x7610, R13 ;  /* 0x00007610ff0d7816 */ /* 0x000fe2000000000d */
[----:B------:R-:W-:-:S05]  /*5f150*/  @!P6 IMAD.MOV.U32 R4, RZ, RZ, R3 ;  /* 0x000000ffff04e224 */ /* 0x000fca00078e0003 */
[----:B------:R0:W3:Y:S04]  /*5f160*/  @!P6 LDG.E.U16 R13, [R4.64] ;  /* 0x00000006040de981 */ /* 0x0000e8000c1e1500 */
[----:B--2---:R1:W-:Y:S01]  /*5f170*/  STL [R1+0x8208], R14 ;  /* 0x0082080e01007387 */ /* 0x0043e20000100800 */
[----:B------:R-:W2:Y:S02]  /*5f180*/  LDL R18, [R1+0x2a2c] ;  /* 0x002a2c0001127983 */ /* 0x000ea40000100800 */
[----:B---3--:R-:W3:Y:S01]  /*5f190*/  LDL R16, [R1+0x2a34] ;  /* 0x002a340001107983 */ /* 0x008ee20000100800 */
[----:B----4-:R-:W4:Y:S04]  /*5f1a0*/  LDL R15, [R1+0x2a70] ;  /* 0x002a7000010f7983 */ /* 0x010f280000100800 */
[----:B------:R-:W3:Y:S04]  /*5f1b0*/  LDL R3, [R1+0x2a78] ;  /* 0x002a780001037983 */ /* 0x000ee80000100800 */
[----:B-1----:R-:W3:Y:S01]  /*5f1c0*/  LDL R14, [R1+0x2a3c] ;  /* 0x002a3c00010e7983 */ /* 0x002ee20000100800 */
[----:B------:R-:W-:Y:S01]  /*5f1d0*/  PRMT R12, RZ, 0x7610, R12 ;  /* 0x00007610ff0c7816 */ /* 0x000fe2000000000c */
[----:B0-----:R-:W-:-:S02]  /*5f1e0*/  @!P6 IMAD.MOV.U32 R4, RZ, RZ, R0 ;  /* 0x000000ffff04e224 */ /* 0x001fc400078e0000 */
[----:B------:R-:W-:Y:S01]  /*5f1f0*/  @!P6 IMAD.MOV.U32 R5, RZ, RZ, R21 ;  /* 0x000000ffff05e224 */ /* 0x000fe200078e0015 */
[----:B------:R-:W-:-:S04]  /*5f200*/  PRMT R11, RZ, 0x7610, R11 ;  /* 0x00007610ff0b7816 */ /* 0x000fc8000000000b */
[----:B------:R0:W3:Y:S01]  /*5f210*/  @!P6 LDG.E.U16 R12, [R4.64] ;  /* 0x00000006040ce981 */ /* 0x0000e2000c1e1500 */
[----:B------:R-:W-:Y:S01]  /*5f220*/  PRMT R10, RZ, 0x7610, R10 ;  /* 0x00007610ff0a7816 */ /* 0x000fe2000000000a */
[----:B0-----:R-:W-:Y:S02]  /*5f230*/  @!P6 IMAD.MOV.U32 R4, RZ, RZ, R19 ;  /* 0x000000ffff04e224 */ /* 0x001fe400078e0013 */
[----:B------:R-:W-:-:S05]  /*5f240*/  @!P6 IMAD.MOV.U32 R5, RZ, RZ, R20 ;  /* 0x000000ffff05e224 */ /* 0x000fca00078e0014 */
[----:B------:R0:W3:Y:S01]  /*5f250*/  @!P6 LDG.E.U16 R11, [R4.64] ;  /* 0x00000006040be981 */ /* 0x0000e2000c1e1500 */
[----:B------:R-:W-:Y:S01]  /*5f260*/  PRMT R9, RZ, 0x7610, R9 ;  /* 0x00007610ff097816 */ /* 0x000fe20000000009 */
[----:B0-----:R-:W-:Y:S01]  /*5f270*/  @!P6 IMAD.MOV.U32 R4, RZ, RZ, R17 ;  /* 0x000000ffff04e224 */ /* 0x001fe200078e0011 */
[----:B------:R-:W-:Y:S01]  /*5f280*/  PRMT R8, RZ, 0x7610, R8 ;  /* 0x00007610ff087816 */ /* 0x000fe20000000008 */
[----:B------:R-:W-:Y:S01]  /*5f290*/  STL [R1+0x8254], R13 ;  /* 0x0082540d01007387 */ /* 0x000fe20000100800 */
[----:B------:R-:W3:Y:S02]  /*5f2a0*/  LDL R0, [R1+0x2a98] ;  /* 0x002a980001007983 */ /* 0x000ee40000100800 */
[----:B--2---:R-:W-:-:S05]  /*5f2b0*/  @!P6 IMAD.MOV.U32 R5, RZ, RZ, R18 ;  /* 0x000000ffff05e224 */ /* 0x004fca00078e0012 */
[----:B------:R4:W2:Y:S02]  /*5f2c0*/  @!P6 LDG.E.U16 R10, [R4.64] ;  /* 0x00000006040ae981 */ /* 0x0008a4000c1e1500 */
[----:B----4-:R-:W-:Y:S02]  /*5f2d0*/  @!P6 IMAD.MOV.U32 R4, RZ, RZ, R15 ;  /* 0x000000ffff04e224 */ /* 0x010fe400078e000f */
[----:B---3--:R-:W-:-:S05]  /*5f2e0*/  @!P6 IMAD.MOV.U32 R5, RZ, RZ, R16 ;  /* 0x000000ffff05e224 */ /* 0x008fca00078e0010 */
[----:B------:R0:W3:Y:S02]  /*5f2f0*/  @!P6 LDG.E.U16 R9, [R4.64] ;  /* 0x000000060409e981 */ /* 0x0000e4000c1e1500 */
[----:B0-----:R-:W-:Y:S02]  /*5f300*/  @!P6 IMAD.MOV.U32 R4, RZ, RZ, R3 ;  /* 0x000000ffff04e224 */ /* 0x001fe400078e0003 */
[----:B------:R-:W-:-:S05]  /*5f310*/  @!P6 IMAD.MOV.U32 R5, RZ, RZ, R14 ;  /* 0x000000ffff05e224 */ /* 0x000fca00078e000e */
[----:B------:R0:W4:Y:S04]  /*5f320*/  @!P6 LDG.E.U16 R8, [R4.64] ;  /* 0x000000060408e981 */ /* 0x000128000c1e1500 */
[----:B------:R-:W-:Y:S01]  /*5f330*/  STL [R1+0x8230], R12 ;  /* 0x0082300c01007387 */ /* 0x000fe20000100800 */
[----:B------:R-:W-:Y:S01]  /*5f340*/  STL [R1+0x820c], R11 ;  /* 0x00820c0b01007387 */ /* 0x000fe20000100800 */
[----:B------:R-:W-:Y:S01]  /*5f350*/  PRMT R7, RZ, 0x7610, R7 ;  /* 0x00007610ff077816 */ /* 0x000fe20000000007 */
[----:B0-----:R-:W-:Y:S02]  /*5f360*/  @!P6 IMAD.MOV.U32 R4, RZ, RZ, R0 ;  /* 0x000000ffff04e224 */ /* 0x001fe400078e0000 */
[----:B------:R-:W-:-:S05]  /*5f370*/  @!P6 IMAD.MOV.U32 R5, RZ, RZ, R2 ;  /* 0x000000ffff05e224 */ /* 0x000fca00078e0002 */
[----:B------:R0:W4:Y:S04]  /*5f380*/  @!P6 LDG.E.U16 R7, [R4.64] ;  /* 0x000000060407e981 */ /* 0x000128000c1e1500 */
[----:B--2---:R-:W-:Y:S04]  /*5f390*/  STL [R1+0x8258], R10 ;  /* 0x0082580a01007387 */ /* 0x004fe80000100800 */
[----:B---3--:R-:W-:Y:S04]  /*5f3a0*/  STL [R1+0x8234], R9 ;  /* 0x0082340901007387 */ /* 0x008fe80000100800 */
[----:B----4-:R-:W-:Y:S01]  /*5f3b0*/  STL [R1+0x8210], R8 ;  /* 0x0082100801007387 */ /* 0x010fe20000100800 */
[----:B------:R1:W-:Y:S02]  /*5f3c0*/  STL [R1+0x32cc], R2 ;  /* 0x0032cc0201007387 */ /* 0x0003e40000100800 */
[----:B------:R-:W2:Y:S01]  /*5f3d0*/  LDL R3, [R1+0x2a94] ;  /* 0x002a940001037983 */ /* 0x000ea20000100800 */
[----:B-1----:R-:W3:Y:S01]  /*5f3e0*/  LDL.LU R2, [R1+0x15e0] ;  /* 0x0015e00001027983 */ /* 0x002ee20000300800 */
[----:B------:R-:W4:Y:S02]  /*5f3f0*/  LDL.LU R29, [R1+0x15c4] ;  /* 0x0015c400011d7983 */ /* 0x000f240000300800 */
        /* <DEDUP_REMOVED lines=20> */
[----:B0-----:R-:W3:Y:S02]  /*5f540*/  LDL R5, [R1+0x2a74] ;  /* 0x002a740001057983 */ /* 0x001ee40000100800 */
[----:B------:R0:W-:Y:S02]  /*5f550*/  STL [R1+0x8244], R7 ;  /* 0x0082440701007387 */ /* 0x0001e40000100800 */
[----:B0-----:R-:W4:Y:S01]  /*5f560*/  LDL.LU R7, [R1+0x15fc] ;  /* 0x0015fc0001077983 */ /* 0x001f220000300800 */
[----:B------:R-:W-:-:S03]  /*5f570*/  PRMT R6, RZ, 0x7610, R6 ;  /* 0x00007610ff067816 */ /* 0x000fc60000000006 */
[----:B------:R-:W0:Y:S01]  /*5f580*/  S2R R28, SR_TID.X ;  /* 0x00000000001c7919 */ /* 0x000e220000002100 */
[----:B--2---:R-:W-:-:S05]  /*5f590*/  @!P6 IMAD.MOV.U32 R4, RZ, RZ, R3 ;  /* 0x000000ffff04e224 */ /* 0x004fca00078e0003 */
[----:B---3--:R-:W2:Y:S01]  /*5f5a0*/  @!P6 LDG.E.U16 R6, [R4.64] ;  /* 0x000000060406e981 */ /* 0x008ea2000c1e1500 */
[----:B0-----:R-:W-:-:S05]  /*5f5b0*/  LOP3.LUT R28, R28, 0x3f, RZ, 0xc0, !PT ;  /* 0x0000003f1c1c7812 */ /* 0x001fca00078ec0ff */
[----:B------:R-:W-:-:S05]  /*5f5c0*/  IMAD.SHL.U32 R26, R28, 0x2, RZ ;  /* 0x000000021c1a7824 */ /* 0x000fca00078e00ff */
[----:B------:R-:W-:Y:S01]  /*5f5d0*/  LOP3.LUT R26, R26, 0x10, RZ, 0x3c, !PT ;  /* 0x000000101a1a7812 */ /* 0x000fe200078e3cff */
[----:B------:R-:W-:Y:S01]  /*5f5e0*/  STL [R1+0x82c0], R28 ;  /* 0x0082c01c01007387 */ /* 0x000fe20000100800 */
[----:B------:R-:W3:Y:S03]  /*5f5f0*/  LDL.LU R3, [R1+0x1378] ;  /* 0x0013780001037983 */ /* 0x000ee60000300800 */
[----:B----4-:R-:W-:Y:S01]  /*5f600*/  STS.U16 [R26+0x1c80], R7 ;  /* 0x001c80071a007388 */ /* 0x010fe20000000400 */
[----:B------:R-:W-:Y:S02]  /*5f610*/  STS.U16 [R26+0x2080], R2 ;  /* 0x002080021a007388 */ /* 0x000fe40000000400 */
[----:B------:R0:W-:Y:S02]  /*5f620*/  STS.U16 [R26+0x2480], R29 ;  /* 0x0024801d1a007388 */ /* 0x0001e40000000400 */
        /* <DEDUP_REMOVED lines=17> */
[----:B------:R1:W-:Y:S04]  /*5f740*/  STS.U16 [R26+0x6c80], R27 ;  /* 0x006c801b1a007388 */ /* 0x0003e80000000400 */
[----:B--2---:R2:W-:Y:S01]  /*5f750*/  STL [R1+0x8238], R6 ;  /* 0x0082380601007387 */ /* 0x0045e20000100800 */
[----:B0-----:R-:W4:Y:S02]  /*5f760*/  LDL.LU R29, [R1+0x135c] ;  /* 0x00135c00011d7983 */ /* 0x001f240000300800 */
[----:B-1----:R-:W4:Y:S02]  /*5f770*/  LDL.LU R27, [R1+0x1340] ;  /* 0x00134000011b7983 */ /* 0x002f240000300800 */
[----:B------:R-:W4:Y:S01]  /*5f780*/  LDL.LU R28, [R1+0x1324] ;  /* 0x00132400011c7983 */ /* 0x000f220000300800 */
[----:B------:R-:W-:Y:S01]  /*5f790*/  STS.U16 [R26+0x7080], R25 ;  /* 0x007080191a007388 */ /* 0x000fe20000000400 */
[----:B------:R0:W-:Y:S03]  /*5f7a0*/  STS.U16 [R26+0x7480], R0 ;  /* 0x007480001a007388 */ /* 0x0001e60000000400 */
[----:B--2---:R-:W2:Y:S04]  /*5f7b0*/  LDL.LU R6, [R1+0x1308] ;  /* 0x0013080001067983 */ /* 0x004ea80000300800 */
[----:B0-----:R-:W2:Y:S01]  /*5f7c0*/  LDL.LU R0, [R1+0x12ec] ;  /* 0x0012ec0001007983 */ /* 0x001ea20000300800 */
[----:B------:R-:W2:Y:S02]  /*5f7d0*/  LDL.LU R4, [R1+0x12d0] ;  /* 0x0012d00001047983 */ /* 0x000ea40000300800 */
[----:B------:R-:W2:Y:S02]  /*5f7e0*/  LDL.LU R5, [R1+0x12b4] ;  /* 0x0012b40001057983 */ /* 0x000ea40000300800 */
[----:B------:R-:W2:Y:S01]  /*5f7f0*/  LDL.LU R7, [R1+0x1298] ;  /* 0x0012980001077983 */ /* 0x000ea20000300800 */
[----:B---3--:R0:W-:Y:S04]  /*5f800*/  STS.U16 [R26+0x7880], R3 ;  /* 0x007880031a007388 */ /* 0x0081e80000000400 */
[----:B------:R-:W2:Y:S04]  /*5f810*/  LDL.LU R2, [R1+0x127c] ;  /* 0x00127c0001027983 */ /* 0x000ea80000300800 */
        /* <DEDUP_REMOVED lines=18> */
[----:B----4-:R0:W-:Y:S01]  /*5f940*/  STS.U16 [R26+0x7c80], R29 ;  /* 0x007c801d1a007388 */ /* 0x0101e20000000400 */
[----:B------:R1:W-:Y:S02]  /*5f950*/  STS.U16 [R26+0x8080], R27 ;  /* 0x0080801b1a007388 */ /* 0x0003e40000000400 */
[----:B------:R4:W-:Y:S01]  /*5f960*/  STS.U16 [R26+0x8480], R28 ;  /* 0x0084801c1a007388 */ /* 0x0009e20000000400 */
[----:B0-----:R-:W3:Y:S01]  /*5f970*/  LDL.LU R29, [R1+0x5c] ;  /* 0x00005c00011d7983 */ /* 0x001ee20000300800 */
[----:B------:R-:W3:Y:S02]  /*5f980*/  LDL.LU R25, [R1+0x58] ;  /* 0x0000580001197983 */ /* 0x000ee40000300800 */
[----:B-1----:R-:W3:Y:S02]  /*5f990*/  LDL.LU R27, [R1+0x54] ;  /* 0x00005400011b7983 */ /* 0x002ee40000300800 */
[----:B----4-:R-:W4:Y:S01]  /*5f9a0*/  LDL.LU R28, [R1+0x82c0] ;  /* 0x0082c000011c7983 */ /* 0x010f220000300800 */
[----:B--2---:R-:W-:Y:S01]  /*5f9b0*/  STS.U16 [R26+0x8880], R6 ;  /* 0x008880061a007388 */ /* 0x004fe20000000400 */
[----:B------:R0:W-:Y:S02]  /*5f9c0*/  STS.U16 [R26+0x8c80], R0 ;  /* 0x008c80001a007388 */ /* 0x0001e40000000400 */
[----:B------:R-:W-:Y:S02]  /*5f9d0*/  STS.U16 [R26+0x9080], R4 ;  /* 0x009080041a007388 */ /* 0x000fe40000000400 */
[----:B------:R-:W-:Y:S01]  /*5f9e0*/  STS.U16 [R26+0x9480], R5 ;  /* 0x009480051a007388 */ /* 0x000fe20000000400 */
[----:B------:R-:W-:Y:S01]  /*5f9f0*/  STS.U16 [R26+0x9880], R7 ;  /* 0x009880071a007388 */ /* 0x000fe20000000400 */
[----:B------:R-:W-:Y:S03]  /*5fa00*/  STS.U16 [R26+0x9c80], R2 ;  /* 0x009c80021a007388 */ /* 0x000fe60000000400 */
[----:B0-----:R-:W2:Y:S04]  /*5fa10*/  LDL.LU R0, [R1+0x50] ;  /* 0x0000500001007983 */ /* 0x001ea80000300800 */
[----:B------:R0:W-:Y:S01]  /*5fa20*/  STS.U16 [R26+0xa080], R3 ;  /* 0x00a080031a007388 */ /* 0x0001e20000000400 */
[----:B------:R-:W-:Y:S03]  /*5fa30*/  STS.U16 [R26+0xa480], R8 ;  /* 0x00a480081a007388 */ /* 0x000fe60000000400 */
        /* <DEDUP_REMOVED lines=15> */
[----:B0-----:R-:W2:Y:S01]  /*5fb30*/  LDL.LU R3, [R1+0x4c] ;  /* 0x00004c0001037983 */ /* 0x001ea20000300800 */
[----:B------:R-:W-:Y:S03]  /*5fb40*/  STS.U16 [R26+0xe480], R24 ;  /* 0x00e480181a007388 */ /* 0x000fe60000000400 */
[----:B---3--:R0:W-:Y:S01]  /*5fb50*/  STS.U16 [R26+0xe880], R29 ;  /* 0x00e8801d1a007388 */ /* 0x0081e20000000400 */
[----:B------:R-:W-:Y:S02]  /*5fb60*/  STS.U16 [R26+0xec80], R25 ;  /* 0x00ec80191a007388 */ /* 0x000fe40000000400 */
[----:B------:R4:W-:Y:S01]  /*5fb70*/  STS.U16 [R26+0xf080], R27 ;  /* 0x00f0801b1a007388 */ /* 0x0009e20000000400 */
[----:B0-----:R-:W3:Y:S01]  /*5fb80*/  LDL.LU R29, [R1+0x48] ;  /* 0x00004800011d7983 */ /* 0x001ee20000300800 */
[----:B----4-:R-:W-:-:S03]  /*5fb90*/  IMAD.SHL.U32 R27, R28, 0x2, RZ ;  /* 0x000000021c1b7824 */ /* 0x010fc600078e00ff */
[----:B------:R-:W4:Y:S01]  /*5fba0*/  LDL.LU R28, [R1+0x16a4] ;  /* 0x0016a400011c7983 */ /* 0x000f220000300800 */
[----:B------:R-:W4:Y:S02]  /*5fbb0*/  LDL.LU R6, [R1+0x168c] ;  /* 0x00168c0001067983 */ /* 0x000f240000300800 */
[----:B------:R-:W4:Y:S02]  /*5fbc0*/  LDL.LU R4, [R1+0x1674] ;  /* 0x0016740001047983 */ /* 0x000f240000300800 */
[----:B------:R-:W4:Y:S01]  /*5fbd0*/  LDL.LU R5, [R1+0x165c] ;  /* 0x00165c0001057983 */ /* 0x000f220000300800 */
[----:B--2---:R0:W-:Y:S04]  /*5fbe0*/  STS.U16 [R26+0xf480], R0 ;  /* 0x00f480001a007388 */ /* 0x0041e80000000400 */
        /* <DEDUP_REMOVED lines=18> */
[----:B------:R-:W-:-:S03]  /*5fd10*/  LOP3.LUT R27, R27, 0x20, RZ, 0x3c, !PT ;  /* 0x000000201b1b7812 */ /* 0x000fc600078e3cff */
[----:B------:R0:W-:Y:S01]  /*5fd20*/  STS.U16 [R26+0xf880], R3 ;  /* 0x00f880031a007388 */ /* 0x0001e20000000400 */
[----:B------:R-:W2:Y:S03]  /*5fd30*/  LDL.LU R23, [R1+0x1454] ;  /* 0x0014540001177983 */ /* 0x000ea60000300800 */
[----:B0-----:R-:W2:Y:S01]  /*5fd40*/  LDL.LU R3, [R1+0x1438] ;  /* 0x0014380001037983 */ /* 0x001ea20000300800 */
[----:B------:R-:W2:Y:S02]  /*5fd50*/  LDL.LU R24, [R1+0x141c] ;  /* 0x00141c0001187983 */ /* 0x000ea40000300800 */
[----:B------:R-:W2:Y:S01]  /*5fd60*/  LDL.LU R25, [R1+0x1400] ;  /* 0x0014000001197983 */ /* 0x000ea20000300800 */
[----:B---3--:R0:W-:Y:S04]  /*5fd70*/  STS.U16 [R26+0xfc80], R29 ;  /* 0x00fc801d1a007388 */ /* 0x0081e80000000400 */
[----:B----4-:R1:W-:Y:S04]  /*5fd80*/  STS.U16 [R27+0x100], R28 ;  /* 0x0001001c1b007388 */ /* 0x0103e80000000400 */
[----:B0-----:R-:W3:Y:S01]  /*5fd90*/  LDL.LU R26, [R1+0x13e4] ;  /* 0x0013e400011a7983 */ /* 0x001ee20000300800 */
[----:B------:R-:W4:Y:S03]  /*5fda0*/  LDL.LU R29, [R1+0x13c8] ;  /* 0x0013c800011d7983 */ /* 0x000f260000300800 */
[----:B-1----:R-:W4:Y:S01]  /*5fdb0*/  LDL.LU R28, [R1+0x13ac] ;  /* 0x0013ac00011c7983 */ /* 0x002f220000300800 */
[----:B------:R-:W-:Y:S02]  /*5fdc0*/  STS.U16 [R27+0x500], R6 ;  /* 0x000500061b007388 */ /* 0x000fe40000000400 */
[----:B------:R-:W-:Y:S02]  /*5fdd0*/  STS.U16 [R27+0x900], R4 ;  /* 0x000900041b007388 */ /* 0x000fe40000000400 */
[----:B------:R-:W-:Y:S01]  /*5fde0*/  STS.U16 [R27+0xd00], R5 ;  /* 0x000d00051b007388 */ /* 0x000fe20000000400 */
[----:B--2---:R-:W-:Y:S01]  /*5fdf0*/  STS.U16 [R27+0x1100], R7 ;  /* 0x001100071b007388 */ /* 0x004fe20000000400 */
[----:B------:R0:W-:Y:S02]  /*5fe00*/  STS.U16 [R27+0x1500], R0 ;  /* 0x001500001b007388 */ /* 0x0001e40000000400 */
[----:B------:R-:W-:Y:S02]  /*5fe10*/  STS.U16 [R27+0x1900], R2 ;  /* 0x001900021b007388 */ /* 0x000fe40000000400 */
[----:B------:R-:W-:Y:S01]  /*5fe20*/  STS.U16 [R27+0x1d00], R8 ;  /* 0x001d00081b007388 */ /* 0x000fe20000000400 */
[----:B0-----:R-:W2:Y:S04]  /*5fe30*/  LDL.LU R0, [R1+0x1390] ;  /* 0x0013900001007983 */ /* 0x001ea80000300800 */
        /* <DEDUP_REMOVED lines=15> */
[----:B------:R0:W-:Y:S01]  /*5ff30*/  STS.U16 [R27+0x5d00], R3 ;  /* 0x005d00031b007388 */ /* 0x0001e20000000400 */
[----:B------:R-:W-:Y:S02]  /*5ff40*/  STS.U16 [R27+0x6100], R24 ;  /* 0x006100181b007388 */ /* 0x000fe40000000400 */
[----:B------:R-:W-:Y:S01]  /*5ff50*/  STS.U16 [R27+0x6500], R25 ;  /* 0x006500191b007388 */ /* 0x000fe20000000400 */
[----:B0-----:R-:W2:Y:S04]  /*5ff60*/  LDL.LU R3, [R1+0x1374] ;  /* 0x0013740001037983 */ /* 0x001ea80000300800 */
[----:B---3--:R0:W-:Y:S01]  /*5ff70*/  STS.U16 [R27+0x6900], R26 ;  /* 0x0069001a1b007388 */ /* 0x0081e20000000400 */
[----:B----4-:R-:W-:Y:S03]  /*5ff80*/  STS.U16 [R27+0x6d00], R29 ;  /* 0x006d001d1b007388 */ /* 0x010fe60000000400 */
[----:B------:R1:W-:Y:S04]  /*5ff90*/  STS.U16 [R27+0x7100], R28 ;  /* 0x0071001c1b007388 */ /* 0x0003e80000000400 */
[----:B0-----:R-:W3:Y:S04]  /*5ffa0*/  LDL.LU R26, [R1+0x1358] ;  /* 0x00135800011a7983 */ /* 0x001ee80000300800 */
[----:B-1----:R-:W4:Y:S01]  /*5ffb0*/  LDL.LU R28, [R1+0x133c] ;  /* 0x00133c00011c7983 */ /* 0x002f220000300800 */
        /* <DEDUP_REMOVED lines=19> */
[----:B------:R-:W4:Y:S04]  /*600f0*/  LDL.LU R21, [R1+0xe8] ;  /* 0x0000e80001157983 */ /* 0x000f280000300800 */
[----:B--2---:R0:W-:Y:S01]  /*60100*/  STS.U16 [R27+0x7500], R0 ;  /* 0x007500001b007388 */ /* 0x0041e20000000400 */
[----:B------:R-:W2:Y:S03]  /*60110*/  LDL.LU R22, [R1+0xcc] ;  /* 0x0000cc0001167983 */ /* 0x000ea60000300800 */
[----:B0-----:R-:W2:Y:S01]  /*60120*/  LDL.LU R0, [R1+0xb0] ;  /* 0x0000b00001007983 */ /* 0x001ea20000300800 */
[----:B------:R-:W2:Y:S03]  /*60130*/  LDL.LU R23, [R1+0x94] ;  /* 0x0000940001177983 */ /* 0x000ea60000300800 */
[----:B------:R0:W-:Y:S01]  /*60140*/  STS.U16 [R27+0x7900], R3 ;  /* 0x007900031b007388 */ /* 0x0001e20000000400 */
[----:B------:R-:W2:Y:S03]  /*60150*/  LDL.LU R24, [R1+0x78] ;  /* 0x0000780001187983 */ /* 0x000ea60000300800 */
[----:B0-----:R-:W2:Y:S01]  /*60160*/  LDL.LU R3, [R1+0x44] ;  /* 0x0000440001037983 */ /* 0x001ea20000300800 */
[----:B------:R-:W2:Y:S03]  /*60170*/  LDL.LU R25, [R1+0x30] ;  /* 0x0000300001197983 */ /* 0x000ea60000300800 */
[----:B---3--:R0:W-:Y:S04]  /*60180*/  STS.U16 [R27+0x7d00], R26 ;  /* 0x007d001a1b007388 */ /* 0x0081e80000000400 */
[----:B----4-:R1:W-:Y:S04]  /*60190*/  STS.U16 [R27+0x8100], R28 ;  /* 0x0081001c1b007388 */ /* 0x0103e80000000400 */
[----:B0-----:R-:W3:Y:S04]  /*601a0*/  LDL.LU R26, [R1+0x2c] ;  /* 0x00002c00011a7983 */ /* 0x001ee80000300800 */
[----:B-1----:R-:W4:Y:S01]  /*601b0*/  LDL.LU R28, [R1+0x82bc] ;  /* 0x0082bc00011c7983 */ /* 0x002f220000300800 */
[----:B------:R-:W-:Y:S02]  /*601c0*/  STS.U16 [R27+0x8500], R6 ;  /* 0x008500061b007388 */ /* 0x000fe40000000400 */
[----:B------:R-:W-:Y:S02]  /*601d0*/  STS.U16 [R27+0x8900], R4 ;  /* 0x008900041b007388 */ /* 0x000fe40000000400 */
[----:B------:R-:W-:Y:S01]  /*601e0*/  STS.U16 [R27+0x8d00], R5 ;  /* 0x008d00051b007388 */ /* 0x000fe20000000400 */
        /* <DEDUP_REMOVED lines=17> */
[----:B--2---:R-:W-:Y:S01]  /*60300*/  STS.U16 [R27+0xd500], R22 ;  /* 0x00d500161b007388 */ /* 0x004fe20000000400 */
[----:B------:R1:W-:Y:S03]  /*60310*/  STS.U16 [R27+0xd900], R0 ;  /* 0x00d900001b007388 */ /* 0x0003e60000000400 */
[----:B0-----:R-:W2:Y:S04]  /*60320*/  LDL.LU R29, [R1+0x24] ;  /* 0x00002400011d7983 */ /* 0x001ea80000300800 */
[----:B-1----:R-:W0:Y:S01]  /*60330*/  S2R R0, SR_TID.X ;  /* 0x0000000000007919 */ /* 0x002e220000002100 */
[----:B------:R-:W-:Y:S02]  /*60340*/  STS.U16 [R27+0xdd00], R23 ;  /* 0x00dd00171b007388 */ /* 0x000fe40000000400 */
[----:B------:R-:W-:Y:S02]  /*60350*/  STS.U16 [R27+0xe100], R24 ;  /* 0x00e100181b007388 */ /* 0x000fe40000000400 */
[----:B------:R0:W-:Y:S01]  /*60360*/  STS.U16 [R27+0xe500], R3 ;  /* 0x00e500031b007388 */ /* 0x0001e20000000400 */
[----:B------:R-:W-:Y:S01]  /*60370*/  STS.U16 [R27+0xe900], R25 ;  /* 0x00e900191b007388 */ /* 0x000fe20000000400 */
[----:B0-----:R-:W-:-:S05]  /*60380*/  LOP3.LUT R3, R0, 0x3f, RZ, 0xc0, !PT ;  /* 0x0000003f00037812 */ /* 0x001fca00078ec0ff */
[----:B------:R-:W-:Y:S04]  /*60390*/  STL [R1+0x829c], R3 ;  /* 0x00829c0301007387 */ /* 0x000fe80000100800 */
[----:B---3--:R-:W-:Y:S04]  /*603a0*/  STS.U16 [R27+0xed00], R26 ;  /* 0x00ed001a1b007388 */ /* 0x008fe80000000400 */
[----:B----4-:R0:W-:Y:S02]  /*603b0*/  STS.U16 [R27+0xf100], R28 ;  /* 0x00f1001c1b007388 */ /* 0x0101e40000000400 */
[----:B0-----:R-:W-:-:S05]  /*603c0*/  IMAD.SHL.U32 R28, R3, 0x2, RZ ;  /* 0x00000002031c7824 */ /* 0x001fca00078e00ff */
[----:B------:R-:W-:-:S05]  /*603d0*/  LOP3.LUT R28, R28, 0x30, RZ, 0x3c, !PT ;  /* 0x000000301c1c7812 */ /* 0x000fca00078e3cff */
[----:B------:R0:W-:Y:S04]  /*603e0*/  STL [R1+0x82b0], R28 ;  /* 0x0082b01c01007387 */ /* 0x0001e80000100800 */
[----:B0-----:R-:W3:Y:S04]  /*603f0*/  LDL.LU R28, [R1+0x1c] ;  /* 0x00001c00011c7983 */ /* 0x001ee80000300800 */
[----:B---3--:R0:W-:Y:S04]  /*60400*/  STL [R1+0x82b8], R28 ;  /* 0x0082b81c01007387 */ /* 0x0081e80000100800 */
[----:B0-----:R-:W3:Y:S01]  /*60410*/  LDL.LU R28, [R1+0x20] ;  /* 0x00002000011c7983 */ /* 0x001ee20000300800 */
[----:B------:R-:W4:Y:S03]  /*60420*/  LDL.LU R3, [R1+0x1688] ;  /* 0x0016880001037983 */ /* 0x000f260000300800 */
[----:B----4-:R0:W-:Y:S04]  /*60430*/  STL [R1+0x82ac], R3 ;  /* 0x0082ac0301007387 */ /* 0x0101e80000100800 */
[----:B0-----:R-:W4:Y:S01]  /*60440*/  LDL.LU R3, [R1+0x16a0] ;  /* 0x0016a00001037983 */ /* 0x001f220000300800 */
[----:B------:R-:W-:-:S03]  /*60450*/  LOP3.LUT R0, R0, 0x3f, RZ, 0xc0, !PT ;  /* 0x0000003f00007812 */ /* 0x000fc600078ec0ff */
[----:B--2---:R-:W-:Y:S04]  /*60460*/  STS.U16 [R27+0xf500], R29 ;  /* 0x00f5001d1b007388 */ /* 0x004fe80000000400 */
[----:B----4-:R0:W-:Y:S01]  /*60470*/  STL [R1+0x82b4], R3 ;  /* 0x0082b40301007387 */ /* 0x0101e20000100800 */
[----:B------:R-:W2:Y:S02]  /*60480*/  LDL.LU R6, [R1+0x1670] ;  /* 0x0016700001067983 */ /* 0x000ea40000300800 */
[----:B------:R-:W4:Y:S02]  /*60490*/  LDL.LU R4, [R1+0x1658] ;  /* 0x0016580001047983 */ /* 0x000f240000300800 */
        /* <DEDUP_REMOVED lines=15> */
[----:B0-----:R-:W-:-:S02]  /*60590*/  IMAD.SHL.U32 R3, R0, 0x2, RZ ;  /* 0x0000000200037824 */ /* 0x001fc400078e00ff */
[----:B------:R-:W2:Y:S01]  /*605a0*/  LDL.LU R20, [R1+0x14a4] ;  /* 0x0014a40001147983 */ /* 0x000ea20000300800 */
[----:B------:R-:W2:Y:S01]  /*605b0*/  LDL.LU R21, [R1+0x1488] ;  /* 0x0014880001157983 */ /* 0x000ea20000300800 */
[----:B------:R-:W2:Y:S02]  /*605c0*/  LDL.LU R22, [R1+0x146c] ;  /* 0x00146c0001167983 */ /* 0x000ea40000300800 */
[----:B------:R-:W2:Y:S02]  /*605d0*/  LDL.LU R23, [R1+0x1450] ;  /* 0x0014500001177983 */ /* 0x000ea40000300800 */
[----:B------:R-:W2:Y:S01]  /*605e0*/  LDL.LU R24, [R1+0x1434] ;  /* 0x0014340001187983 */ /* 0x000ea20000300800 */
[----:B------:R-:W-:Y:S01]  /*605f0*/  LOP3.LUT R3, R3, 0x20, RZ, 0x3c, !PT ;  /* 0x0000002003037812 */ /* 0x000fe200078e3cff */
[----:B------:R-:W2:Y:S01]  /*60600*/  LDL.LU R25, [R1+0x1418] ;  /* 0x0014180001197983 */ /* 0x000ea20000300800 */
[----:B------:R-:W2:Y:S02]  /*60610*/  LDL.LU R26, [R1+0x13fc] ;  /* 0x0013fc00011a7983 */ /* 0x000ea40000300800 */
[----:B------:R-:W2:Y:S02]  /*60620*/  LDL.LU R27, [R1+0x13e0] ;  /* 0x0013e000011b7983 */ /* 0x000ea40000300800 */
[----:B------:R-:W2:Y:S01]  /*60630*/  LDL.LU R29, [R1+0x13c4] ;  /* 0x0013c400011d7983 */ /* 0x000ea20000300800 */
[----:B------:R-:W2:Y:S04]  /*60640*/  LDL.LU R0, [R1+0x13a8] ;  /* 0x0013a80001007983 */ /* 0x000ea80000300800 */
[----:B---3--:R0:W-:Y:S04]  /*60650*/  STS.U16 [R3+0xf900], R28 ;  /* 0x00f9001c03007388 */ /* 0x0081e80000000400 */
[----:B0-----:R-:W3:Y:S04]  /*60660*/  LDL.LU R28, [R1+0x82b8] ;  /* 0x0082b800011c7983 */ /* 0x001ee80000300800 */
[----:B---3--:R0:W-:Y:S04]  /*60670*/  STS.U16 [R3+0xfd00], R28 ;  /* 0x00fd001c03007388 */ /* 0x0081e80000000400 */
[----:B0-----:R-:W3:Y:S01]  /*60680*/  LDL.LU R3, [R1+0x82b4] ;  /* 0x0082b40001037983 */ /* 0x001ee20000300800 */
[----:B------:R-:W3:Y:S03]  /*60690*/  LDL.LU R28, [R1+0x82b0] ;  /* 0x0082b000011c7983 */ /* 0x000ee60000300800 */
[----:B---3--:R0:W-:Y:S04]  /*606a0*/  STS.U16 [R28+0x180], R3 ;  /* 0x000180031c007388 */ /* 0x0081e80000000400 */
[----:B0-----:R-:W3:Y:S04]  /*606b0*/  LDL.LU R3, [R1+0x82ac] ;  /* 0x0082ac0001037983 */ /* 0x001ee80000300800 */
[----:B---3--:R0:W-:Y:S04]  /*606c0*/  STS.U16 [R28+0x580], R3 ;  /* 0x000580031c007388 */ /* 0x0081e80000000400 */
[----:B0-----:R-:W3:Y:S04]  /*606d0*/  LDL.LU R3, [R1+0x1338] ;  /* 0x0013380001037983 */ /* 0x001ee80000300800 */
[----:B---3--:R0:W-:Y:S04]  /*606e0*/  STL [R1+0x82a0], R3 ;  /* 0x0082a00301007387 */ /* 0x0081e80000100800 */
[----:B0-----:R-:W3:Y:S04]  /*606f0*/  LDL.LU R3, [R1+0x1354] ;  /* 0x0013540001037983 */ /* 0x001ee80000300800 */
[----:B---3--:R0:W-:Y:S04]  /*60700*/  STL [R1+0x82a4], R3 ;  /* 0x0082a40301007387 */ /* 0x0081e80000100800 */
[----:B0-----:R-:W3:Y:S01]  /*60710*/  LDL.LU R3, [R1+0x1370] ;  /* 0x0013700001037983 */ /* 0x001ee20000300800 */
[----:B--2---:R-:W-:Y:S02]  /*60720*/  STS.U16 [R28+0x980], R6 ;  /* 0x000980061c007388 */ /* 0x004fe40000000400 */
[----:B----4-:R-:W-:Y:S02]  /*60730*/  STS.U16 [R28+0xd80], R4 ;  /* 0x000d80041c007388 */ /* 0x010fe40000000400 */
        /* <DEDUP_REMOVED lines=22> */
[----:B------:R-:W-:Y:S03]  /*608a0*/  STS.U16 [R28+0x6980], R27 ;  /* 0x0069801b1c007388 */ /* 0x000fe60000000400 */
[----:B---3--:R0:W-:Y:S04]  /*608b0*/  STL [R1+0x82a8], R3 ;  /* 0x0082a80301007387 */ /* 0x0081e80000100800 */
[----:B0-----:R-:W2:Y:S01]  /*608c0*/  LDL.LU R3, [R1+0x138c] ;  /* 0x00138c0001037983 */ /* 0x001ea20000300800 */
[----:B------:R-:W3:Y:S02]  /*608d0*/  LDL.LU R26, [R1+0x131c] ;  /* 0x00131c00011a7983 */ /* 0x000ee40000300800 */
[----:B------:R0:W-:Y:S02]  /*608e0*/  STS.U16 [R28+0x6d80], R29 ;  /* 0x006d801d1c007388 */ /* 0x0001e40000000400 */
[----:B------:R-:W4:Y:S01]  /*608f0*/  LDL.LU R27, [R1+0x1300] ;  /* 0x00130000011b7983 */ /* 0x000f220000300800 */
[----:B------:R1:W-:Y:S04]  /*60900*/  STS.U16 [R28+0x7180], R0 ;  /* 0x007180001c007388 */ /* 0x0003e80000000400 */
[----:B0-----:R-:W3:Y:S01]  /*60910*/  LDL.LU R29, [R1+0x12e4] ;  /* 0x0012e400011d7983 */ /* 0x001ee20000300800 */
[----:B-1----:R-:W3:Y:S02]  /*60920*/  LDL.LU R0, [R1+0x12c8] ;  /* 0x0012c80001007983 */ /* 0x002ee40000300800 */
[----:B------:R-:W3:Y:S01]  /*60930*/  LDL.LU R6, [R1+0x12ac] ;  /* 0x0012ac0001067983 */ /* 0x000ee20000300800 */
[----:B------:R-:W3:Y:S04]  /*60940*/  LDL.LU R4, [R1+0x1290] ;  /* 0x0012900001047983 */ /* 0x000ee80000300800 */
        /* <DEDUP_REMOVED lines=20> */
[----:B------:R-:W3:Y:S04]  /*60a90*/  LDL.LU R25, [R1+0x4] ;  /* 0x0000040001197983 */ /* 0x000ee80000300800 */
[----:B--2---:R0:W-:Y:S04]  /*60aa0*/  STS.U16 [R28+0x7580], R3 ;  /* 0x007580031c007388 */ /* 0x0041e80000000400 */
[----:B0-----:R-:W2:Y:S04]  /*60ab0*/  LDL.LU R3, [R1+0x82a8] ;  /* 0x0082a80001037983 */ /* 0x001ea80000300800 */
[----:B--2---:R0:W-:Y:S04]  /*60ac0*/  STS.U16 [R28+0x7980], R3 ;  /* 0x007980031c007388 */ /* 0x0041e80000000400 */
[----:B0-----:R-:W2:Y:S04]  /*60ad0*/  LDL.LU R3, [R1+0x82a4] ;  /* 0x0082a40001037983 */ /* 0x001ea80000300800 */
[----:B--2---:R0:W-:Y:S04]  /*60ae0*/  STS.U16 [R28+0x7d80], R3 ;  /* 0x007d80031c007388 */ /* 0x0041e80000000400 */
[----:B0-----:R-:W2:Y:S04]  /*60af0*/  LDL.LU R3, [R1+0x82a0] ;  /* 0x0082a00001037983 */ /* 0x001ea80000300800 */
[----:B--2---:R0:W-:Y:S01]  /*60b00*/  STS.U16 [R28+0x8180], R3 ;  /* 0x008180031c007388 */ /* 0x0041e20000000400 */
[----:B---3--:R1:W-:Y:S02]  /*60b10*/  STS.U16 [R28+0x8580], R26 ;  /* 0x0085801a1c007388 */ /* 0x0083e40000000400 */
[----:B----4-:R2:W-:Y:S02]  /*60b20*/  STS.U16 [R28+0x8980], R27 ;  /* 0x0089801b1c007388 */ /* 0x0105e40000000400 */
[----:B------:R3:W-:Y:S01]  /*60b30*/  STS.U16 [R28+0x8d80], R29 ;  /* 0x008d801d1c007388 */ /* 0x0007e20000000400 */
[----:B------:R3:W-:Y:S04]  /*60b40*/  STS.U16 [R28+0x9180], R0 ;  /* 0x009180001c007388 */ /* 0x0007e80000000400 */
[----:B0-----:R-:W4:Y:S01]  /*60b50*/  LDL.LU R3, [R1+0x829c] ;  /* 0x00829c0001037983 */ /* 0x001f220000300800 */
[----:B-1----:R-:W4:Y:S02]  /*60b60*/  LDL.LU R26, [R1+0x8298] ;  /* 0x00829800011a7983 */ /* 0x002f240000300800 */
[----:B--2---:R-:W2:Y:S02]  /*60b70*/  LDL.LU R27, [R1+0x8294] ;  /* 0x00829400011b7983 */ /* 0x004ea40000300800 */
[----:B---3--:R-:W3:Y:S01]  /*60b80*/  LDL.LU R29, [R1+0x8290] ;  /* 0x00829000011d7983 */ /* 0x008ee20000300800 */
[----:B------:R-:W2:Y:S04]  /*60b90*/  LDL.LU R0, [R1+0x828c] ;  /* 0x00828c0001007983 */ /* 0x000ea80000300800 */
[----:B------:R0:W-:Y:S01]  /*60ba0*/  STS.U16 [R28+0x9580], R6 ;  /* 0x009580061c007388 */ /* 0x0001e20000000400 */
[----:B------:R1:W-:Y:S02]  /*60bb0*/  STS.U16 [R28+0x9980], R4 ;  /* 0x009980041c007388 */ /* 0x0003e40000000400 */
[----:B------:R1:W-:Y:S02]  /*60bc0*/  STS.U16 [R28+0x9d80], R5 ;  /* 0x009d80051c007388 */ /* 0x0003e40000000400 */
[----:B------:R1:W-:Y:S01]  /*60bd0*/  STS.U16 [R28+0xa180], R7 ;  /* 0x00a180071c007388 */ /* 0x0003e20000000400 */
[----:B------:R1:W-:Y:S01]  /*60be0*/  STS.U16 [R28+0xa580], R2 ;  /* 0x00a580021c007388 */ /* 0x0003e20000000400 */
[----:B------:R1:W-:Y:S02]  /*60bf0*/  STS.U16 [R28+0xa980], R8 ;  /* 0x00a980081c007388 */ /* 0x0003e40000000400 */
[----:B------:R1:W-:Y:S01]  /*60c00*/  STS.U16 [R28+0xad80], R9 ;  /* 0x00ad80091c007388 */ /* 0x0003e20000000400 */
[----:B0-----:R-:W3:Y:S01]  /*60c10*/  LDL.LU R6, [R1+0x166c] ;  /* 0x00166c0001067983 */ /* 0x001ee20000300800 */
[----:B-1----:R-:W3:Y:S03]  /*60c20*/  LDL.LU R4, [R1+0x1654] ;  /* 0x0016540001047983 */ /* 0x002ee60000300800 */
[----:B------:R-:W3:Y:S01]  /*60c30*/  LDL.LU R5, [R1+0x163c] ;  /* 0x00163c0001057983 */ /* 0x000ee20000300800 */
[----:B------:R-:W3:Y:S03]  /*60c40*/  LDL.LU R7, [R1+0x1624] ;  /* 0x0016240001077983 */ /* 0x000ee60000300800 */
[----:B------:R-:W3:Y:S04]  /*60c50*/  LDL.LU R2, [R1+0x160c] ;  /* 0x00160c0001027983 */ /* 0x000ee80000300800 */
[----:B------:R0:W-:Y:S01]  /*60c60*/  STS.U16 [R28+0xb180], R10 ;  /* 0x00b1800a1c007388 */ /* 0x0001e20000000400 */
[----:B------:R-:W3:Y:S02]  /*60c70*/  LDL.LU R8, [R1+0x15f0] ;  /* 0x0015f00001087983 */ /* 0x000ee40000300800 */
[----:B------:R1:W-:Y:S02]  /*60c80*/  STS.U16 [R28+0xb580], R11 ;  /* 0x00b5800b1c007388 */ /* 0x0003e40000000400 */
[----:B------:R-:W3:Y:S01]  /*60c90*/  LDL.LU R9, [R1+0x15d4] ;  /* 0x0015d40001097983 */ /* 0x000ee20000300800 */
[----:B------:R1:W-:Y:S01]  /*60ca0*/  STS.U16 [R28+0xb980], R12 ;  /* 0x00b9800c1c007388 */ /* 0x0003e20000000400 */
[----:B------:R1:W-:Y:S02]  /*60cb0*/  STS.U16 [R28+0xbd80], R13 ;  /* 0x00bd800d1c007388 */ /* 0x0003e40000000400 */
[----:B------:R1:W-:Y:S02]  /*60cc0*/  STS.U16 [R28+0xc180], R14 ;  /* 0x00c1800e1c007388 */ /* 0x0003e40000000400 */
[----:B------:R1:W-:Y:S01]  /*60cd0*/  STS.U16 [R28+0xc580], R15 ;  /* 0x00c5800f1c007388 */ /* 0x0003e20000000400 */
[----:B0-----:R-:W3:Y:S01]  /*60ce0*/  LDL.LU R10, [R1+0x15b8] ;  /* 0x0015b800010a7983 */ /* 0x001ee20000300800 */
[----:B-1----:R-:W3:Y:S03]  /*60cf0*/  LDL.LU R11, [R1+0x159c] ;  /* 0x00159c00010b7983 */ /* 0x002ee60000300800 */
[----:B------:R0:W-:Y:S04]  /*60d00*/  STS.U16 [R28+0xc980], R16 ;  /* 0x00c980101c007388 */ /* 0x0001e80000000400 */
[----:B------:R-:W3:Y:S01]  /*60d10*/  LDL.LU R12, [R1+0x1580] ;  /* 0x00158000010c7983 */ /* 0x000ee20000300800 */
[----:B------:R-:W3:Y:S02]  /*60d20*/  LDL.LU R13, [R1+0x1564] ;  /* 0x00156400010d7983 */ /* 0x000ee40000300800 */
[----:B------:R-:W3:Y:S02]  /*60d30*/  LDL.LU R14, [R1+0x1548] ;  /* 0x00154800010e7983 */ /* 0x000ee40000300800 */
[----:B------:R1:W-:Y:S01]  /*60d40*/  STS.U16 [R28+0xcd80], R17 ;  /* 0x00cd80111c007388 */ /* 0x0003e20000000400 */
[----:B------:R-:W3:Y:S04]  /*60d50*/  LDL.LU R15, [R1+0x152c] ;  /* 0x00152c00010f7983 */ /* 0x000ee80000300800 */
[----:B------:R1:W-:Y:S01]  /*60d60*/  STS.U16 [R28+0xd180], R18 ;  /* 0x00d180121c007388 */ /* 0x0003e20000000400 */
[----:B------:R1:W-:Y:S02]  /*60d70*/  STS.U16 [R28+0xd580], R19 ;  /* 0x00d580131c007388 */ /* 0x0003e40000000400 */
[----:B------:R1:W-:Y:S01]  /*60d80*/  STS.U16 [R28+0xd980], R20 ;  /* 0x00d980141c007388 */ /* 0x0003e20000000400 */
[----:B0-----:R-:W3:Y:S01]  /*60d90*/  LDL.LU R16, [R1+0x1510] ;  /* 0x0015100001107983 */ /* 0x001ee20000300800 */
[----:B------:R0:W-:Y:S03]  /*60da0*/  STS.U16 [R28+0xdd80], R21 ;  /* 0x00dd80151c007388 */ /* 0x0001e60000000400 */
[----:B-1----:R-:W3:Y:S01]  /*60db0*/  LDL.LU R17, [R1+0x14f4] ;  /* 0x0014f40001117983 */ /* 0x002ee20000300800 */
[----:B------:R-:W3:Y:S02]  /*60dc0*/  LDL.LU R18, [R1+0x14d8] ;  /* 0x0014d80001127983 */ /* 0x000ee40000300800 */
[----:B------:R-:W3:Y:S02]  /*60dd0*/  LDL.LU R19, [R1+0x14bc] ;  /* 0x0014bc0001137983 */ /* 0x000ee40000300800 */
[----:B------:R1:W-:Y:S01]  /*60de0*/  STS.U16 [R28+0xe180], R22 ;  /* 0x00e180161c007388 */ /* 0x0003e20000000400 */
[----:B------:R-:W3:Y:S04]  /*60df0*/  LDL.LU R20, [R1+0x14a0] ;  /* 0x0014a00001147983 */ /* 0x000ee80000300800 */
[----:B------:R1:W-:Y:S01]  /*60e00*/  STS.U16 [R28+0xe580], R23 ;  /* 0x00e580171c007388 */ /* 0x0003e20000000400 */
[----:B0-----:R-:W3:Y:S02]  /*60e10*/  LDL.LU R21, [R1+0x1484] ;  /* 0x0014840001157983 */ /* 0x001ee40000300800 */
[----:B------:R0:W-:Y:S02]  /*60e20*/  STS.U16 [R28+0xe980], R24 ;  /* 0x00e980181c007388 */ /* 0x0001e40000000400 */
[----:B------:R4:W-:Y:S01]  /*60e30*/  STS.U16 [R28+0xed80], R25 ;  /* 0x00ed80191c007388 */ /* 0x0009e20000000400 */
[----:B-1----:R-:W3:Y:S01]  /*60e40*/  LDL.LU R22, [R1+0x1468] ;  /* 0x0014680001167983 */ /* 0x002ee20000300800 */
[----:B------:R-:W3:Y:S03]  /*60e50*/  LDL.LU R23, [R1+0x144c] ;  /* 0x00144c0001177983 */ /* 0x000ee60000300800 */
[----:B0-----:R-:W3:Y:S01]  /*60e60*/  LDL.LU R24, [R1+0x1430] ;  /* 0x0014300001187983 */ /* 0x001ee20000300800 */
[----:B----4-:R-:W-:-:S03]  /*60e70*/  IMAD.SHL.U32 R25, R3, 0x2, RZ ;  /* 0x0000000203197824 */ /* 0x010fc600078e00ff */
[----:B--2---:R0:W-:Y:S01]  /*60e80*/  STS.U16 [R28+0xf180], R0 ;  /* 0x00f180001c007388 */ /* 0x0041e20000000400 */
[----:B---3--:R1:W-:Y:S03]  /*60e90*/  STS.U16 [R28+0xf580], R29 ;  /* 0x00f5801d1c007388 */ /* 0x0083e60000000400 */
[----:B------:R2:W-:Y:S04]  /*60ea0*/  STS.U16 [R28+0xf980], R27 ;  /* 0x00f9801b1c007388 */ /* 0x0005e80000000400 */
[----:B0-----:R-:W3:Y:S01]  /*60eb0*/  LDL.LU R0, [R1+0x1414] ;  /* 0x0014140001007983 */ /* 0x001ee20000300800 */
[----:B------:R-:W4:Y:S03]  /*60ec0*/  LDL.LU R3, [R1+0x13f8] ;  /* 0x0013f80001037983 */ /* 0x000f260000300800 */
[----:B-1----:R-:W3:Y:S01]  /*60ed0*/  LDL.LU R29, [R1+0x1684] ;  /* 0x00168400011d7983 */ /* 0x002ee20000300800 */
[----:B--2---:R-:W2:Y:S01]  /*60ee0*/  LDL.LU R27, [R1+0x169c] ;  /* 0x00169c00011b7983 */ /* 0x004ea20000300800 */
[----:B------:R-:W-:-:S02]  /*60ef0*/  LOP3.LUT R25, R25, 0x40, RZ, 0x3c, !PT ;  /* 0x0000004019197812 */ /* 0x000fc400078e3cff */
[----:B------:R0:W-:Y:S04]  /*60f00*/  STS.U16 [R28+0xfd80], R26 ;  /* 0x00fd801a1c007388 */ /* 0x0001e80000000400 */
[----:B0-----:R-:W4:Y:S04]  /*60f10*/  LDL.LU R28, [R1+0x13dc] ;  /* 0x0013dc00011c7983 */ /* 0x001f280000300800 */
        /* <DEDUP_REMOVED lines=22> */
[----:B------:R0:W-:Y:S02]  /*61080*/  STS.U16 [R25+0x5a00], R23 ;  /* 0x005a001719007388 */ /* 0x0001e40000000400 */
[----:B------:R-:W-:Y:S01]  /*61090*/  STS.U16 [R25+0x5e00], R24 ;  /* 0x005e001819007388 */ /* 0x000fe20000000400 */
[----:B------:R1:W-:Y:S04]  /*610a0*/  STS.U16 [R25+0x6200], R0 ;  /* 0x0062000019007388 */ /* 0x0003e80000000400 */
[----:B0-----:R-:W2:Y:S01]  /*610b0*/  LDL.LU R23, [R1+0x13c0] ;  /* 0x0013c00001177983 */ /* 0x001ea20000300800 */
[----:B-1----:R-:W3:Y:S02]  /*610c0*/  LDL.LU R0, [R1+0x1388] ;  /* 0x0013880001007983 */ /* 0x002ee40000300800 */
[----:B----4-:R-:W-:Y:S01]  /*610d0*/  STS.U16 [R25+0x6600], R3 ;  /* 0x0066000319007388 */ /* 0x010fe20000000400 */
[----:B------:R-:W-:Y:S04]  /*610e0*/  STS.U16 [R25+0x6a00], R28 ;  /* 0x006a001c19007388 */ /* 0x000fe80000000400 */
[----:B---3--:R0:W-:Y:S04]  /*610f0*/  STL [R1+0x8288], R0 ;  /* 0x0082880001007387 */ /* 0x0081e80000100800 */
[----:B0-----:R-:W3:Y:S01]  /*61100*/  LDL.LU R0, [R1+0x13a4] ;  /* 0x0013a40001007983 */ /* 0x001ee20000300800 */
        /* <DEDUP_REMOVED lines=24> */
[----:B------:R-:W4:Y:S03]  /*61290*/  LDL.LU R3, [R1+0xa8] ;  /* 0x0000a80001037983 */ /* 0x000f260000300800 */
[----:B--2---:R0:W-:Y:S01]  /*612a0*/  STS.U16 [R25+0x6e00], R23 ;  /* 0x006e001719007388 */ /* 0x0041e20000000400 */
[----:B------:R-:W4:Y:S03]  /*612b0*/  LDL.LU R22, [R1+0x8c] ;  /* 0x00008c0001167983 */ /* 0x000f260000300800 */
[----:B0-----:R-:W4:Y:S04]  /*612c0*/  LDL.LU R23, [R1+0x70] ;  /* 0x0000700001177983 */ /* 0x001f280000300800 */
[----:B---3--:R0:W-:Y:S04]  /*612d0*/  STS.U16 [R25+0x7200], R0 ;  /* 0x0072000019007388 */ /* 0x0081e80000000400 */
[----:B0-----:R-:W3:Y:S04]  /*612e0*/  LDL.LU R0, [R1+0x8288] ;  /* 0x0082880001007983 */ /* 0x001ee80000300800 */
[----:B---3--:R0:W-:Y:S01]  /*612f0*/  STS.U16 [R25+0x7600], R0 ;  /* 0x0076000019007388 */ /* 0x0081e20000000400 */
[----:B----4-:R1:W-:Y:S02]  /*61300*/  STS.U16 [R25+0x7a00], R15 ;  /* 0x007a000f19007388 */ /* 0x0103e40000000400 */
[----:B------:R3:W-:Y:S02]  /*61310*/  STS.U16 [R25+0x7e00], R16 ;  /* 0x007e001019007388 */ /* 0x0007e40000000400 */
[----:B------:R4:W-:Y:S01]  /*61320*/  STS.U16 [R25+0x8200], R17 ;  /* 0x0082001119007388 */ /* 0x0009e20000000400 */
[----:B------:R4:W-:Y:S01]  /*61330*/  STS.U16 [R25+0x8600], R20 ;  /* 0x0086001419007388 */ /* 0x0009e20000000400 */
[----:B------:R4:W-:Y:S03]  /*61340*/  STS.U16 [R25+0x8a00], R24 ;  /* 0x008a001819007388 */ /* 0x0009e60000000400 */
[----:B0-----:R-:W2:Y:S01]  /*61350*/  LDL.LU R0, [R1+0x10] ;  /* 0x0000100001007983 */ /* 0x001ea20000300800 */
[----:B-1----:R-:W2:Y:S02]  /*61360*/  LDL.LU R15, [R1+0x8284] ;  /* 0x00828400010f7983 */ /* 0x002ea40000300800 */
[----:B---3--:R-:W3:Y:S02]  /*61370*/  LDL.LU R16, [R1+0x8280] ;  /* 0x0082800001107983 */ /* 0x008ee40000300800 */
[----:B----4-:R-:W4:Y:S01]  /*61380*/  LDL.LU R17, [R1+0x827c] ;  /* 0x00827c0001117983 */ /* 0x010f220000300800 */
[----:B------:R-:W2:Y:S01]  /*61390*/  LDL.LU R20, [R1+0x8278] ;  /* 0x0082780001147983 */ /* 0x000ea20000300800 */
[----:B------:R-:W2:Y:S03]  /*613a0*/  LDL.LU R24, [R1+0x8274] ;  /* 0x0082740001187983 */ /* 0x000ea60000300800 */
[----:B------:R0:W-:Y:S01]  /*613b0*/  STS.U16 [R25+0x8e00], R28 ;  /* 0x008e001c19007388 */ /* 0x0001e20000000400 */
[----:B------:R1:W-:Y:S03]  /*613c0*/  STS.U16 [R25+0x9200], R26 ;  /* 0x0092001a19007388 */ /* 0x0003e60000000400 */
[----:B0-----:R-:W2:Y:S01]  /*613d0*/  LDL.LU R28, [R1+0x8270] ;  /* 0x00827000011c7983 */ /* 0x001ea20000300800 */
[----:B-1----:R-:W2:Y:S02]  /*613e0*/  LDL.LU R26, [R1+0x1620] ;  /* 0x00162000011a7983 */ /* 0x002ea40000300800 */
        /* <DEDUP_REMOVED lines=18> */
[----:B0-----:R-:W0:Y:S04]  /*61510*/  S2R R3, SR_TID.X ;  /* 0x0000000000037919 */ /* 0x001e280000002100 */
[----:B------:R-:W-:Y:S01]  /*61520*/  STS.U16 [R25+0xde00], R22 ;  /* 0x00de001619007388 */ /* 0x000fe20000000400 */
[----:B------:R-:W-:Y:S03]  /*61530*/  STS.U16 [R25+0xe200], R23 ;  /* 0x00e2001719007388 */ /* 0x000fe60000000400 */
[----:B--2---:R-:W-:Y:S01]  /*61540*/  STL [R1+0x826c], R26 ;  /* 0x00826c1a01007387 */ /* 0x004fe20000100800 */
[----:B------:R-:W2:Y:S02]  /*61550*/  LDL.LU R27, [R1+0x1608] ;  /* 0x00160800011b7983 */ /* 0x000ea40000300800 */
[----:B------:R-:W2:Y:S02]  /*61560*/  LDL.LU R29, [R1+0x15ec] ;  /* 0x0015ec00011d7983 */ /* 0x000ea40000300800 */
[----:B------:R-:W2:Y:S01]  /*61570*/  LDL.LU R6, [R1+0x15d0] ;  /* 0x0015d00001067983 */ /* 0x000ea20000300800 */
[----:B------:R0:W-:Y:S04]  /*61580*/  STS.U16 [R25+0xe600], R28 ;  /* 0x00e6001c19007388 */ /* 0x0001e80000000400 */
        /* <DEDUP_REMOVED lines=9> */
[C---:B0-----:R-:W-:Y:S01]  /*61620*/  LOP3.LUT R28, R3.reuse, 0x3f, RZ, 0xc0, !PT ;  /* 0x0000003f031c7812 */ /* 0x041fe200078ec0ff */
[----:B------:R-:W-:-:S02]  /*61630*/  LOP3.LUT R3, R3, 0x3f, RZ, 0xc0, !PT ;  /* 0x0000003f03037812 */ /* 0x000fc400078ec0ff */
[----:B------:R-:W2:Y:S01]  /*61640*/  LDL.LU R14, [R1+0x14b8] ;  /* 0x0014b800010e7983 */ /* 0x000ea20000300800 */
[----:B------:R-:W2:Y:S01]  /*61650*/  LDL.LU R18, [R1+0x149c] ;  /* 0x00149c0001127983 */ /* 0x000ea20000300800 */
[----:B------:R-:W2:Y:S02]  /*61660*/  LDL.LU R19, [R1+0x1480] ;  /* 0x0014800001137983 */ /* 0x000ea40000300800 */
[----:B------:R-:W2:Y:S02]  /*61670*/  LDL.LU R21, [R1+0x1464] ;  /* 0x0014640001157983 */ /* 0x000ea40000300800 */
[----:B------:R-:W-:Y:S01]  /*61680*/  IMAD.SHL.U32 R26, R3, 0x2, RZ ;  /* 0x00000002031a7824 */ /* 0x000fe200078e00ff */
[----:B------:R-:W2:Y:S04]  /*61690*/  LDL.LU R22, [R1+0x1448] ;  /* 0x0014480001167983 */ /* 0x000ea80000300800 */
[----:B------:R0:W-:Y:S01]  /*616a0*/  STS.U16 [R25+0xea00], R0 ;  /* 0x00ea000019007388 */ /* 0x0001e20000000400 */
[----:B------:R-:W2:Y:S01]  /*616b0*/  LDL.LU R23, [R1+0x142c] ;  /* 0x00142c0001177983 */ /* 0x000ea20000300800 */
[----:B------:R-:W-:Y:S01]  /*616c0*/  LOP3.LUT R26, R26, 0x40, RZ, 0x3c, !PT ;  /* 0x000000401a1a7812 */ /* 0x000fe200078e3cff */
[----:B------:R-:W-:-:S04]  /*616d0*/  IMAD.SHL.U32 R7, R28, 0x2, RZ ;  /* 0x000000021c077824 */ /* 0x000fc800078e00ff */
[----:B------:R1:W-:Y:S04]  /*616e0*/  STS.U16 [R26+0xee00], R24 ;  /* 0x00ee00181a007388 */ /* 0x0003e80000000400 */
[----:B0-----:R-:W2:Y:S01]  /*616f0*/  LDL.LU R25, [R1+0x1410] ;  /* 0x0014100001197983 */ /* 0x001ea20000300800 */
[----:B------:R-:W2:Y:S02]  /*61700*/  LDL.LU R0, [R1+0x13f4] ;  /* 0x0013f40001007983 */ /* 0x000ea40000300800 */
[----:B------:R-:W2:Y:S02]  /*61710*/  LDL.LU R3, [R1+0x13d8] ;  /* 0x0013d80001037983 */ /* 0x000ea40000300800 */
[----:B------:R0:W-:Y:S01]  /*61720*/  STS.U16 [R26+0xf200], R20 ;  /* 0x00f200141a007388 */ /* 0x0001e20000000400 */
[----:B----4-:R-:W-:Y:S01]  /*61730*/  STS.U16 [R26+0xf600], R17 ;  /* 0x00f600111a007388 */ /* 0x010fe20000000400 */
[----:B---3--:R-:W-:Y:S03]  /*61740*/  STS.U16 [R26+0xfa00], R16 ;  /* 0x00fa00101a007388 */ /* 0x008fe60000000400 */
[----:B-1----:R-:W3:Y:S04]  /*61750*/  LDL.LU R24, [R1+0x1638] ;  /* 0x0016380001187983 */ /* 0x002ee80000300800 */
[----:B0-----:R-:W4:Y:S01]  /*61760*/  LDL.LU R20, [R1+0x1650] ;  /* 0x0016500001147983 */ /* 0x001f220000300800 */
[----:B------:R0:W-:Y:S03]  /*61770*/  STL [R1+0x825c], R28 ;  /* 0x00825c1c01007387 */ /* 0x0001e60000100800 */
[----:B0-----:R-:W2:Y:S01]  /*61780*/  LDL.LU R28, [R1+0x1668] ;  /* 0x00166800011c7983 */ /* 0x001ea20000300800 */
[----:B------:R-:W2:Y:S02]  /*61790*/  LDL.LU R17, [R1+0x1680] ;  /* 0x0016800001117983 */ /* 0x000ea40000300800 */
[----:B------:R-:W2:Y:S01]  /*617a0*/  LDL.LU R16, [R1+0x1698] ;  /* 0x0016980001107983 */ /* 0x000ea20000300800 */
[----:B------:R-:W-:Y:S01]  /*617b0*/  LOP3.LUT R7, R7, 0x50, RZ, 0x3c, !PT ;  /* 0x0000005007077812 */ /* 0x000fe200078e3cff */
[----:B------:R0:W-:Y:S04]  /*617c0*/  STS.U16 [R26+0xfe00], R15 ;  /* 0x00fe000f1a007388 */ /* 0x0001e80000000400 */
[----:B0-----:R-:W3:Y:S04]  /*617d0*/  LDL.LU R26, [R1+0x826c] ;  /* 0x00826c00011a7983 */ /* 0x001ee80000300800 */
[----:B--2---:R-:W-:Y:S01]  /*617e0*/  STS.U16 [R7+0x280], R16 ;  /* 0x0002801007007388 */ /* 0x004fe20000000400 */
[----:B------:R-:W-:Y:S02]  /*617f0*/  STS.U16 [R7+0x680], R17 ;  /* 0x0006801107007388 */ /* 0x000fe40000000400 */
[----:B------:R0:W-:Y:S02]  /*61800*/  STS.U16 [R7+0xa80], R28 ;  /* 0x000a801c07007388 */ /* 0x0001e40000000400 */
[----:B0-----:R-:W2:Y:S04]  /*61810*/  LDL.LU R28, [R1+0x1368] ;  /* 0x00136800011c7983 */ /* 0x001ea80000300800 */
[----:B--2---:R0:W-:Y:S04]  /*61820*/  STL [R1+0x8260], R28 ;  /* 0x0082601c01007387 */ /* 0x0041e80000100800 */
[----:B0-----:R-:W2:Y:S04]  /*61830*/  LDL.LU R28, [R1+0x1384] ;  /* 0x00138400011c7983 */ /* 0x001ea80000300800 */
[----:B--2---:R0:W-:Y:S04]  /*61840*/  STL [R1+0x8264], R28 ;  /* 0x0082641c01007387 */ /* 0x0041e80000100800 */
[----:B0-----:R-:W2:Y:S01]  /*61850*/  LDL.LU R28, [R1+0x13a0] ;  /* 0x0013a000011c7983 */ /* 0x001ea20000300800 */
[----:B----4-:R-:W-:Y:S02]  /*61860*/  STS.U16 [R7+0xe80], R20 ;  /* 0x000e801407007388 */ /* 0x010fe40000000400 */
[----:B---3--:R-:W-:Y:S02]  /*61870*/  STS.U16 [R7+0x1280], R24 ;  /* 0x0012801807007388 */ /* 0x008fe40000000400 */
        /* <DEDUP_REMOVED lines=20> */
[----:B--2---:R0:W-:Y:S04]  /*619c0*/  STL [R1+0x8268], R28 ;  /* 0x0082681c01007387 */ /* 0x0041e80000100800 */
[----:B0-----:R-:W2:Y:S01]  /*619d0*/  LDL.LU R28, [R1+0x13bc] ;  /* 0x0013bc00011c7983 */ /* 0x001ea20000300800 */
[----:B------:R-:W3:Y:S02]  /*619e0*/  LDL.LU R10, [R1+0x134c] ;  /* 0x00134c00010a7983 */ /* 0x000ee40000300800 */
[----:B------:R-:W4:Y:S02]  /*619f0*/  LDL.LU R13, [R1+0x1330] ;  /* 0x00133000010d7983 */ /* 0x000f240000300800 */
[----:B------:R-:W3:Y:S01]  /*61a00*/  LDL.LU R19, [R1+0x1314] ;  /* 0x0013140001137983 */ /* 0x000ee20000300800 */
[----:B------:R0:W-:Y:S04]  /*61a10*/  STS.U16 [R7+0x6680], R0 ;  /* 0x0066800007007388 */ /* 0x0001e80000000400 */
[----:B------:R-:W3:Y:S04]  /*61a20*/  LDL.LU R23, [R1+0x12f8] ;  /* 0x0012f80001177983 */ /* 0x000ee80000300800 */
[----:B0-----:R-:W3:Y:S01]  /*61a30*/  LDL.LU R0, [R1+0x12dc] ;  /* 0x0012dc0001007983 */ /* 0x001ee20000300800 */
        /* <DEDUP_REMOVED lines=20> */
[----:B------:R0:W-:Y:S01]  /*61b80*/  STS.U16 [R7+0x6a80], R3 ;  /* 0x006a800307007388 */ /* 0x0001e20000000400 */
[----:B------:R-:W3:Y:S03]  /*61b90*/  LDL.LU R25, [R1+0x6c] ;  /* 0x00006c0001197983 */ /* 0x000ee60000300800 */
[----:B0-----:R-:W3:Y:S04]  /*61ba0*/  LDL.LU R3, [R1+0x38] ;  /* 0x0000380001037983 */ /* 0x001ee80000300800 */
        /* <DEDUP_REMOVED lines=10> */
[----:B------:R3:W-:Y:S01]  /*61c50*/  STS.U16 [R7+0x8a80], R23 ;  /* 0x008a801707007388 */ /* 0x0007e20000000400 */
[----:B------:R3:W-:Y:S03]  /*61c60*/  STS.U16 [R7+0x8e80], R0 ;  /* 0x008e800007007388 */ /* 0x0007e60000000400 */
[----:B0-----:R-:W4:Y:S01]  /*61c70*/  LDL.LU R28, [R1+0x825c] ;  /* 0x00825c00011c7983 */ /* 0x001f220000300800 */
[----:B-1----:R-:W4:Y:S02]  /*61c80*/  LDL.LU R10, [R1+0x8258] ;  /* 0x00825800010a7983 */ /* 0x002f240000300800 */
[----:B--2---:R-:W2:Y:S02]  /*61c90*/  LDL.LU R13, [R1+0x8254] ;  /* 0x00825400010d7983 */ /* 0x004ea40000300800 */
[----:B---3--:R-:W3:Y:S01]  /*61ca0*/  LDL.LU R19, [R1+0x8250] ;  /* 0x0082500001137983 */ /* 0x008ee20000300800 */
[----:B------:R-:W2:Y:S01]  /*61cb0*/  LDL.LU R23, [R1+0x824c] ;  /* 0x00824c0001177983 */ /* 0x000ea20000300800 */
[----:B------:R-:W2:Y:S03]  /*61cc0*/  LDL.LU R0, [R1+0x8248] ;  /* 0x0082480001007983 */ /* 0x000ea60000300800 */
[----:B------:R0:W-:Y:S01]  /*61cd0*/  STS.U16 [R7+0x9280], R15 ;  /* 0x0092800f07007388 */ /* 0x0001e20000000400 */
[----:B------:R1:W-:Y:S02]  /*61ce0*/  STS.U16 [R7+0x9680], R16 ;  /* 0x0096801007007388 */ /* 0x0003e40000000400 */
[----:B------:R1:W-:Y:S02]  /*61cf0*/  STS.U16 [R7+0x9a80], R17 ;  /* 0x009a801107007388 */ /* 0x0003e40000000400 */
[----:B------:R1:W-:Y:S01]  /*61d00*/  STS.U16 [R7+0x9e80], R20 ;  /* 0x009e801407007388 */ /* 0x0003e20000000400 */
[----:B------:R1:W-:Y:S01]  /*61d10*/  STS.U16 [R7+0xa280], R24 ;  /* 0x00a2801807007388 */ /* 0x0003e20000000400 */
[----:B------:R1:W-:Y:S02]  /*61d20*/  STS.U16 [R7+0xa680], R26 ;  /* 0x00a6801a07007388 */ /* 0x0003e40000000400 */
[----:B------:R1:W-:Y:S02]  /*61d30*/  STS.U16 [R7+0xaa80], R27 ;  /* 0x00aa801b07007388 */ /* 0x0003e40000000400 */
[----:B------:R1:W-:Y:S01]  /*61d40*/  STS.U16 [R7+0xae80], R29 ;  /* 0x00ae801d07007388 */ /* 0x0003e20000000400 */
[----:B0-----:R-:W4:Y:S01]  /*61d50*/  LDL.LU R15, [R1+0x164c] ;  /* 0x00164c00010f7983 */ /* 0x001f220000300800 */
[----:B-1----:R-:W4:Y:S03]  /*61d60*/  LDL.LU R16, [R1+0x1634] ;  /* 0x0016340001107983 */ /* 0x002f260000300800 */
[----:B------:R-:W4:Y:S04]  /*61d70*/  LDL.LU R17, [R1+0x161c] ;  /* 0x00161c0001117983 */ /* 0x000f280000300800 */
[----:B------:R0:W-:Y:S01]  /*61d80*/  STS.U16 [R7+0xb280], R6 ;  /* 0x00b2800607007388 */ /* 0x0001e20000000400 */
[----:B------:R-:W4:Y:S02]  /*61d90*/  LDL.LU R20, [R1+0x1604] ;  /* 0x0016040001147983 */ /* 0x000f240000300800 */
[----:B------:R1:W-:Y:S02]  /*61da0*/  STS.U16 [R7+0xb680], R4 ;  /* 0x00b6800407007388 */ /* 0x0003e40000000400 */
[----:B------:R-:W4:Y:S01]  /*61db0*/  LDL.LU R24, [R1+0x15e8] ;  /* 0x0015e80001187983 */ /* 0x000f220000300800 */
[----:B------:R1:W-:Y:S04]  /*61dc0*/  STS.U16 [R7+0xba80], R5 ;  /* 0x00ba800507007388 */ /* 0x0003e80000000400 */
[----:B------:R-:W4:Y:S01]  /*61dd0*/  LDL.LU R26, [R1+0x15cc] ;  /* 0x0015cc00011a7983 */ /* 0x000f220000300800 */
[----:B------:R1:W-:Y:S02]  /*61de0*/  STS.U16 [R7+0xbe80], R2 ;  /* 0x00be800207007388 */ /* 0x0003e40000000400 */
[----:B------:R-:W4:Y:S02]  /*61df0*/  LDL.LU R27, [R1+0x15b0] ;  /* 0x0015b000011b7983 */ /* 0x000f240000300800 */
[----:B------:R1:W-:Y:S01]  /*61e00*/  STS.U16 [R7+0xc280], R8 ;  /* 0x00c2800807007388 */ /* 0x0003e20000000400 */
[----:B------:R-:W4:Y:S04]  /*61e10*/  LDL.LU R29, [R1+0x1594] ;  /* 0x00159400011d7983 */ /* 0x000f280000300800 */
[----:B------:R1:W-:Y:S01]  /*61e20*/  STS.U16 [R7+0xc680], R9 ;  /* 0x00c6800907007388 */ /* 0x0003e20000000400 */
[----:B0-----:R-:W4:Y:S02]  /*61e30*/  LDL.LU R6, [R1+0x1578] ;  /* 0x0015780001067983 */ /* 0x001f240000300800 */
[----:B------:R0:W-:Y:S02]  /*61e40*/  STS.U16 [R7+0xca80], R11 ;  /* 0x00ca800b07007388 */ /* 0x0001e40000000400 */
[----:B-1----:R-:W4:Y:S01]  /*61e50*/  LDL.LU R4, [R1+0x155c] ;  /* 0x00155c0001047983 */ /* 0x002f220000300800 */
[----:B------:R1:W-:Y:S04]  /*61e60*/  STS.U16 [R7+0xce80], R12 ;  /* 0x00ce800c07007388 */ /* 0x0003e80000000400 */
[----:B------:R-:W4:Y:S01]  /*61e70*/  LDL.LU R5, [R1+0x1540] ;  /* 0x0015400001057983 */ /* 0x000f220000300800 */
[----:B------:R1:W-:Y:S02]  /*61e80*/  STS.U16 [R7+0xd280], R14 ;  /* 0x00d2800e07007388 */ /* 0x0003e40000000400 */
[----:B------:R-:W4:Y:S02]  /*61e90*/  LDL.LU R2, [R1+0x1524] ;  /* 0x0015240001027983 */ /* 0x000f240000300800 */
[----:B------:R1:W-:Y:S01]  /*61ea0*/  STS.U16 [R7+0xd680], R18 ;  /* 0x00d6801207007388 */ /* 0x0003e20000000400 */
[----:B------:R-:W4:Y:S04]  /*61eb0*/  LDL.LU R8, [R1+0x1508] ;  /* 0x0015080001087983 */ /* 0x000f280000300800 */
[----:B------:R-:W-:Y:S01]  /*61ec0*/  STS.U16 [R7+0xda80], R21 ;  /* 0x00da801507007388 */ /* 0x000fe20000000400 */
[----:B------:R-:W4:Y:S02]  /*61ed0*/  LDL.LU R9, [R1+0x14ec] ;  /* 0x0014ec0001097983 */ /* 0x000f240000300800 */
[----:B------:R-:W-:Y:S02]  /*61ee0*/  STS.U16 [R7+0xde80], R22 ;  /* 0x00de801607007388 */ /* 0x000fe40000000400 */
[----:B0-----:R-:W4:Y:S01]  /*61ef0*/  LDL.LU R11, [R1+0x14d0] ;  /* 0x0014d000010b7983 */ /* 0x001f220000300800 */
[----:B------:R-:W-:Y:S04]  /*61f00*/  STS.U16 [R7+0xe280], R25 ;  /* 0x00e2801907007388 */ /* 0x000fe80000000400 */
[----:B-1----:R-:W4:Y:S01]  /*61f10*/  LDL.LU R12, [R1+0x14b4] ;  /* 0x0014b400010c7983 */ /* 0x002f220000300800 */
[----:B------:R0:W-:Y:S02]  /*61f20*/  STS.U16 [R7+0xe680], R3 ;  /* 0x00e6800307007388 */ /* 0x0001e40000000400 */
[----:B------:R-:W4:Y:S02]  /*61f30*/  LDL.LU R14, [R1+0x1498] ;  /* 0x00149800010e7983 */ /* 0x000f240000300800 */
[----:B------:R-:W4:Y:S01]  /*61f40*/  LDL.LU R18, [R1+0x147c] ;  /* 0x00147c0001127983 */ /* 0x000f220000300800 */
[----:B0-----:R-:W4:Y:S04]  /*61f50*/  LDL.LU R3, [R1+0x1460] ;  /* 0x0014600001037983 */ /* 0x001f280000300800 */
[----:B--2---:R-:W-:Y:S01]  /*61f60*/  STS.U16 [R7+0xea80], R0 ;  /* 0x00ea800007007388 */ /* 0x004fe20000000400 */
[----:B------:R0:W-:Y:S02]  /*61f70*/  STS.U16 [R7+0xee80], R23 ;  /* 0x00ee801707007388 */ /* 0x0001e40000000400 */
[----:B---3--:R1:W-:Y:S02]  /*61f80*/  STS.U16 [R7+0xf280], R19 ;  /* 0x00f2801307007388 */ /* 0x0083e40000000400 */
[----:B------:R2:W-:Y:S01]  /*61f90*/  STS.U16 [R7+0xf680], R13 ;  /* 0x00f6800d07007388 */ /* 0x0005e20000000400 */
[----:B----4-:R3:W-:Y:S04]  /*61fa0*/  STS.U16 [R7+0xfa80], R10 ;  /* 0x00fa800a07007388 */ /* 0x0107e80000000400 */
[----:B0-----:R-:W4:Y:S01]  /*61fb0*/  LDL.LU R23, [R1+0x1664] ;  /* 0x0016640001177983 */ /* 0x001f220000300800 */
[----:B-1----:R-:W4:Y:S02]  /*61fc0*/  LDL.LU R19, [R1+0x167c] ;  /* 0x00167c0001137983 */ /* 0x002f240000300800 */
[----:B------:R-:W4:Y:S02]  /*61fd0*/  LDL.LU R21, [R1+0x1444] ;  /* 0x0014440001157983 */ /* 0x000f240000300800 */
[----:B------:R-:W4:Y:S01]  /*61fe0*/  LDL.LU R22, [R1+0x1428] ;  /* 0x0014280001167983 */ /* 0x000f220000300800 */
[----:B------:R-:W4:Y:S01]  /*61ff0*/  LDL.LU R25, [R1+0x140c] ;  /* 0x00140c0001197983 */ /* 0x000f220000300800 */
[----:B------:R-:W4:Y:S02]  /*62000*/  LDL.LU R0, [R1+0x13f0] ;  /* 0x0013f00001007983 */ /* 0x000f240000300800 */
[----:B--2---:R-:W2:Y:S01]  /*62010*/  LDL.LU R13, [R1+0x1694] ;  /* 0x00169400010d7983 */ /* 0x004ea20000300800 */
[----:B---3--:R-:W3:Y:S04]  /*62020*/  LDL.LU R7, [R1+0x8244] ;  /* 0x0082440001077983 */ /* 0x008ee80000300800 */
[----:B------:R-:W0:Y:S01]  /*62030*/  S2R R10, SR_TID.X ;  /* 0x00000000000a7919 */ /* 0x000e220000002100 */
[----:B------:R-:W-:-:S05]  /*62040*/  IMAD.SHL.U32 R28, R28, 0x2, RZ ;  /* 0x000000021c1c7824 */ /* 0x000fca00078e00ff */
[----:B------:R-:W-:Y:S02]  /*62050*/  LOP3.LUT R28, R28, 0x60, RZ, 0x3c, !PT ;  /* 0x000000601c1c7812 */ /* 0x000fe400078e3cff */
[----:B0-----:R-:W-:-:S05]  /*62060*/  LOP3.LUT R10, R10, 0x3f, RZ, 0xc0, !PT ;  /* 0x0000003f0a0a7812 */ /* 0x001fca00078ec0ff */
[----:B------:R-:W-:-:S05]  /*62070*/  IMAD.SHL.U32 R10, R10, 0x2, RZ ;  /* 0x000000020a0a7824 */ /* 0x000fca00078e00ff */
[----:B------:R-:W-:-:S05]  /*62080*/  LOP3.LUT R10, R10, 0x50, RZ, 0x3c, !PT ;  /* 0x000000500a0a7812 */ /* 0x000fca00078e3cff */
[----:B---3--:R-:W-:Y:S01]  /*62090*/  STS.U16 [R10+0xfe80], R7 ;  /* 0x00fe80070a007388 */ /* 0x008fe20000000400 */
        /* <DEDUP_REMOVED lines=22> */
[----:B0-----:R-:W2:Y:S01]  /*62200*/  LDL.LU R3, [R1+0x13d4] ;  /* 0x0013d40001037983 */ /* 0x001ea20000300800 */
[----:B------:R-:W3:Y:S03]  /*62210*/  LDL.LU R6, [R1+0x1380] ;  /* 0x0013800001067983 */ /* 0x000ee60000300800 */
[----:B---3--:R0:W-:Y:S04]  /*62220*/  STL [R1+0x823c], R6 ;  /* 0x00823c0601007387 */ /* 0x0081e80000100800 */
[----:B0-----:R-:W3:Y:S01]  /*62230*/  LDL.LU R6, [R1+0x139c] ;  /* 0x00139c0001067983 */ /* 0x001ee20000300800 */
[----:B------:R-:W-:Y:S02]  /*62240*/  STS.U16 [R28+0x5b00], R21 ;  /* 0x005b00151c007388 */ /* 0x000fe40000000400 */
[----:B------:R-:W-:Y:S02]  /*62250*/  STS.U16 [R28+0x5f00], R22 ;  /* 0x005f00161c007388 */ /* 0x000fe40000000400 */
[----:B------:R-:W-:Y:S01]  /*62260*/  STS.U16 [R28+0x6300], R25 ;  /* 0x006300191c007388 */ /* 0x000fe20000000400 */
        /* <DEDUP_REMOVED lines=29> */
[----:B------:R-:W3:Y:S03]  /*62440*/  LDL.LU R25, [R1+0x84] ;  /* 0x0000840001197983 */ /* 0x000ee60000300800 */
[----:B0-----:R-:W3:Y:S04]  /*62450*/  LDL.LU R3, [R1+0x68] ;  /* 0x0000680001037983 */ /* 0x001ee80000300800 */
[----:B---3--:R0:W-:Y:S04]  /*62460*/  STS.U16 [R28+0x6f00], R6 ;  /* 0x006f00061c007388 */ /* 0x0081e80000000400 */
[----:B0-----:R-:W3:Y:S04]  /*62470*/  LDL.LU R6, [R1+0x8240] ;  /* 0x0082400001067983 */ /* 0x001ee80000300800 */
[----:B---3--:R0:W-:Y:S04]  /*62480*/  STS.U16 [R28+0x7300], R6 ;  /* 0x007300061c007388 */ /* 0x0081e80000000400 */
[----:B0-----:R-:W3:Y:S04]  /*62490*/  LDL.LU R6, [R1+0x823c] ;  /* 0x00823c0001067983 */ /* 0x001ee80000300800 */
[----:B---3--:R0:W-:Y:S01]  /*624a0*/  STS.U16 [R28+0x7700], R6 ;  /* 0x007700061c007388 */ /* 0x0081e20000000400 */
[----:B----4-:R1:W-:Y:S02]  /*624b0*/  STS.U16 [R28+0x7b00], R9 ;  /* 0x007b00091c007388 */ /* 0x0103e40000000400 */
[----:B------:R3:W-:Y:S02]  /*624c0*/  STS.U16 [R28+0x7f00], R12 ;  /* 0x007f000c1c007388 */ /* 0x0007e40000000400 */
[----:B------:R4:W-:Y:S01]  /*624d0*/  STS.U16 [R28+0x8300], R18 ;  /* 0x008300121c007388 */ /* 0x0009e20000000400 */
        /* <DEDUP_REMOVED lines=14> */
[----:B------:R-:W-:Y:S02]  /*625c0*/  STS.U16 [R28+0xbb00], R29 ;  /* 0x00bb001d1c007388 */ /* 0x000fe40000000400 */
[----:B-1----:R-:W2:Y:S02]  /*625d0*/  LDL.LU R9, [R1+0x8234] ;  /* 0x0082340001097983 */ /* 0x002ea40000300800 */
[----:B------:R-:W-:Y:S01]  /*625e0*/  STS.U16 [R28+0xbf00], R4 ;  /* 0x00bf00041c007388 */ /* 0x000fe20000000400 */
[----:B---3--:R-:W3:Y:S04]  /*625f0*/  LDL.LU R12, [R1+0x8230] ;  /* 0x00823000010c7983 */ /* 0x008ee80000300800 */
[----:B------:R-:W-:Y:S01]  /*62600*/  STS.U16 [R28+0xc300], R5 ;  /* 0x00c300051c007388 */ /* 0x000fe20000000400 */
[----:B----4-:R-:W4:Y:S02]  /*62610*/  LDL.LU R18, [R1+0x822c] ;  /* 0x00822c0001127983 */ /* 0x010f240000300800 */
[----:B------:R-:W-:Y:S02]  /*62620*/  STS.U16 [R28+0xc700], R2 ;  /* 0x00c700021c007388 */ /* 0x000fe40000000400 */
[----:B------:R-:W2:Y:S01]  /*62630*/  LDL.LU R0, [R1+0x8228] ;  /* 0x0082280001007983 */ /* 0x000ea20000300800 */
[----:B------:R0:W-:Y:S04]  /*62640*/  STS.U16 [R28+0xcb00], R22 ;  /* 0x00cb00161c007388 */ /* 0x0001e80000000400 */
        /* <DEDUP_REMOVED lines=16> */
[----:B------:R0:W-:Y:S04]  /*62750*/  STS.U16 [R28+0xcf00], R8 ;  /* 0x00cf00081c007388 */ /* 0x0001e80000000400 */
[----:B------:R-:W4:Y:S01]  /*62760*/  LDL.LU R2, [R1+0x14cc] ;  /* 0x0014cc0001027983 */ /* 0x000f220000300800 */
[----:B------:R1:W-:Y:S02]  /*62770*/  STS.U16 [R28+0xd300], R11 ;  /* 0x00d3000b1c007388 */ /* 0x0003e40000000400 */
[----:B------:R1:W-:Y:S02]  /*62780*/  STS.U16 [R28+0xd700], R14 ;  /* 0x00d7000e1c007388 */ /* 0x0003e40000000400 */
[----:B------:R1:W-:Y:S01]  /*62790*/  STS.U16 [R28+0xdb00], R21 ;  /* 0x00db00151c007388 */ /* 0x0003e20000000400 */
[----:B------:R1:W-:Y:S01]  /*627a0*/  STS.U16 [R28+0xdf00], R25 ;  /* 0x00df00191c007388 */ /* 0x0003e20000000400 */
[----:B------:R1:W-:Y:S03]  /*627b0*/  STS.U16 [R28+0xe300], R3 ;  /* 0x00e300031c007388 */ /* 0x0003e60000000400 */
[----:B0-----:R-:W4:Y:S01]  /*627c0*/  LDL.LU R8, [R1+0x14b0] ;  /* 0x0014b00001087983 */ /* 0x001f220000300800 */
[----:B-1----:R-:W4:Y:S03]  /*627d0*/  LDL.LU R11, [R1+0x1494] ;  /* 0x00149400010b7983 */ /* 0x002f260000300800 */
[----:B------:R-:W4:Y:S04]  /*627e0*/  LDL.LU R14, [R1+0x1478] ;  /* 0x00147800010e7983 */ /* 0x000f280000300800 */
[----:B------:R-:W4:Y:S01]  /*627f0*/  LDL.LU R21, [R1+0x145c] ;  /* 0x00145c0001157983 */ /* 0x000f220000300800 */
[----:B------:R-:W4:Y:S02]  /*62800*/  LDL.LU R25, [R1+0x1440] ;  /* 0x0014400001197983 */ /* 0x000f240000300800 */
[----:B------:R-:W4:Y:S01]  /*62810*/  LDL.LU R3, [R1+0x1424] ;  /* 0x0014240001037983 */ /* 0x000f220000300800 */
[----:B--2---:R0:W-:Y:S04]  /*62820*/  STS.U16 [R28+0xe700], R0 ;  /* 0x00e700001c007388 */ /* 0x0041e80000000400 */
[----:B0-----:R-:W2:Y:S04]  /*62830*/  LDL.LU R0, [R1+0x1408] ;  /* 0x0014080001007983 */ /* 0x001ea80000300800 */
[----:B---3--:R0:W-:Y:S04]  /*62840*/  STS.U16 [R28+0xeb00], R22 ;  /* 0x00eb00161c007388 */ /* 0x0081e80000000400 */
[----:B0-----:R-:W3:Y:S04]  /*62850*/  LDL.LU R22, [R1+0x8224] ;  /* 0x0082240001167983 */ /* 0x001ee80000300800 */
[----:B---3--:R0:W-:Y:S01]  /*62860*/  STS.U16 [R28+0xef00], R22 ;  /* 0x00ef00161c007388 */ /* 0x0081e20000000400 */
[----:B----4-:R1:W-:Y:S02]  /*62870*/  STS.U16 [R28+0xf300], R18 ;  /* 0x00f300121c007388 */ /* 0x0103e40000000400 */
[----:B------:R3:W-:Y:S01]  /*62880*/  STS.U16 [R28+0xf700], R12 ;  /* 0x00f7000c1c007388 */ /* 0x0007e20000000400 */
[----:B0-----:R-:W4:Y:S01]  /*62890*/  LDL.LU R22, [R1+0x1678] ;  /* 0x0016780001167983 */ /* 0x001f220000300800 */
[----:B-1----:R-:W2:Y:S02]  /*628a0*/  LDL.LU R18, [R1+0x1690] ;  /* 0x0016900001127983 */ /* 0x002ea40000300800 */
[----:B---3--:R-:W2:Y:S01]  /*628b0*/  LDL.LU R28, [R1+0x8220] ;  /* 0x00822000011c7983 */ /* 0x008ea20000300800 */
[----:B------:R-:W0:Y:S02]  /*628c0*/  S2R R12, SR_TID.X ;  /* 0x00000000000c7919 */ /* 0x000e240000002100 */
[----:B0-----:R-:W-:-:S05]  /*628d0*/  LOP3.LUT R12, R12, 0x3f, RZ, 0xc0, !PT ;  /* 0x0000003f0c0c7812 */ /* 0x001fca00078ec0ff */
[----:B------:R-:W-:-:S05]  /*628e0*/  IMAD.SHL.U32 R12, R12, 0x2, RZ ;  /* 0x000000020c0c7824 */ /* 0x000fca00078e00ff */
[----:B------:R-:W-:-:S05]  /*628f0*/  LOP3.LUT R12, R12, 0x60, RZ, 0x3c, !PT ;  /* 0x000000600c0c7812 */ /* 0x000fca00078e3cff */
[----:B------:R-:W-:Y:S01]  /*62900*/  STS.U16 [R12+0xfb00], R9 ;  /* 0x00fb00090c007388 */ /* 0x000fe20000000400 */
[----:B------:R-:W-:Y:S03]  /*62910*/  STS.U16 [R12+0xff00], R6 ;  /* 0x00ff00060c007388 */ /* 0x000fe60000000400 */
[----:B--2---:R-:W-:Y:S01]  /*62920*/  STS.U16 [R28+0x380], R18 ;  /* 0x000380121c007388 */ /* 0x004fe20000000400 */
[----:B----4-:R-:W-:Y:S02]  /*62930*/  STS.U16 [R28+0x780], R22 ;  /* 0x000780161c007388 */ /* 0x010fe40000000400 */
        /* <DEDUP_REMOVED lines=17> */
[----:B0-----:R-:W2:Y:S04]  /*62a50*/  LDL.LU R8, [R1+0x1398] ;  /* 0x0013980001087983 */ /* 0x001ea80000300800 */
[----:B--2---:R0:W-:Y:S04]  /*62a60*/  STL [R1+0x8214], R8 ;  /* 0x0082140801007387 */ /* 0x0041e80000100800 */
[----:B0-----:R-:W2:Y:S04]  /*62a70*/  LDL.LU R8, [R1+0x13b4] ;  /* 0x0013b40001087983 */ /* 0x001ea80000300800 */
[----:B--2---:R0:W-:Y:S04]  /*62a80*/  STL [R1+0x8218], R8 ;  /* 0x0082180801007387 */ /* 0x0041e80000100800 */
[----:B0-----:R-:W2:Y:S01]  /*62a90*/  LDL.LU R8, [R1+0x13d0] ;  /* 0x0013d00001087983 */ /* 0x001ea20000300800 */
        /* <DEDUP_REMOVED lines=53> */
[----:B------:R0:W-:Y:S04]  /*62df0*/  STS.U16 [R28+0x8b80], R0 ;  /* 0x008b80001c007388 */ /* 0x0001e80000000400 */
[----:B0-----:R-:W2:Y:S01]  /*62e00*/  LDL.LU R0, [R1+0x81f8] ;  /* 0x0081f80001007983 */ /* 0x001ea20000300800 */
        /* <DEDUP_REMOVED lines=21> */
[----:B--2---:R0:W-:Y:S04]  /*62f60*/  STS.U16 [R28+0xe380], R0 ;  /* 0x00e380001c007388 */ /* 0x0041e80000000400 */
[----:B0-----:R-:W2:Y:S01]  /*62f70*/  LDL.LU R0, [R1+0x81f4] ;  /* 0x0081f40001007983 */ /* 0x001ea20000300800 */
[----:B------:R0:W-:Y:S03]  /*62f80*/  STS.U16 [R28+0xe780], R3 ;  /* 0x00e780031c007388 */ /* 0x0001e60000000400 */
[----:B0-----:R-:W2:Y:S01]  /*62f90*/  LDL.LU R3, [R1+0x81f0] ;  /* 0x0081f00001037983 */ /* 0x001ea20000300800 */
[----:B------:R-:W-:Y:S02]  /*62fa0*/  STS.U16 [R28+0xeb80], R25 ;  /* 0x00eb80191c007388 */ /* 0x000fe40000000400 */
[----:B---3--:R-:W-:Y:S02]  /*62fb0*/  STS.U16 [R28+0xef80], R21 ;  /* 0x00ef80151c007388 */ /* 0x008fe40000000400 */
[----:B------:R-:W-:Y:S01]  /*62fc0*/  STS.U16 [R28+0xf380], R14 ;  /* 0x00f3800e1c007388 */ /* 0x000fe20000000400 */
[----:B----4-:R-:W-:Y:S01]  /*62fd0*/  STS.U16 [R28+0xf780], R11 ;  /* 0x00f7800b1c007388 */ /* 0x010fe20000000400 */
[----:B------:R-:W-:Y:S03]  /*62fe0*/  STS.U16 [R28+0xfb80], R8 ;  /* 0x00fb80081c007388 */ /* 0x000fe60000000400 */
[----:B------:R-:W0:Y:S02]  /*62ff0*/  S2R R5, SR_TID.X ;  /* 0x0000000000057919 */ /* 0x000e240000002100 */
[----:B0-----:R-:W-:-:S02]  /*63000*/  IMAD.SHL.U32 R26, R5, 0x2, RZ ;  /* 0x00000002051a7824 */ /* 0x001fc400078e00ff */
[C---:B------:R-:W-:Y:S01]  /*63010*/  IMAD.SHL.U32 R2, R5.reuse, 0x80, RZ ;  /* 0x0000008005027824 */ /* 0x040fe200078e00ff */
[----:B------:R-:W-:Y:S01]  /*63020*/  LOP3.LUT R24, R5, 0x7, RZ, 0xc0, !PT ;  /* 0x0000000705187812 */ /* 0x000fe200078ec0ff */
[----:B--2---:R-:W-:Y:S01]  /*63030*/  STS.U16 [R28+0xff80], R0 ;  /* 0x00ff80001c007388 */ /* 0x004fe20000000400 */
[----:B------:R-:W-:Y:S06]  /*63040*/  BAR.SYNC.DEFER_BLOCKING 0x0 ;  /* 0x0000000000007b1d */ /* 0x000fec0000010000 */
[----:B------:R-:W0:Y:S04]  /*63050*/  LDSM.16.M88.4 R12, [R3] ;  /* 0x00000000030c783b */ /* 0x000e280000000200 */
[----:B------:R-:W1:Y:S04]  /*63060*/  LDSM.16.M88.4 R8, [R3+0x800] ;  /* 0x000800000308783b */ /* 0x000e680000000200 */
[----:B------:R-:W-:Y:S04]  /*63070*/  LDSM.16.M88.4 R16, [R3+0x1800] ;  /* 0x001800000310783b */ /* 0x000fe80000000200 */
[----:B0-----:R-:W-:Y:S01]  /*63080*/  STL.64 [R1+0x1b0], R12 ;  /* 0x0001b00c01007387 */ /* 0x001fe20000100a00 */
[----:B------:R-:W-:Y:S02]  /*63090*/  STL.64 [R1+0x1b8], R14 ;  /* 0x0001b80e01007387 */ /* 0x000fe40000100a00 */
[----:B-1----:R-:W-:Y:S02]  /*630a0*/  STL.64 [R1+0x1a0], R8 ;  /* 0x0001a00801007387 */ /* 0x002fe40000100a00 */
[----:B------:R-:W-:Y:S01]  /*630b0*/  IMAD.MOV.U32 R7, RZ, RZ, R8 ;  /* 0x000000ffff077224 */ /* 0x000fe200078e0008 */
[----:B------:R-:W-:Y:S01]  /*630c0*/  STL.64 [R1+0x1a8], R10 ;  /* 0x0001a80a01007387 */ /* 0x000fe20000100a00 */
[----:B------:R-:W-:-:S02]  /*630d0*/  IMAD.MOV.U32 R6, RZ, RZ, R9 ;  /* 0x000000ffff067224 */ /* 0x000fc400078e0009 */
[----:B------:R-:W0:Y:S01]  /*630e0*/  LDSM.16.M88.4 R8, [R3+0x1000] ;  /* 0x001000000308783b */ /* 0x000e220000000200 */
[----:B------:R-:W1:Y:S04]  /*630f0*/  LDSM.16.M88.4 R12, [R3+0x2000] ;  /* 0x00200000030c783b */ /* 0x000e680000000200 */
[----:B0-----:R-:W-:Y:S01]  /*63100*/  STL.64 [R1+0x190], R8 ;  /* 0x0001900801007387 */ /* 0x001fe20000100a00 */
[----:B------:R-:W-:Y:S02]  /*63110*/  IMAD.MOV.U32 R5, RZ, RZ, R8 ;  /* 0x000000ffff057224 */ /* 0x000fe400078e0008 */
[----:B------:R-:W-:Y:S02]  /*63120*/  STL.64 [R1+0x198], R10 ;  /* 0x0001980a01007387 */ /* 0x000fe40000100a00 */
[----:B------:R-:W-:-:S02]  /*63130*/  IMAD.MOV.U32 R4, RZ, RZ, R9 ;  /* 0x000000ffff047224 */ /* 0x000fc400078e0009 */
[----:B------:R-:W0:Y:S04]  /*63140*/  LDSM.16.M88.4 R8, [R3+0x2800] ;  /* 0x002800000308783b */ /* 0x000e280000000200 */
[----:B------:R-:W-:Y:S01]  /*63150*/  STL.64 [R1+0x180], R16 ;  /* 0x0001801001007387 */ /* 0x000fe20000100a00 */
[----:B------:R-:W-:Y:S02]  /*63160*/  STL.64 [R1+0x188], R18 ;  /* 0x0001881201007387 */ /* 0x000fe40000100a00 */
[----:B------:R-:W2:Y:S04]  /*63170*/  LDSM.16.M88.4 R16, [R3+0x3000] ;  /* 0x003000000310783b */ /* 0x000ea80000000200 */
[----:B-1----:R-:W-:Y:S01]  /*63180*/  STL.64 [R1+0x170], R12 ;  /* 0x0001700c01007387 */ /* 0x002fe20000100a00 */
[----:B------:R-:W-:Y:S02]  /*63190*/  STL.64 [R1+0x178], R14 ;  /* 0x0001780e01007387 */ /* 0x000fe40000100a00 */
[----:B------:R-:W1:Y:S02]  /*631a0*/  LDSM.16.M88.4 R12, [R3+0x3800] ;  /* 0x00380000030c783b */ /* 0x000e640000000200 */
[----:B0-----:R-:W-:Y:S02]  /*631b0*/  STL.64 [R1+0x160], R8 ;  /* 0x0001600801007387 */ /* 0x001fe40000100a00 */
[----:B------:R-:W-:Y:S02]  /*631c0*/  STL.64 [R1+0x168], R10 ;  /* 0x0001680a01007387 */ /* 0x000fe40000100a00 */
[----:B------:R-:W0:Y:S04]  /*631d0*/  LDSM.16.M88.4 R8, [R3+0x4000] ;  /* 0x004000000308783b */ /* 0x000e280000000200 */
[----:B--2---:R-:W-:Y:S01]  /*631e0*/  STL.64 [R1+0x150], R16 ;  /* 0x0001501001007387 */ /* 0x004fe20000100a00 */
[----:B------:R-:W-:Y:S02]  /*631f0*/  STL.64 [R1+0x158], R18 ;  /* 0x0001581201007387 */ /* 0x000fe40000100a00 */
[----:B------:R-:W2:Y:S04]  /*63200*/  LDSM.16.M88.4 R16, [R3+0x4800] ;  /* 0x004800000310783b */ /* 0x000ea80000000200 */
[----:B-1----:R-:W-:Y:S02]  /*63210*/  STL.64 [R1+0x140], R12 ;  /* 0x0001400c01007387 */ /* 0x002fe40000100a00 */
[----:B------:R-:W-:Y:S02]  /*63220*/  STL.64 [R1+0x148], R14 ;  /* 0x0001480e01007387 */ /* 0x000fe40000100a00 */
[----:B------:R-:W1:Y:S04]  /*63230*/  LDSM.16.M88.4 R12, [R3+0x5000] ;  /* 0x00500000030c783b */ /* 0x000e680000000200 */
[----:B0-----:R-:W-:Y:S01]  /*63240*/  STL.64 [R1+0x130], R8 ;  /* 0x0001300801007387 */ /* 0x001fe20000100a00 */
[----:B------:R-:W-:Y:S02]  /*63250*/  STL.64 [R1+0x138], R10 ;  /* 0x0001380a01007387 */ /* 0x000fe40000100a00 */
[----:B------:R-:W0:Y:S04]  /*63260*/  LDSM.16.M88.4 R8, [R3+0x5800] ;  /* 0x005800000308783b */ /* 0x000e280000000200 */
[----:B--2---:R-:W-:Y:S01]  /*63270*/  STL.64 [R1+0x120], R16 ;  /* 0x0001201001007387 */ /* 0x004fe20000100a00 */
[----:B------:R-:W-:Y:S02]  /*63280*/  STL.64 [R1+0x128], R18 ;  /* 0x0001281201007387 */ /* 0x000fe40000100a00 */
[----:B------:R-:W2:Y:S04]  /*63290*/  LDSM.16.M88.4 R16, [R3+0x6000] ;  /* 0x006000000310783b */ /* 0x000ea80000000200 */
[----:B-1----:R-:W-:Y:S01]  /*632a0*/  STL.64 [R1+0x110], R12 ;  /* 0x0001100c01007387 */ /* 0x002fe20000100a00 */
[----:B------:R-:W-:Y:S04]  /*632b0*/  STL.64 [R1+0x118], R14 ;  /* 0x0001180e01007387 */ /* 0x000fe80000100a00 */
[----:B------:R-:W1:Y:S04]  /*632c0*/  LDSM.16.M88.4 R12, [R3+0x6800] ;  /* 0x00680000030c783b */ /* 0x000e680000000200 */
[----:B0-----:R-:W-:Y:S01]  /*632d0*/  STL.64 [R1+0x100], R8 ;  /* 0x0001000801007387 */ /* 0x001fe20000100a00 */
[----:B------:R-:W-:Y:S02]  /*632e0*/  STL.64 [R1+0x108], R10 ;  /* 0x0001080a01007387 */ /* 0x000fe40000100a00 */
[----:B------:R-:W0:Y:S04]  /*632f0*/  LDSM.16.M88.4 R8, [R3+0x7000] ;  /* 0x007000000308783b */ /* 0x000e280000000200 */
[----:B--2---:R-:W-:Y:S01]  /*63300*/  STL.64 [R1+0xf0], R16 ;  /* 0x0000f01001007387 */ /* 0x004fe20000100a00 */
[----:B------:R-:W-:Y:S01]  /*63310*/  STL.64 [R1+0xf8], R18 ;  /* 0x0000f81201007387 */ /* 0x000fe20000100a00 */
[----:B-1----:R-:W-:Y:S02]  /*63320*/  STL.64 [R1+0xe0], R12 ;  /* 0x0000e00c01007387 */ /* 0x002fe40000100a00 */
[----:B------:R-:W-:Y:S02]  /*63330*/  STL.64 [R1+0xe8], R14 ;  /* 0x0000e80e01007387 */ /* 0x000fe40000100a00 */
[----:B------:R-:W-:Y:S01]  /*63340*/  LDSM.16.M88.4 R16, [R3+0x8000] ;  /* 0x008000000310783b */ /* 0x000fe20000000200 */
[----:B------:R-:W-:Y:S04]  /*63350*/  LDSM.16.M88.4 R12, [R3+0x8800] ;  /* 0x00880000030c783b */ /* 0x000fe80000000200 */
[----:B0-----:R-:W-:Y:S01]  /*63360*/  STL.64 [R1+0xd0], R8 ;  /* 0x0000d00801007387 */ /* 0x001fe20000100a00 */
[----:B------:R-:W-:-:S02]  /*63370*/  IMAD.MOV.U32 R29, RZ, RZ, R8 ;  /* 0x000000ffff1d7224 */ /* 0x000fc400078e0008 */
[----:B------:R-:W-:Y:S02]  /*63380*/  STL.64 [R1+0xd8], R10 ;  /* 0x0000d80a01007387 */ /* 0x000fe40000100a00 */
[----:B------:R-:W-:Y:S02]  /*63390*/  IMAD.MOV.U32 R28, RZ, RZ, R9 ;  /* 0x000000ffff1c7224 */ /* 0x000fe400078e0009 */
[----:B------:R-:W0:Y:S04]  /*633a0*/  LDSM.16.M88.4 R8, [R3+0x7800] ;  /* 0x007800000308783b */ /* 0x000e280000000200 */
[----:B------:R-:W-:Y:S01]  /*633b0*/  STL [R1+0x81a4], R28 ;  /* 0x0081a41c01007387 */ /* 0x000fe20000100800 */
[----:B------:R-:W-:Y:S03]  /*633c0*/  STL [R1+0x81a0], R29 ;  /* 0x0081a01d01007387 */ /* 0x000fe60000100800 */
[----:B0-----:R-:W-:Y:S01]  /*633d0*/  STL.64 [R1+0xc0], R8 ;  /* 0x0000c00801007387 */ /* 0x001fe20000100a00 */
[----:B------:R-:W-:Y:S02]  /*633e0*/  STL.64 [R1+0xc8], R10 ;  /* 0x0000c80a01007387 */ /* 0x000fe40000100a00 */
[----:B------:R-:W0:Y:S04]  /*633f0*/  LDSM.16.M88.4 R8, [R3+0x9000] ;  /* 0x009000000308783b */ /* 0x000e280000000200 */
[----:B------:R-:W-:Y:S01]  /*63400*/  STL.64 [R1+0xb0], R16 ;  /* 0x0000b01001007387 */ /* 0x000fe20000100a00 */
[----:B------:R-:W-:Y:S01]  /*63410*/  STL.64 [R1+0xb8], R18 ;  /* 0x0000b81201007387 */ /* 0x000fe20000100a00 */
[----:B------:R-:W-:Y:S02]  /*63420*/  STL.64 [R1+0xa0], R12 ;  /* 0x0000a00c01007387 */ /* 0x000fe40000100a00 */
[----:B------:R-:W-:Y:S02]  /*63430*/  STL.64 [R1+0xa8], R14 ;  /* 0x0000a80e01007387 */ /* 0x000fe40000100a00 */
[----:B------:R-:W1:Y:S04]  /*63440*/  LDSM.16.M88.4 R12, [R3+0x9800] ;  /* 0x00980000030c783b */ /* 0x000e680000000200 */
[----:B------:R-:W-:Y:S04]  /*63450*/  LDSM.16.M88.4 R16, [R3+0xa800] ;  /* 0x00a800000310783b */ /* 0x000fe80000000200 */
[----:B0-----:R-:W-:Y:S01]  /*63460*/  STL.64 [R1+0x90], R8 ;  /* 0x0000900801007387 */ /* 0x001fe20000100a00 */
[----:B------:R-:W-:-:S02]  /*63470*/  IMAD.MOV.U32 R28, RZ, RZ, R8 ;  /* 0x000000ffff1c7224 */ /* 0x000fc400078e0008 */
[----:B------:R-:W-:Y:S02]  /*63480*/  STL.64 [R1+0x98], R10 ;  /* 0x0000980a01007387 */ /* 0x000fe40000100a00 */
[----:B------:R-:W-:Y:S02]  /*63490*/  IMAD.MOV.U32 R29, RZ, RZ, R9 ;  /* 0x000000ffff1d7224 */ /* 0x000fe400078e0009 */
[----:B------:R-:W0:Y:S04]  /*634a0*/  LDSM.16.M88.4 R8, [R3+0xa000] ;  /* 0x00a000000308783b */ /* 0x000e280000000200 */
[----:B-1----:R-:W-:Y:S01]  /*634b0*/  STL.64 [R1+0x80], R12 ;  /* 0x0000800c01007387 */ /* 0x002fe20000100a00 */
[----:B------:R-:W-:Y:S02]  /*634c0*/  STL.64 [R1+0x88], R14 ;  /* 0x0000880e01007387 */ /* 0x000fe40000100a00 */
[----:B------:R-:W1:Y:S04]  /*634d0*/  LDSM.16.M88.4 R12, [R3+0xb000] ;  /* 0x00b00000030c783b */ /* 0x000e680000000200 */
[----:B------:R-:W-:Y:S01]  /*634e0*/  IMAD R24, R24, 0x110, RZ ;  /* 0x0000011018187824 */ /* 0x000fe200078e02ff */
[----:B0-----:R-:W-:Y:S01]  /*634f0*/  STL.64 [R1+0x70], R8 ;  /* 0x0000700801007387 */ /* 0x001fe20000100a00 */
[----:B------:R-:W-:Y:S02]  /*63500*/  STL.64 [R1+0x78], R10 ;  /* 0x0000780a01007387 */ /* 0x000fe40000100a00 */
[----:B------:R-:W0:Y:S01]  /*63510*/  LDSM.16.M88.4 R8, [R3+0xb800] ;  /* 0x00b800000308783b */ /* 0x000e220000000200 */
[----:B------:R-:W-:Y:S01]  /*63520*/  LOP3.LUT R24, R24, 0x10, R26, 0x78, !PT ;  /* 0x0000001018187812 */ /* 0x000fe200078e781a */
[----:B------:R-:W-:Y:S02]  /*63530*/  STL.64 [R1+0x60], R16 ;  /* 0x0000601001007387 */ /* 0x000fe40000100a00 */
[----:B------:R-:W-:Y:S02]  /*63540*/  STL.64 [R1+0x68], R18 ;  /* 0x0000681201007387 */ /* 0x000fe40000100a00 */
[----:B-1----:R-:W-:Y:S02]  /*63550*/  STL.64 [R1+0x50], R12 ;  /* 0x0000500c01007387 */ /* 0x002fe40000100a00 */
[----:B------:R-:W-:Y:S01]  /*63560*/  STL.64 [R1+0x58], R14 ;  /* 0x0000580e01007387 */ /* 0x000fe20000100a00 */
[----:B------:R-:W-:Y:S01]  /*63570*/  LOP3.LUT R24, R24, 0x800, R2, 0xf8, !PT ;  /* 0x0000080018187812 */ /* 0x000fe200078ef802 */
[----:B------:R-:W-:Y:S04]  /*63580*/  LDSM.16.M88.4 R16, [R3+0xc800] ;  /* 0x00c800000310783b */ /* 0x000fe80000000200 */
[----:B------:R-:W-:Y:S04]  /*63590*/  LDSM.16.M88.4 R12, [R3+0xd000] ;  /* 0x00d00000030c783b */ /* 0x000fe80000000200 */
[----:B------:R-:W-:Y:S02]  /*635a0*/  LDSM.16.MT88.4 R20, [R24+0x10000] ;  /* 0x010000001814783b */ /* 0x000fe40000004200 */
[----:B------:R-:W-:Y:S02]  /*635b0*/  LDSM.16.MT88.4 R24, [R24+0x10080] ;  /* 0x010080001818783b */ /* 0x000fe40000004200 */
[----:B0-----:R-:W-:Y:S02]  /*635c0*/  STL.64 [R1+0x40], R8 ;  /* 0x0000400801007387 */ /* 0x001fe40000100a00 */
[----:B------:R-:W-:-:S02]  /*635d0*/  IMAD.MOV.U32 R2, RZ, RZ, R8 ;  /* 0x000000ffff027224 */ /* 0x000fc400078e0008 */
[----:B------:R-:W-:Y:S02]  /*635e0*/  STL.64 [R1+0x48], R10 ;  /* 0x0000480a01007387 */ /* 0x000fe40000100a00 */
[----:B------:R-:W-:Y:S02]  /*635f0*/  IMAD.MOV.U32 R0, RZ, RZ, R9 ;  /* 0x000000ffff007224 */ /* 0x000fe400078e0009 */
[----:B------:R-:W0:Y:S04]  /*63600*/  LDSM.16.M88.4 R8, [R3+0xc000] ;  /* 0x00c000000308783b */ /* 0x000e280000000200 */
[----:B0-----:R-:W-:Y:S01]  /*63610*/  STL.64 [R1+0x30], R8 ;  /* 0x0000300801007387 */ /* 0x001fe20000100a00 */
[----:B------:R-:W-:Y:S02]  /*63620*/  STL.64 [R1+0x38], R10 ;  /* 0x0000380a01007387 */ /* 0x000fe40000100a00 */
[----:B------:R-:W-:Y:S02]  /*63630*/  STL.64 [R1+0x20], R16 ;  /* 0x0000201001007387 */ /* 0x000fe40000100a00 */
[----:B------:R-:W-:Y:S02]  /*63640*/  STL.64 [R1+0x28], R18 ;  /* 0x0000281201007387 */ /* 0x000fe40000100a00 */
[----:B------:R-:W0:Y:S04]  /*63650*/  LDSM.16.M88.4 R16, [R3+0xe000] ;  /* 0x00e000000310783b */ /* 0x000e280000000200 */
[----:B------:R-:W1:Y:S04]  /*63660*/  LDSM.16.M88.4 R8, [R3+0xd800] ;  /* 0x00d800000308783b */ /* 0x000e680000000200 */
[----:B------:R-:W-:Y:S01]  /*63670*/  STL.64 [R1+0x10], R12 ;  /* 0x0000100c01007387 */ /* 0x000fe20000100a00 */
[----:B------:R-:W-:Y:S02]  /*63680*/  STL.64 [R1+0x18], R14 ;  /* 0x0000180e01007387 */ /* 0x000fe40000100a00 */
[----:B------:R-:W2:Y:S01]  /*63690*/  LDSM.16.M88.4 R12, [R3+0xe800] ;  /* 0x00e80000030c783b */ /* 0x000ea20000000200 */
[----:B0-----:R0:W-:Y:S03]  /*636a0*/  STL.64 [R1+0x8068], R18 ;  /* 0x0080681201007387 */ /* 0x0011e60000100a00 */
[----:B-1----:R-:W-:Y:S02]  /*636b0*/  STL.64 [R1], R8 ;  /* 0x0000000801007387 */ /* 0x002fe40000100a00 */
[----:B------:R-:W-:Y:S02]  /*636c0*/  STL.64 [R1+0x8], R10 ;  /* 0x0000080a01007387 */ /* 0x000fe40000100a00 */
[----:B------:R-:W1:Y:S04]  /*636d0*/  LDSM.16.M88.4 R8, [R3+0xf000] ;  /* 0x00f000000308783b */ /* 0x000e680000000200 */
[----:B------:R3:W-:Y:S01]  /*636e0*/  STL.64 [R1+0x8060], R16 ;  /* 0x0080601001007387 */ /* 0x0007e20000100a00 */
[----:B0-----:R-:W-:-:S02]  /*636f0*/  IMAD.MOV.U32 R18, RZ, RZ, R7 ;  /* 0x000000ffff127224 */ /* 0x001fc400078e0007 */
[----:B------:R-:W-:Y:S02]  /*63700*/  IMAD.MOV.U32 R19, RZ, RZ, R6 ;  /* 0x000000ffff137224 */ /* 0x000fe400078e0006 */
[----:B---3--:R-:W-:Y:S02]  /*63710*/  IMAD.MOV.U32 R16, RZ, RZ, R5 ;  /* 0x000000ffff107224 */ /* 0x008fe400078e0005 */
[----:B------:R-:W-:Y:S02]  /*63720*/  IMAD.MOV.U32 R17, RZ, RZ, R4 ;  /* 0x000000ffff117224 */ /* 0x000fe400078e0004 */
[----:B------:R-:W0:Y:S04]  /*63730*/  LDSM.16.M88.4 R4, [R3+0xf800] ;  /* 0x00f800000304783b */ /* 0x000e280000000200 */
[----:B--2---:R-:W-:Y:S01]  /*63740*/  STL [R1+0x7024], R14 ;  /* 0x0070240e01007387 */ /* 0x004fe20000100800 */
[----:B------:R-:W-:Y:S02]  /*63750*/  STL [R1+0x7020], R15 ;  /* 0x0070200f01007387 */ /* 0x000fe40000100800 */
[----:B------:R2:W-:Y:S02]  /*63760*/  STL.64 [R1+0x81e8], R12 ;  /* 0x0081e80c01007387 */ /* 0x0005e40000100a00 */
[----:B--2---:R-:W2:Y:S01]  /*63770*/  LDL.LU.64 R12, [R1+0x11b0] ;  /* 0x0011b000010c7983 */ /* 0x004ea20000300a00 */
[----:B------:R-:W2:Y:S03]  /*63780*/  LDL.LU.64 R14, [R1+0x11b8] ;  /* 0x0011b800010e7983 */ /* 0x000ea60000300a00 */
[----:B-1----:R-:W-:Y:S01]  /*63790*/  STL [R1+0x7004], R10 ;  /* 0x0070040a01007387 */ /* 0x002fe20000100800 */
[----:B------:R-:W-:Y:S02]  /*637a0*/  STL [R1+0x7000], R11 ;  /* 0x0070000b01007387 */ /* 0x000fe40000100800 */
[----:B------:R1:W-:Y:S01]  /*637b0*/  STL.64 [R1+0x81a8], R8 ;  /* 0x0081a80801007387 */ /* 0x0003e20000100a00 */
[----:B0-----:R-:W-:Y:S01]  /*637c0*/  STL [R1+0x7214], R6 ;  /* 0x0072140601007387 */ /* 0x001fe20000100800 */
[----:B------:R-:W-:Y:S02]  /*637d0*/  STL [R1+0x7210], R7 ;  /* 0x0072100701007387 */ /* 0x000fe40000100800 */
[----:B------:R-:W-:Y:S02]  /*637e0*/  STL.64 [R1+0x81e0], R4 ;  /* 0x0081e00401007387 */ /* 0x000fe40000100a00 */
[----:B------:R-:W-:Y:S01]  /*637f0*/  STL [R1+0x32d0], R3 ;  /* 0x0032d00301007387 */ /* 0x000fe20000100800 */
[----:B-1----:R-:W3:Y:S01]  /*63800*/  LDL.LU.64 R8, [R1+0x1180] ;  /* 0x0011800001087983 */ /* 0x002ee20000300a00 */
[----:B------:R-:W4:Y:S03]  /*63810*/  LDL.LU.64 R10, [R1+0x1188] ;  /* 0x00118800010a7983 */ /* 0x000f260000300a00 */
[----:B----4-:R-:W-:Y:S01]  /*63820*/  STL.64 [R1+0x81c8], R10 ;  /* 0x0081c80a01007387 */ /* 0x010fe20000100a00 */
[----:B---3--:R0:W-:Y:S02]  /*63830*/  STL.64 [R1+0x81c0], R8 ;  /* 0x0081c00801007387 */ /* 0x0081e40000100a00 */
[----:B0-----:R-:W-:-:S02]  /*63840*/  IMAD.MOV.U32 R8, RZ, RZ, R16 ;  /* 0x000000ffff087224 */ /* 0x001fc400078e0010 */
[----:B------:R-:W-:-:S05]  /*63850*/  IMAD.MOV.U32 R9, RZ, RZ, R17 ;  /* 0x000000ffff097224 */ /* 0x000fca00078e0011 */
[----:B------:R-:W-:Y:S01]  /*63860*/  STL.64 [R1+0x81d8], R8 ;  /* 0x0081d80801007387 */ /* 0x000fe20000100a00 */
[----:B------:R-:W3:Y:S02]  /*63870*/  LDL.LU.64 R4, [R1+0x11a0] ;  /* 0x0011a00001047983 */ /* 0x000ee40000300a00 */
[----:B------:R-:W3:Y:S02]  /*63880*/  LDL.LU.64 R6, [R1+0x11a8] ;  /* 0x0011a80001067983 */ /* 0x000ee40000300a00 */
[----:B------:R-:W4:Y:S02]  /*63890*/  LDL.64 R16, [R1+0x160] ;  /* 0x0001600001107983 */ /* 0x000f240000100a00 */
[----:B----4-:R0:W-:Y:S04]  /*638a0*/  STL.64 [R1+0x81b0], R16 ;  /* 0x0081b01001007387 */ /* 0x0101e80000100a00 */
[----:B0-----:R-:W2:Y:S01]  /*638b0*/  LDL.64 R16, [R1+0x1b0] ;  /* 0x0001b00001107983 */ /* 0x001ea20000100a00 */
[----:B------:R-:W-:Y:S02]  /*638c0*/  STL [R1+0x8028], R25 ;  /* 0x0080281901007387 */ /* 0x000fe40000100800 */
[----:B------:R-:W-:Y:S02]  /*638d0*/  STL [R1+0x8024], R26 ;  /* 0x0080241a01007387 */ /* 0x000fe40000100800 */
[----:B------:R-:W-:Y:S01]  /*638e0*/  STL [R1+0x8020], R27 ;  /* 0x0080201b01007387 */ /* 0x000fe20000100800 */
[----:B------:R0:W-:Y:S04]  /*638f0*/  STL [R1+0x81b8], R24 ;  /* 0x0081b81801007387 */ /* 0x0001e80000100800 */
[----:B0-----:R-:W4:Y:S01]  /*63900*/  LDL.64 R24, [R1+0x180] ;  /* 0x0001800001187983 */ /* 0x001f220000100a00 */
[----:B--2---:R-:W-:Y:S03]  /*63910*/  HMMA.16816.F32 R12, R20, R16, R12 ;  /* 0x00000010140c723c */ /* 0x004fe6000000180c */
[----:B----4-:R0:W-:Y:S04]  /*63920*/  STL.64 [R1+0x81d0], R24 ;  /* 0x0081d01801007387 */ /* 0x0101e80000100a00 */
[----:B0-----:R-:W2:Y:S01]  /*63930*/  LDL.LU.64 R24, [R1+0x1190] ;  /* 0x0011900001187983 */ /* 0x001ea20000300a00 */
[----:B------:R-:W2:Y:S11]  /*63940*/  LDL.LU.64 R26, [R1+0x1198] ;  /* 0x00119800011a7983 */ /* 0x000eb60000300a00 */
[----:B------:R-:W-:Y:S04]  /*63950*/  @!UPT UIADD3 URZ, URZ, URZ, URZ ;  /* 0x0000003f3f3ff290 */ /* 0x000fe8000fffe03f */
[----:B------:R0:W-:Y:S02]  /*63960*/  STL.64 [R1+0x11b0], R12 ;  /* 0x0011b00c01007387 */ /* 0x0001e40000100a00 */
[----:B------:R1:W-:Y:S01]  /*63970*/  STL.64 [R1+0x11b8], R14 ;  /* 0x0011b80e01007387 */ /* 0x0003e20000100a00 */
[----:B0-----:R-:W4:Y:S01]  /*63980*/  LDL.LU.64 R12, [R1+0x81e8] ;  /* 0x0081e800010c7983 */ /* 0x001f220000300a00 */
[----:B------:R-:W-:Y:S02]  /*63990*/  IMAD.MOV.U32 R8, RZ, RZ, R18 ;  /* 0x000000ffff087224 */ /* 0x000fe400078e0012 */
[----:B------:R-:W-:-:S07]  /*639a0*/  IMAD.MOV.U32 R9, RZ, RZ, R19 ;  /* 0x000000ffff097224 */ /* 0x000fce00078e0013 */
[----:B---3--:R-:W-:Y:S01]  /*639b0*/  HMMA.16816.F32 R8, R20, R8, R4 ;  /* 0x000000081408723c */ /* 0x008fe20000001804 */
[----:B-1----:R-:W-:Y:S02]  /*639c0*/  IMAD.MOV.U32 R15, RZ, RZ, R16 ;  /* 0x000000ffff0f7224 */ /* 0x002fe400078e0010 */
[----:B------:R-:W-:Y:S02]  /*639d0*/  IMAD.MOV.U32 R14, RZ, RZ, R17 ;  /* 0x000000ffff0e7224 */ /* 0x000fe400078e0011 */
[----:B------:R-:W3:Y:S01]  /*639e0*/  LDL.LU.64 R16, [R1+0x1170] ;  /* 0x0011700001107983 */ /* 0x000ee20000300a00 */
[----:B------:R-:W3:Y:S02]  /*639f0*/  LDL.LU.64 R18, [R1+0x1178] ;  /* 0x0011780001127983 */ /* 0x000ee40000300a00 */
[----:B------:R-:W-:Y:S01]  /*63a00*/  STL.64 [R1+0x8078], R14 ;  /* 0x0080780e01007387 */ /* 0x000fe20000100a00 */
[----:B----4-:R0:W-:Y:S04]  /*63a10*/  STL.64 [R1+0x8070], R12 ;  /* 0x0080700c01007387 */ /* 0x0101e80000100a00 */
[----:B0-----:R-:W3:Y:S01]  /*63a20*/  LDL.64 R12, [R1+0x170] ;  /* 0x00017000010c7983 */ /* 0x001ee20000100a00 */
[----:B------:R-:W4:Y:S09]  /*63a30*/  LDL.LU.64 R4, [R1+0x81e0] ;  /* 0x0081e00001047983 */ /* 0x000f320000300a00 */
[----:B------:R0:W-:Y:S02]  /*63a40*/  STL.64 [R1+0x11a0], R8 ;  /* 0x0011a00801007387 */ /* 0x0001e40000100a00 */
[----:B0-----:R-:W2:Y:S01]  /*63a50*/  LDL.LU.64 R8, [R1+0x81d8] ;  /* 0x0081d80001087983 */ /* 0x001ea20000300a00 */
[----:B------:R-:W-:-:S02]  /*63a60*/  IMAD.MOV.U32 R6, RZ, RZ, R10 ;  /* 0x000000ffff067224 */ /* 0x000fc400078e000a */
[----:B------:R-:W-:-:S05]  /*63a70*/  IMAD.MOV.U32 R7, RZ, RZ, R11 ;  /* 0x000000ffff077224 */ /* 0x000fca00078e000b */
[----:B------:R-:W-:Y:S01]  /*63a80*/  STL [R1+0x721c], R7 ;  /* 0x00721c0701007387 */ /* 0x000fe20000100800 */
[----:B------:R-:W-:Y:S01]  /*63a90*/  STL [R1+0x7218], R6 ;  /* 0x0072180601007387 */ /* 0x000fe20000100800 */
[C---:B--2---:R-:W-:Y:S02]  /*63aa0*/  HMMA.16816.F32 R8, R20.reuse, R8, R24 ;  /* 0x000000081408723c */ /* 0x044fe40000001818 */
[----:B------:R-:W2:Y:S11]  /*63ab0*/  LDL.LU.64 R24, [R1+0x81d0] ;  /* 0x0081d00001187983 */ /* 0x000eb60000300a00 */
[----:B------:R-:W-:Y:S10]  /*63ac0*/  @!UPT UIADD3 URZ, URZ, URZ, URZ ;  /* 0x0000003f3f3ff290 */ /* 0x000ff4000fffe03f */
[----:B------:R-:W-:Y:S01]  /*63ad0*/  STL.64 [R1+0x1190], R8 ;  /* 0x0011900801007387 */ /* 0x000fe20000100a00 */
[----:B------:R0:W-:Y:S03]  /*63ae0*/  STL.64 [R1+0x1198], R10 ;  /* 0x0011980a01007387 */ /* 0x0001e60000100a00 */
[----:B0-----:R-:W4:Y:S01]  /*63af0*/  LDL.LU.64 R10, [R1+0x81c8] ;  /* 0x0081c800010a7983 */ /* 0x001f220000300a00 */
[----:B------:R-:W4:Y:S01]  /*63b00*/  LDL.LU.64 R8, [R1+0x81c0] ;  /* 0x0081c00001087983 */ /* 0x000f220000300a00 */
[----:B---3--:R-:W-:Y:S01]  /*63b10*/  HMMA.16816.F32 R16, R20, R12, R16 ;  /* 0x0000000c1410723c */ /* 0x008fe20000001810 */
[----:B--2---:R-:W-:-:S07]  /*63b20*/  IMAD.MOV.U32 R27, RZ, RZ, R24 ;  /* 0x000000ffff1b7224 */ /* 0x004fce00078e0018 */
[----:B----4-:R-:W-:Y:S01]  /*63b30*/  HMMA.16816.F32 R8, R20, R24, R8 ;  /* 0x000000181408723c */ /* 0x010fe20000001808 */
[----:B------:R-:W2:Y:S11]  /*63b40*/  LDL.LU R24, [R1+0x81b8] ;  /* 0x0081b80001187983 */ /* 0x000eb60000300800 */
[----:B------:R-:W-:Y:S11]  /*63b50*/  @!UPT UIADD3 URZ, URZ, URZ, URZ ;  /* 0x0000003f3f3ff290 */ /* 0x000ff6000fffe03f */
[----:B------:R-:W-:Y:S01]  /*63b60*/  @!UPT UIADD3 URZ, URZ, URZ, URZ ;  /* 0x0000003f3f3ff290 */ /* 0x000fe2000fffe03f */
[----:B------:R-:W-:Y:S02]  /*63b70*/  IMAD.MOV.U32 R6, RZ, RZ, R11 ;  /* 0x000000ffff067224 */ /* 0x000fe400078e000b */
[----:B------:R-:W-:Y:S01]  /*63b80*/  IMAD.MOV.U32 R7, RZ, RZ, R10 ;  /* 0x000000ffff077224 */ /* 0x000fe200078e000a */
[----:B------:R0:W-:Y:S04]  /*63b90*/  STL.64 [R1+0x1180], R8 ;  /* 0x0011800801007387 */ /* 0x0001e80000100a00 */
[----:B0-----:R-:W3:Y:S01]  /*63ba0*/  LDL.LU.64 R8, [R1+0x1160] ;  /* 0x0011600001087983 */ /* 0x001ee20000300a00 */
[----:B------:R-:W3:Y:S02]  /*63bb0*/  LDL.LU.64 R10, [R1+0x1168] ;  /* 0x00116800010a7983 */ /* 0x000ee40000300a00 */
[----:B------:R0:W-:Y:S02]  /*63bc0*/  STL [R1+0x74ac], R6 ;  /* 0x0074ac0601007387 */ /* 0x0001e40000100800 */
[----:B------:R1:W-:Y:S01]  /*63bd0*/  STL [R1+0x74a8], R7 ;  /* 0x0074a80701007387 */ /* 0x0003e20000100800 */
[----:B------:R4:W-:Y:S01]  /*63be0*/  STL.64 [R1+0x1170], R16 ;  /* 0x0011701001007387 */ /* 0x0009e20000100a00 */
[----:B------:R-:W-:Y:S02]  /*63bf0*/  STL.64 [R1+0x1178], R18 ;  /* 0x0011781201007387 */ /* 0x000fe40000100a00 */
[----:B0-----:R-:W-:-:S02]  /*63c00*/  IMAD.MOV.U32 R6, RZ, RZ, R13 ;  /* 0x000000ffff067224 */ /* 0x001fc400078e000d */
[----:B-1----:R-:W-:Y:S01]  /*63c10*/  IMAD.MOV.U32 R7, RZ, RZ, R12 ;  /* 0x000000ffff077224 */ /* 0x002fe200078e000c */
[----:B----4-:R-:W3:Y:S01]  /*63c20*/  LDL.LU.64 R16, [R1+0x81b0] ;  /* 0x0081b00001107983 */ /* 0x010ee20000300a00 */
[----:B------:R-:W4:Y:S02]  /*63c30*/  LDL R12, [R1+0xf0] ;  /* 0x0000f000010c7983 */ /* 0x000f240000100800 */
[----:B------:R-:W4:Y:S01]  /*63c40*/  LDL R13, [R1+0xf4] ;  /* 0x0000f400010d7983 */ /* 0x000f220000100800 */
[C---:B---3--:R-:W-:Y:S01]  /*63c50*/  HMMA.16816.F32 R8, R20.reuse, R16, R8 ;  /* 0x000000101408723c */ /* 0x048fe20000001808 */
[----:B----4-:R0:W-:Y:S04]  /*63c60*/  STL.64 [R1+0x8148], R12 ;  /* 0x0081480c01007387 */ /* 0x0101e80000100a00 */
[----:B0-----:R-:W3:Y:S01]  /*63c70*/  LDL.64 R12, [R1+0x150] ;  /* 0x00015000010c7983 */ /* 0x001ee20000100a00 */
[----:B------:R-:W-:Y:S02]  /*63c80*/  STL.64 [R1+0x8048], R6 ;  /* 0x0080480601007387 */ /* 0x000fe40000100a00 */
[----:B------:R0:W-:Y:S02]  /*63c90*/  STL.64 [R1+0x8040], R4 ;  /* 0x0080400401007387 */ /* 0x0001e40000100a00 */
[----:B0-----:R-:W3:Y:S01]  /*63ca0*/  LDL.LU.64 R4, [R1+0x1150] ;  /* 0x0011500001047983 */ /* 0x001ee20000300a00 */
[----:B------:R-:W3:Y:S11]  /*63cb0*/  LDL.LU.64 R6, [R1+0x1158] ;  /* 0x0011580001067983 */ /* 0x000ef60000300a00 */
[----:B------:R-:W-:Y:S01]  /*63cc0*/  @!UPT UIADD3 URZ, URZ, URZ, URZ ;  /* 0x0000003f3f3ff290 */ /* 0x000fe2000fffe03f */
[----:B------:R0:W-:Y:S02]  /*63cd0*/  STL.64 [R1+0x1160], R8 ;  /* 0x0011600801007387 */ /* 0x0001e40000100a00 */
[----:B------:R1:W-:Y:S01]  /*63ce0*/  STL.64 [R1+0x1168], R10 ;  /* 0x0011680a01007387 */ /* 0x0003e20000100a00 */
[----:B0-----:R-:W4:Y:S01]  /*63cf0*/  LDL.LU.64 R8, [R1+0x81a8] ;  /* 0x0081a80001087983 */ /* 0x001f220000300a00 */
[----:B-1----:R-:W-:Y:S02]  /*63d00*/  IMAD.MOV.U32 R11, RZ, RZ, R16 ;  /* 0x000000ffff0b7224 */ /* 0x002fe400078e0010 */
[----:B------:R-:W-:Y:S02]  /*63d10*/  IMAD.MOV.U32 R10, RZ, RZ, R17 ;  /* 0x000000ffff0a7224 */ /* 0x000fe400078e0011 */
[----:B------:R-:W2:Y:S01]  /*63d20*/  LDL.64 R16, [R1+0x80] ;  /* 0x0000800001107983 */ /* 0x000ea20000100a00 */
[----:B---3--:R-:W-:Y:S03]  /*63d30*/  HMMA.16816.F32 R4, R20, R12, R4 ;  /* 0x0000000c1404723c */ /* 0x008fe60000001804 */
[----:B--2---:R-:W-:Y:S01]  /*63d40*/  STL.64 [R1+0x80f0], R16 ;  /* 0x0080f01001007387 */ /* 0x004fe20000100a00 */
[----:B------:R-:W-:Y:S02]  /*63d50*/  STL.64 [R1+0x8058], R10 ;  /* 0x0080580a01007387 */ /* 0x000fe40000100a00 */
[----:B----4-:R0:W-:Y:S11]  /*63d60*/  STL.64 [R1+0x8050], R8 ;  /* 0x0080500801007387 */ /* 0x0101f60000100a00 */
[----:B------:R-:W-:Y:S06]  /*63d70*/  @!UPT UIADD3 URZ, URZ, URZ, URZ ;  /* 0x0000003f3f3ff290 */ /* 0x000fec000fffe03f */
[----:B------:R-:W-:Y:S01]  /*63d80*/  STL.64 [R1+0x1150], R4 ;  /* 0x0011500401007387 */ /* 0x000fe20000100a00 */
[----:B------:R-:W-:Y:S03]  /*63d90*/  STL.64 [R1+0x1158], R6 ;  /* 0x0011580601007387 */ /* 0x000fe60000100a00 */
[----:B0-----:R-:W2:Y:S04]  /*63da0*/  LDL R8, [R1+0x130] ;  /* 0x0001300001087983 */ /* 0x001ea80000100800 */
[----:B------:R-:W2:Y:S04]  /*63db0*/  LDL R9, [R1+0x134] ;  /* 0x0001340001097983 */ /* 0x000ea80000100800 */
[----:B--2---:R0:W-:Y:S01]  /*63dc0*/  STL.64 [R1+0x8188], R8 ;  /* 0x0081880801007387 */ /* 0x0041e20000100a00 */
[----:B------:R-:W2:Y:S02]  /*63dd0*/  LDL.64 R16, [R1+0xa0] ;  /* 0x0000a00001107983 */ /* 0x000ea40000100a00 */
[----:B------:R-:W-:-:S02]  /*63de0*/  IMAD.MOV.U32 R25, RZ, RZ, R12 ;  /* 0x000000ffff197224 */ /* 0x000fc400078e000c */
[----:B------:R-:W-:Y:S01]  /*63df0*/  IMAD.MOV.U32 R26, RZ, RZ, R13 ;  /* 0x000000ffff1a7224 */ /* 0x000fe200078e000d */
[----:B--2---:R1:W-:Y:S01]  /*63e00*/  STL.64 [R1+0x8100], R16 ;  /* 0x0081001001007387 */ /* 0x0043e20000100a00 */
[----:B0-----:R-:W2:Y:S02]  /*63e10*/  LDL R8, [R1+0x140] ;  /* 0x0001400001087983 */ /* 0x001ea40000100800 */
[----:B------:R-:W2:Y:S01]  /*63e20*/  LDL R9, [R1+0x144] ;  /* 0x0001440001097983 */ /* 0x000ea20000100800 */
[----:B-1----:R-:W3:Y:S04]  /*63e30*/  LDL R16, [R1+0xb0] ;  /* 0x0000b00001107983 */ /* 0x002ee80000100800 */
[----:B------:R-:W3:Y:S01]  /*63e40*/  LDL R17, [R1+0xb4] ;  /* 0x0000b40001117983 */ /* 0x000ee20000100800 */
[----:B------:R-:W4:Y:S02]  /*63e50*/  LDL.LU.64 R12, [R1+0x1100] ;  /* 0x00110000010c7983 */ /* 0x000f240000300a00 */
[----:B------:R-:W2:Y:S02]  /*63e60*/  LDL.LU.64 R14, [R1+0x1108] ;  /* 0x00110800010e7983 */ /* 0x000ea40000300a00 */
[----:B--2---:R-:W-:Y:S01]  /*63e70*/  STL.64 [R1+0x8158], R14 ;  /* 0x0081580e01007387 */ /* 0x004fe20000100a00 */
[----:B----4-:R0:W-:Y:S03]  /*63e80*/  STL.64 [R1+0x8150], R12 ;  /* 0x0081500c01007387 */ /* 0x0101e60000100a00 */
[----:B0-----:R-:W2:Y:S04]  /*63e90*/  LDL R12, [R1+0x110] ;  /* 0x00011000010c7983 */ /* 0x001ea80000100800 */
[----:B------:R-:W2:Y:S04]  /*63ea0*/  LDL R13, [R1+0x114] ;  /* 0x00011400010d7983 */ /* 0x000ea80000100800 */
[----:B--2---:R0:W-:Y:S04]  /*63eb0*/  STL.64 [R1+0x8170], R12 ;  /* 0x0081700c01007387 */ /* 0x0041e80000100a00 */
[----:B0-----:R-:W2:Y:S01]  /*63ec0*/  LDL.LU.64 R12, [R1+0x1120] ;  /* 0x00112000010c7983 */ /* 0x001ea20000300a00 */
[----:B------:R-:W4:Y:S03]  /*63ed0*/  LDL.LU.64 R14, [R1+0x1128] ;  /* 0x00112800010e7983 */ /* 0x000f260000300a00 */
[----:B----4-:R-:W-:Y:S01]  /*63ee0*/  STL.64 [R1+0x8180], R14 ;  /* 0x0081800e01007387 */ /* 0x010fe20000100a00 */
[----:B--2---:R0:W-:Y:S03]  /*63ef0*/  STL.64 [R1+0x8178], R12 ;  /* 0x0081780c01007387 */ /* 0x0041e60000100a00 */
[----:B0-----:R-:W2:Y:S01]  /*63f00*/  LDL.LU.64 R12, [R1+0x1130] ;  /* 0x00113000010c7983 */ /* 0x001ea20000300a00 */
[----:B------:R-:W4:Y:S03]  /*63f10*/  LDL.LU.64 R14, [R1+0x1138] ;  /* 0x00113800010e7983 */ /* 0x000f260000300a00 */
[----:B----4-:R-:W-:Y:S01]  /*63f20*/  STL.64 [R1+0x8198], R14 ;  /* 0x0081980e01007387 */ /* 0x010fe20000100a00 */
[----:B--2---:R0:W-:Y:S03]  /*63f30*/  STL.64 [R1+0x8190], R12 ;  /* 0x0081900c01007387 */ /* 0x0041e60000100a00 */
[----:B0-----:R-:W2:Y:S01]  /*63f40*/  LDL.LU.64 R12, [R1+0x1140] ;  /* 0x00114000010c7983 */ /* 0x001ea20000300a00 */
[----:B------:R-:W2:Y:S02]  /*63f50*/  LDL.LU.64 R14, [R1+0x1148] ;  /* 0x00114800010e7983 */ /* 0x000ea40000300a00 */
[----:B------:R-:W4:Y:S02]  /*63f60*/  LDL.LU.64 R4, [R1+0x10f0] ;  /* 0x0010f00001047983 */ /* 0x000f240000300a00 */
[----:B------:R-:W2:Y:S02]  /*63f70*/  LDL.LU.64 R6, [R1+0x10f8] ;  /* 0x0010f80001067983 */ /* 0x000ea40000300a00 */
[----:B--2---:R-:W-:Y:S01]  /*63f80*/  STL.64 [R1+0x8168], R6 ;  /* 0x0081680601007387 */ /* 0x004fe20000100a00 */
[----:B----4-:R0:W-:Y:S03]  /*63f90*/  STL.64 [R1+0x8160], R4 ;  /* 0x0081600401007387 */ /* 0x0101e60000100a00 */
[----:B0-----:R-:W2:Y:S01]  /*63fa0*/  LDL.LU.64 R4, [R1+0x1110] ;  /* 0x0011100001047983 */ /* 0x001ea20000300a00 */
[----:B------:R-:W2:Y:S02]  /*63fb0*/  LDL.LU.64 R6, [R1+0x1118] ;  /* 0x0011180001067983 */ /* 0x000ea40000300a00 */
[----:B---3--:R-:W-:Y:S02]  /*63fc0*/  STL.64 [R1+0x8118], R16 ;  /* 0x0081181001007387 */ /* 0x008fe40000100a00 */
[----:B------:R-:W-:Y:S01]  /*63fd0*/  STL.64 [R1+0x8038], R26 ;  /* 0x0080381a01007387 */ /* 0x000fe20000100a00 */
[----:B------:R0:W-:Y:S02]  /*63fe0*/  STL.64 [R1+0x8030], R24 ;  /* 0x0080301801007387 */ /* 0x0001e40000100a00 */
[----:B0-----:R-:W-:-:S02]  /*63ff0*/  IMAD.MOV.U32 R24, RZ, RZ, R28 ;  /* 0x000000ffff187224 */ /* 0x001fc400078e001c */
[----:B------:R-:W-:Y:S01]  /*64000*/  IMAD.MOV.U32 R25, RZ, RZ, R29 ;  /* 0x000000ffff197224 */ /* 0x000fe200078e001d */
[----:B------:R-:W3:Y:S01]  /*64010*/  LDL.LU R28, [R1+0x81a4] ;  /* 0x0081a400011c7983 */ /* 0x000ee20000300800 */
[----:B------:R-:W4:Y:S02]  /*64020*/  LDL.LU R29, [R1+0x81a0] ;  /* 0x0081a000011d7983 */ /* 0x000f240000300800 */
[----:B------:R-:W2:Y:S02]  /*64030*/  LDL R16, [R1+0xc0] ;  /* 0x0000c00001107983 */ /* 0x000ea40000100800 */
[----:B------:R-:W2:Y:S01]  /*64040*/  LDL R17, [R1+0xc4] ;  /* 0x0000c40001117983 */ /* 0x000ea20000100800 */
[C---:B------:R-:W-:Y:S01]  /*64050*/  HMMA.16816.F32 R8, R20.reuse, R8, R12 ;  /* 0x000000081408723c */ /* 0x040fe2000000180c */
[----:B--2---:R0:W-:Y:S04]  /*64060*/  STL.64 [R1+0x8130], R16 ;  /* 0x0081301001007387 */ /* 0x0041e80000100a00 */
[----:B0-----:R-:W2:Y:S04]  /*64070*/  LDL R16, [R1+0x120] ;  /* 0x0001200001107983 */ /* 0x001ea80000100800 */
[----:B------:R-:W2:Y:S01]  /*64080*/  LDL R17, [R1+0x124] ;  /* 0x0001240001117983 */ /* 0x000ea20000100800 */
[----:B------:R0:W-:Y:S03]  /*64090*/  STL.64 [R1+0x80f8], R24 ;  /* 0x0080f81801007387 */ /* 0x0001e60000100a00 */
[----:B0-----:R-:W2:Y:S04]  /*640a0*/  LDL R24, [R1+0x100] ;  /* 0x0001000001187983 */ /* 0x001ea80000100800 */
[----:B------:R-:W2:Y:S01]  /*640b0*/  LDL R25, [R1+0x104] ;  /* 0x0001040001197983 */ /* 0x000ea20000100800 */
[----:B------:R-:W2:Y:S02]  /*640c0*/  LDL.LU.64 R14, [R1+0x8198] ;  /* 0x00819800010e7983 */ /* 0x000ea40000300a00 */
[----:B------:R-:W2:Y:S03]  /*640d0*/  LDL.LU.64 R12, [R1+0x8190] ;  /* 0x00819000010c7983 */ /* 0x000ea60000300a00 */
[----:B------:R0:W-:Y:S01]  /*640e0*/  STL.64 [R1+0x1140], R8 ;  /* 0x0011400801007387 */ /* 0x0001e20000100a00 */
[----:B------:R2:W-:Y:S04]  /*640f0*/  STL.64 [R1+0x1148], R10 ;  /* 0x0011480a01007387 */ /* 0x0005e80000100a00 */
[----:B0-----:R-:W2:Y:S02]  /*64100*/  LDL.LU.64 R8, [R1+0x8188] ;  /* 0x0081880001087983 */ /* 0x001ea40000300a00 */
[C---:B--2---:R-:W-:Y:S02]  /*64110*/  HMMA.16816.F32 R8, R20.reuse, R8, R12 ;  /* 0x000000081408723c */ /* 0x044fe4000000180c */
[----:B------:R-:W2:Y:S01]  /*64120*/  LDL.LU.64 R14, [R1+0x8180] ;  /* 0x00818000010e7983 */ /* 0x000ea20000300a00 */
[----:B------:R-:W2:Y:S11]  /*64130*/  LDL.LU.64 R12, [R1+0x8178] ;  /* 0x00817800010c7983 */ /* 0x000eb60000300a00 */
[----:B------:R-:W-:Y:S09]  /*64140*/  @!UPT UIADD3 URZ, URZ, URZ, URZ ;  /* 0x0000003f3f3ff290 */ /* 0x000ff2000fffe03f */
[----:B------:R0:W-:Y:S01]  /*64150*/  STL.64 [R1+0x1130], R8 ;  /* 0x0011300801007387 */ /* 0x0001e20000100a00 */
[----:B------:R-:W-:Y:S03]  /*64160*/  STL.64 [R1+0x1138], R10 ;  /* 0x0011380a01007387 */ /* 0x000fe60000100a00 */
[----:B0-----:R-:W3:Y:S04]  /*64170*/  LDL R8, [R1+0xe0] ;  /* 0x0000e00001087983 */ /* 0x001ee80000100800 */
[----:B------:R-:W3:Y:S01]  /*64180*/  LDL R9, [R1+0xe4] ;  /* 0x0000e40001097983 */ /* 0x000ee20000100800 */
[C---:B--2---:R-:W-:Y:S03]  /*64190*/  HMMA.16816.F32 R16, R20.reuse, R16, R12 ;  /* 0x000000101410723c */ /* 0x044fe6000000180c */
[----:B------:R-:W2:Y:S11]  /*641a0*/  LDL.LU.64 R12, [R1+0x8170] ;  /* 0x00817000010c7983 */ /* 0x000eb60000300a00 */
[----:B------:R-:W-:Y:S09]  /*641b0*/  @!UPT UIADD3 URZ, URZ, URZ, URZ ;  /* 0x0000003f3f3ff290 */ /* 0x000ff2000fffe03f */
[----:B------:R-:W-:Y:S01]  /*641c0*/  STL.64 [R1+0x1120], R16 ;  /* 0x0011201001007387 */ /* 0x000fe20000100a00 */
[----:B------:R-:W-:Y:S01]  /*641d0*/  STL.64 [R1+0x1128], R18 ;  /* 0x0011281201007387 */ /* 0x000fe20000100a00 */
[C---:B--2---:R-:W-:Y:S02]  /*641e0*/  HMMA.16816.F32 R12, R20.reuse, R12, R4 ;  /* 0x0000000c140c723c */ /* 0x044fe40000001804 */
[----:B------:R-:W2:Y:S01]  /*641f0*/  LDL.LU.64 R6, [R1+0x8168] ;  /* 0x0081680001067983 */ /* 0x000ea20000300a00 */
[----:B------:R-:W2:Y:S11]  /*64200*/  LDL.LU.64 R4, [R1+0x8160] ;  /* 0x0081600001047983 */ /* 0x000eb60000300a00 */
[----:B------:R-:W-:Y:S09]  /*64210*/  @!UPT UIADD3 URZ, URZ, URZ, URZ ;  /* 0x0000003f3f3ff290 */ /* 0x000ff2000fffe03f */
[----:B------:R-:W-:Y:S01]  /*64220*/  STL.64 [R1+0x1110], R12 ;  /* 0x0011100c01007387 */ /* 0x000fe20000100a00 */
[----:B------:R0:W-:Y:S03]  /*64230*/  STL.64 [R1+0x1118], R14 ;  /* 0x0011180e01007387 */ /* 0x0001e60000100a00 */
[----:B0-----:R-:W2:Y:S01]  /*64240*/  LDL.LU.64 R14, [R1+0x8158] ;  /* 0x00815800010e7983 */ /* 0x001ea20000300a00 */
[----:B------:R-:W2:Y:S02]  /*64250*/  LDL.LU.64 R12, [R1+0x8150] ;  /* 0x00815000010c7983 */ /* 0x000ea40000300a00 */
[C---:B--2---:R-:W-:Y:S01]  /*64260*/  HMMA.16816.F32 R24, R20.reuse, R24, R12 ;  /* 0x000000181418723c */ /* 0x044fe2000000180c */
[----:B------:R-:W2:Y:S07]  /*64270*/  LDL.LU.64 R12, [R1+0x8148] ;  /* 0x00814800010c7983 */ /* 0x000eae0000300a00 */
[----:B--2---:R-:W-:Y:S11]  /*64280*/  HMMA.16816.F32 R4, R20, R12, R4 ;  /* 0x0000000c1404723c */ /* 0x004ff60000001804 */
[----:B------:R-:W-:Y:S11]  /*64290*/  @!UPT UIADD3 URZ, URZ, URZ, URZ ;  /* 0x0000003f3f3ff290 */ /* 0x000ff6000fffe03f */
[----:B------:R-:W-:Y:S01]  /*642a0*/  @!UPT UIADD3 URZ, URZ, URZ, URZ ;  /* 0x0000003f3f3ff290 */ /* 0x000fe2000fffe03f */
[----:B------:R-:W-:Y:S01]  /*642b0*/  STL.64 [R1+0x10f0], R4 ;  /* 0x0010f00401007387 */ /* 0x000fe20000100a00 */
[----:B------:R0:W-:Y:S02]  /*642c0*/  STL.64 [R1+0x1100], R24 ;  /* 0x0011001801007387 */ /* 0x0001e40000100a00 */
[----:B------:R1:W-:Y:S02]  /*642d0*/  STL.64 [R1+0x1108], R26 ;  /* 0x0011081a01007387 */ /* 0x0003e40000100a00 */
[----:B------:R-:W-:Y:S01]  /*642e0*/  STL [R1+0x10f8], R6 ;  /* 0x0010f80601007387 */ /* 0x000fe20000100800 */
[----:B0-----:R-:W2:Y:S01]  /*642f0*/  LDL.LU.64 R24, [R1+0x10a0] ;  /* 0x0010a00001187983 */ /* 0x001ea20000300a00 */
[----:B-1----:R-:W2:Y:S03]  /*64300*/  LDL.LU.64 R26, [R1+0x10a8] ;  /* 0x0010a800011a7983 */ /* 0x002ea60000300a00 */
[----:B--2---:R-:W-:Y:S01]  /*64310*/  STL.64 [R1+0x8110], R26 ;  /* 0x0081101a01007387 */ /* 0x004fe20000100a00 */
[----:B------:R0:W-:Y:S03]  /*64320*/  STL.64 [R1+0x8108], R24 ;  /* 0x0081081801007387 */ /* 0x0001e60000100a00 */
[----:B0-----:R-:W2:Y:S01]  /*64330*/  LDL.LU.64 R24, [R1+0x10b0] ;  /* 0x0010b00001187983 */ /* 0x001ea20000300a00 */
[----:B------:R-:W2:Y:S03]  /*64340*/  LDL.LU.64 R26, [R1+0x10b8] ;  /* 0x0010b800011a7983 */ /* 0x000ea60000300a00 */
[----:B--2---:R-:W-:Y:S01]  /*64350*/  STL.64 [R1+0x8128], R26 ;  /* 0x0081281a01007387 */ /* 0x004fe20000100a00 */
[----:B------:R0:W-:Y:S03]  /*64360*/  STL.64 [R1+0x8120], R24 ;  /* 0x0081201801007387 */ /* 0x0001e60000100a00 */
[----:B0-----:R-:W2:Y:S01]  /*64370*/  LDL.LU.64 R24, [R1+0x10c0] ;  /* 0x0010c00001187983 */ /* 0x001ea20000300a00 */
[----:B------:R-:W2:Y:S02]  /*64380*/  LDL.LU.64 R26, [R1+0x10c8] ;  /* 0x0010c800011a7983 */ /* 0x000ea40000300a00 */
[----:B----4-:R-:W-:-:S02]  /*64390*/  IMAD.MOV.U32 R16, RZ, RZ, R29 ;  /* 0x000000ffff107224 */ /* 0x010fc400078e001d */
[----:B------:R-:W-:Y:S01]  /*643a0*/  IMAD.MOV.U32 R29, RZ, RZ, R7 ;  /* 0x000000ffff1d7224 */ /* 0x000fe200078e0007 */
[----:B--2---:R-:W-:Y:S01]  /*643b0*/  STL.64 [R1+0x8140], R26 ;  /* 0x0081401a01007387 */ /* 0x004fe20000100a00 */
[----:B------:R0:W-:Y:S03]  /*643c0*/  STL.64 [R1+0x8138], R24 ;  /* 0x0081381801007387 */ /* 0x0001e60000100a00 */
[----:B0-----:R-:W2:Y:S01]  /*643d0*/  LDL.LU.64 R24, [R1+0x10d0] ;  /* 0x0010d00001187983 */ /* 0x001ea20000300a00 */
[----:B------:R-:W2:Y:S02]  /*643e0*/  LDL.LU.64 R26, [R1+0x10d8] ;  /* 0x0010d800011a7983 */ /* 0x000ea40000300a00 */
[----:B------:R-:W4:Y:S02]  /*643f0*/  LDL.LU.64 R4, [R1+0x1080] ;  /* 0x0010800001047983 */ /* 0x000f240000300a00 */
[----:B------:R-:W4:Y:S01]  /*64400*/  LDL.LU.64 R6, [R1+0x1088] ;  /* 0x0010880001067983 */ /* 0x000f220000300a00 */
[----:B------:R-:W2:Y:S04]  /*64410*/  LDL.64 R12, [R1+0x30] ;  /* 0x00003000010c7983 */ /* 0x000ea80000100a00 */
[----:B--2---:R0:W-:Y:S04]  /*64420*/  STL.64 [R1+0x80b0], R12 ;  /* 0x0080b00c01007387 */ /* 0x0041e80000100a00 */
[----:B0-----:R-:W2:Y:S04]  /*64430*/  LDL.64 R12, [R1+0x50] ;  /* 0x00005000010c7983 */ /* 0x001ea80000100a00 */
[----:B--2---:R0:W-:Y:S04]  /*64440*/  STL.64 [R1+0x80c0], R12 ;  /* 0x0080c00c01007387 */ /* 0x0041e80000100a00 */
[----:B0-----:R-:W2:Y:S04]  /*64450*/  LDL.64 R12, [R1+0x60] ;  /* 0x00006000010c7983 */ /* 0x001ea80000100a00 */
[----:B--2---:R0:W-:Y:S04]  /*64460*/  STL.64 [R1+0x80d8], R12 ;  /* 0x0080d80c01007387 */ /* 0x0041e80000100a00 */
[----:B0-----:R-:W2:Y:S01]  /*64470*/  LDL.LU.64 R12, [R1+0x10e0] ;  /* 0x0010e000010c7983 */ /* 0x001ea20000300a00 */
[----:B------:R-:W2:Y:S02]  /*64480*/  LDL.LU.64 R14, [R1+0x10e8] ;  /* 0x0010e800010e7983 */ /* 0x000ea40000300a00 */
[----:B---3--:R-:W-:-:S07]  /*64490*/  IMAD.MOV.U32 R17, RZ, RZ, R28 ;  /* 0x000000ffff117224 */ /* 0x008fce00078e001c */
[C---:B------:R-:W-:Y:S01]  /*644a0*/  HMMA.16816.F32 R16, R20.reuse, R16, R24 ;  /* 0x000000101410723c */ /* 0x040fe20000001818 */
[----:B------:R-:W-:Y:S07]  /*644b0*/  STL [R1+0x7378], R29 ;  /* 0x0073781d01007387 */ /* 0x000fee0000100800 */
[----:B--2---:R-:W-:Y:S01]  /*644c0*/  HMMA.16816.F32 R8, R20, R8, R12 ;  /* 0x000000081408723c */ /* 0x004fe2000000180c */
[----:B------:R-:W2:Y:S11]  /*644d0*/  LDL.64 R12, [R1+0x70] ;  /* 0x00007000010c7983 */ /* 0x000eb60000100a00 */
[----:B------:R-:W-:Y:S11]  /*644e0*/  @!UPT UIADD3 URZ, URZ, URZ, URZ ;  /* 0x0000003f3f3ff290 */ /* 0x000ff6000fffe03f */
[----:B------:R0:W-:Y:S01]  /*644f0*/  STL.64 [R1+0x10e0], R8 ;  /* 0x0010e00801007387 */ /* 0x0001e20000100a00 */
[----:B------:R-:W-:Y:S02]  /*64500*/  STL.64 [R1+0x10e8], R10 ;  /* 0x0010e80a01007387 */ /* 0x000fe40000100a00 */
[----:B0-----:R-:W-:Y:S02]  /*64510*/  IMAD.MOV.U32 R8, RZ, RZ, R2 ;  /* 0x000000ffff087224 */ /* 0x001fe400078e0002 */
[----:B------:R-:W-:-:S05]  /*64520*/  IMAD.MOV.U32 R9, RZ, RZ, R0 ;  /* 0x000000ffff097224 */ /* 0x000fca00078e0000 */
[----:B------:R0:W-:Y:S04]  /*64530*/  STL.64 [R1+0x80b8], R8 ;  /* 0x0080b80801007387 */ /* 0x0001e80000100a00 */
[----:B0-----:R-:W3:Y:S01]  /*64540*/  LDL.LU.64 R8, [R1+0x1090] ;  /* 0x0010900001087983 */ /* 0x001ee20000300a00 */
[----:B------:R-:W3:Y:S02]  /*64550*/  LDL.LU.64 R10, [R1+0x1098] ;  /* 0x00109800010a7983 */ /* 0x000ee40000300a00 */
[----:B------:R-:W2:Y:S02]  /*64560*/  LDL.LU.64 R26, [R1+0x8140] ;  /* 0x00814000011a7983 */ /* 0x000ea40000300a00 */
[----:B------:R-:W2:Y:S01]  /*64570*/  LDL.LU.64 R24, [R1+0x8138] ;  /* 0x0081380001187983 */ /* 0x000ea20000300a00 */
[----:B------:R0:W-:Y:S01]  /*64580*/  STL.64 [R1+0x10d0], R16 ;  /* 0x0010d01001007387 */ /* 0x0001e20000100a00 */
[----:B------:R2:W-:Y:S03]  /*64590*/  STL.64 [R1+0x10d8], R18 ;  /* 0x0010d81201007387 */ /* 0x0005e60000100a00 */
[----:B0-----:R-:W2:Y:S02]  /*645a0*/  LDL.LU.64 R16, [R1+0x8130] ;  /* 0x0081300001107983 */ /* 0x001ea40000300a00 */
[C---:B--2---:R-:W-:Y:S02]  /*645b0*/  HMMA.16816.F32 R16, R20.reuse, R16, R24 ;  /* 0x000000101410723c */ /* 0x044fe40000001818 */
[----:B------:R-:W2:Y:S01]  /*645c0*/  LDL.LU.64 R26, [R1+0x8128] ;  /* 0x00812800011a7983 */ /* 0x000ea20000300a00 */
[----:B------:R-:W2:Y:S11]  /*645d0*/  LDL.LU.64 R24, [R1+0x8120] ;  /* 0x0081200001187983 */ /* 0x000eb60000300a00 */
[----:B------:R-:W-:Y:S09]  /*645e0*/  @!UPT UIADD3 URZ, URZ, URZ, URZ ;  /* 0x0000003f3f3ff290 */ /* 0x000ff2000fffe03f */
        /* <DEDUP_REMOVED lines=8> */
[----:B------:R-:W-:Y:S03]  /*64670*/  STL.64 [R1+0x10b8], R18 ;  /* 0x0010b81201007387 */ /* 0x000fe60000100a00 */
[----:B0-----:R-:W2:Y:S02]  /*64680*/  LDL.LU.64 R16, [R1+0x8100] ;  /* 0x0081000001107983 */ /* 0x001ea40000300a00 */
[C---:B--2---:R-:W-:Y:S01]  /*64690*/  HMMA.16816.F32 R24, R20.reuse, R16, R24 ;  /* 0x000000101418723c */ /* 0x044fe20000001818 */
[----:B------:R-:W-:Y:S02]  /*646a0*/  IMAD.MOV.U32 R29, RZ, RZ, R16 ;  /* 0x000000ffff1d7224 */ /* 0x000fe400078e0010 */
[----:B------:R-:W-:Y:S11]  /*646b0*/  IMAD.MOV.U32 R28, RZ, RZ, R17 ;  /* 0x000000ffff1c7224 */ /* 0x000ff600078e0011 */
[----:B------:R-:W-:Y:S09]  /*646c0*/  @!UPT UIADD3 URZ, URZ, URZ, URZ ;  /* 0x0000003f3f3ff290 */ /* 0x000ff2000fffe03f */
[----:B------:R0:W-:Y:S01]  /*646d0*/  STL.64 [R1+0x10a0], R24 ;  /* 0x0010a01801007387 */ /* 0x0001e20000100a00 */
[----:B------:R-:W-:Y:S03]  /*646e0*/  STL.64 [R1+0x10a8], R26 ;  /* 0x0010a81a01007387 */ /* 0x000fe60000100a00 */
[----:B0-----:R-:W3:Y:S01]  /*646f0*/  LDL.LU.64 R24, [R1+0x80f8] ;  /* 0x0080f80001187983 */ /* 0x001ee20000300a00 */
[----:B------:R-:W4:Y:S01]  /*64700*/  LDL.LU.64 R16, [R1+0x80f0] ;  /* 0x0080f00001107983 */ /* 0x000f220000300a00 */
[C---:B---3--:R-:W-:Y:S08]  /*64710*/  HMMA.16816.F32 R8, R20.reuse, R24, R8 ;  /* 0x000000181408723c */ /* 0x048ff00000001808 */
[----:B----4-:R-:W-:Y:S11]  /*64720*/  HMMA.16816.F32 R4, R20, R16, R4 ;  /* 0x000000101404723c */ /* 0x010ff60000001804 */
[----:B------:R-:W-:Y:S04]  /*64730*/  @!UPT UIADD3 URZ, URZ, URZ, URZ ;  /* 0x0000003f3f3ff290 */ /* 0x000fe8000fffe03f */
[----:B------:R0:W-:Y:S01]  /*64740*/  STL.64 [R1+0x1090], R8 ;  /* 0x0010900801007387 */ /* 0x0001e20000100a00 */
[----:B------:R1:W-:Y:S07]  /*64750*/  STL.64 [R1+0x1098], R10 ;  /* 0x0010980a01007387 */ /* 0x0003ee0000100a00 */
[----:B------:R-:W-:Y:S02]  /*64760*/  STL.64 [R1+0x1080], R4 ;  /* 0x0010800401007387 */ /* 0x000fe40000100a00 */
[----:B------:R-:W-:Y:S01]  /*64770*/  STL.64 [R1+0x1088], R6 ;  /* 0x0010880601007387 */ /* 0x000fe20000100a00 */
[----:B0-----:R-:W2:Y:S01]  /*64780*/  LDL.LU.64 R8, [R1+0x1050] ;  /* 0x0010500001087983 */ /* 0x001ea20000300a00 */
[----:B-1----:R-:W3:Y:S03]  /*64790*/  LDL.LU.64 R10, [R1+0x1058] ;  /* 0x00105800010a7983 */ /* 0x002ee60000300a00 */
[----:B---3--:R-:W-:Y:S01]  /*647a0*/  STL.64 [R1+0x80d0], R10 ;  /* 0x0080d00a01007387 */ /* 0x008fe20000100a00 */
[----:B--2---:R0:W-:Y:S03]  /*647b0*/  STL.64 [R1+0x80c8], R8 ;  /* 0x0080c80801007387 */ /* 0x0041e60000100a00 */
[----:B0-----:R-:W2:Y:S01]  /*647c0*/  LDL.LU.64 R8, [R1+0x1060] ;  /* 0x0010600001087983 */ /* 0x001ea20000300a00 */
[----:B------:R-:W3:Y:S02]  /*647d0*/  LDL.LU.64 R10, [R1+0x1068] ;  /* 0x00106800010a7983 */ /* 0x000ee40000300a00 */
[----:B------:R-:W-:-:S02]  /*647e0*/  IMAD.MOV.U32 R2, RZ, RZ, R16 ;  /* 0x000000ffff027224 */ /* 0x000fc400078e0010 */
[----:B------:R-:W-:Y:S01]  /*647f0*/  IMAD.MOV.U32 R0, RZ, RZ, R17 ;  /* 0x000000ffff007224 */ /* 0x000fe200078e0011 */
[----:B---3--:R-:W-:Y:S01]  /*64800*/  STL.64 [R1+0x80e8], R10 ;  /* 0x0080e80a01007387 */ /* 0x008fe20000100a00 */
[----:B--2---:R0:W-:Y:S03]  /*64810*/  STL.64 [R1+0x80e0], R8 ;  /* 0x0080e00801007387 */ /* 0x0041e60000100a00 */
[----:B0-----:R-:W2:Y:S01]  /*64820*/  LDL.LU.64 R8, [R1+0x1070] ;  /* 0x0010700001087983 */ /* 0x001ea20000300a00 */
[----:B------:R-:W2:Y:S02]  /*64830*/  LDL.LU.64 R10, [R1+0x1078] ;  /* 0x00107800010a7983 */ /* 0x000ea40000300a00 */
[----:B------:R-:W3:Y:S02]  /*64840*/  LDL.LU.64 R24, [R1+0x1040] ;  /* 0x0010400001187983 */ /* 0x000ee40000300a00 */
[----:B------:R-:W3:Y:S01]  /*64850*/  LDL.LU.64 R26, [R1+0x1048] ;  /* 0x00104800011a7983 */ /* 0x000ee20000300a00 */
[----:B------:R-:W4:Y:S01]  /*64860*/  LDL.LU.64 R4, [R1+0x1030] ;  /* 0x0010300001047983 */ /* 0x000f220000300a00 */
[----:B------:R-:W4:Y:S02]  /*64870*/  LDL.LU.64 R6, [R1+0x1038] ;  /* 0x0010380001067983 */ /* 0x000f240000300a00 */
[----:B------:R-:W2:Y:S02]  /*64880*/  LDL.64 R16, [R1] ;  /* 0x0000000001107983 */ /* 0x000ea40000100a00 */
[----:B--2---:R0:W-:Y:S04]  /*64890*/  STL.64 [R1+0x8080], R16 ;  /* 0x0080801001007387 */ /* 0x0041e80000100a00 */
[----:B0-----:R-:W2:Y:S01]  /*648a0*/  LDL.64 R16, [R1+0x10] ;  /* 0x0000100001107983 */ /* 0x001ea20000100a00 */
[----:B------:R-:W-:Y:S01]  /*648b0*/  HMMA.16816.F32 R8, R20, R12, R8 ;  /* 0x0000000c1408723c */ /* 0x000fe20000001808 */
[----:B------:R-:W-:-:S02]  /*648c0*/  IMAD.MOV.U32 R3, RZ, RZ, R13 ;  /* 0x000000ffff037224 */ /* 0x000fc400078e000d */
[----:B--2---:R0:W-:Y:S04]  /*648d0*/  STL.64 [R1+0x8098], R16 ;  /* 0x0080981001007387 */ /* 0x0041e80000100a00 */
[----:B0-----:R-:W2:Y:S01]  /*648e0*/  LDL.64 R16, [R1+0x20] ;  /* 0x0000200001107983 */ /* 0x001ea20000100a00 */
[----:B------:R-:W-:Y:S02]  /*648f0*/  STL [R1+0x7f48], R0 ;  /* 0x007f480001007387 */ /* 0x000fe40000100800 */
[----:B------:R-:W-:Y:S11]  /*64900*/  STL [R1+0x7f38], R2 ;  /* 0x007f380201007387 */ /* 0x000ff60000100800 */
[----:B------:R-:W-:Y:S02]  /*64910*/  @!UPT UIADD3 URZ, URZ, URZ, URZ ;  /* 0x0000003f3f3ff290 */ /* 0x000fe4000fffe03f */
[----:B------:R-:W-:Y:S01]  /*64920*/  STL.64 [R1+0x1070], R8 ;  /* 0x0010700801007387 */ /* 0x000fe20000100a00 */
[----:B------:R0:W-:Y:S04]  /*64930*/  STL.64 [R1+0x1078], R10 ;  /* 0x0010780a01007387 */ /* 0x0001e80000100a00 */
[----:B0-----:R-:W2:Y:S01]  /*64940*/  LDL.LU.64 R10, [R1+0x80e8] ;  /* 0x0080e800010a7983 */ /* 0x001ea20000300a00 */
[----:B------:R-:W2:Y:S02]  /*64950*/  LDL.LU.64 R8, [R1+0x80e0] ;  /* 0x0080e00001087983 */ /* 0x000ea40000300a00 */
[----:B------:R-:W2:Y:S02]  /*64960*/  LDL.LU.64 R12, [R1+0x80d8] ;  /* 0x0080d800010c7983 */ /* 0x000ea40000300a00 */
[----:B------:R-:W-:Y:S01]  /*64970*/  STL [R1+0x7f4c], R3 ;  /* 0x007f4c0301007387 */ /* 0x000fe20000100800 */
[C---:B--2---:R-:W-:Y:S01]  /*64980*/  HMMA.16816.F32 R8, R20.reuse, R12, R8 ;  /* 0x0000000c1408723c */ /* 0x044fe20000001808 */
[----:B------:R-:W-:Y:S11]  /*64990*/  IMAD.MOV.U32 R2, RZ, RZ, R12 ;  /* 0x000000ffff027224 */ /* 0x000ff600078e000c */
[----:B------:R-:W-:Y:S11]  /*649a0*/  @!UPT UIADD3 URZ, URZ, URZ, URZ ;  /* 0x0000003f3f3ff290 */ /* 0x000ff6000fffe03f */
[----:B------:R-:W-:Y:S01]  /*649b0*/  STL.64 [R1+0x1060], R8 ;  /* 0x0010600801007387 */ /* 0x000fe20000100a00 */
[----:B------:R0:W-:Y:S03]  /*649c0*/  STL.64 [R1+0x1068], R10 ;  /* 0x0010680a01007387 */ /* 0x0001e60000100a00 */
[----:B0-----:R-:W2:Y:S01]  /*649d0*/  LDL.LU.64 R10, [R1+0x80d0] ;  /* 0x0080d000010a7983 */ /* 0x001ea20000300a00 */
[----:B------:R-:W2:Y:S02]  /*649e0*/  LDL.LU.64 R8, [R1+0x80c8] ;  /* 0x0080c80001087983 */ /* 0x000ea40000300a00 */
[----:B------:R-:W2:Y:S02]  /*649f0*/  LDL.LU.64 R12, [R1+0x80c0] ;  /* 0x0080c000010c7983 */ /* 0x000ea40000300a00 */
[----:B------:R-:W-:Y:S01]  /*64a00*/  STL [R1+0x7f58], R2 ;  /* 0x007f580201007387 */ /* 0x000fe20000100800 */
[----:B--2---:R-:W-:Y:S01]  /*64a10*/  HMMA.16816.F32 R8, R20, R12, R8 ;  /* 0x0000000c1408723c */ /* 0x004fe20000001808 */
[----:B------:R-:W-:-:S02]  /*64a20*/  IMAD.MOV.U32 R3, RZ, RZ, R12 ;  /* 0x000000ffff037224 */ /* 0x000fc400078e000c */
[----:B------:R-:W-:Y:S11]  /*64a30*/  IMAD.MOV.U32 R0, RZ, RZ, R13 ;  /* 0x000000ffff007224 */ /* 0x000ff600078e000d */
[----:B------:R-:W-:Y:S09]  /*64a40*/  @!UPT UIADD3 URZ, URZ, URZ, URZ ;  /* 0x0000003f3f3ff290 */ /* 0x000ff2000fffe03f */
[----:B------:R0:W-:Y:S01]  /*64a50*/  STL.64 [R1+0x1050], R8 ;  /* 0x0010500801007387 */ /* 0x0001e20000100a00 */
[----:B------:R3:W-:Y:S03]  /*64a60*/  STL.64 [R1+0x1058], R10 ;  /* 0x0010580a01007387 */ /* 0x0007e60000100a00 */
[----:B0-----:R-:W3:Y:S01]  /*64a70*/  LDL.LU.64 R8, [R1+0x80b8] ;  /* 0x0080b80001087983 */ /* 0x001ee20000300a00 */
[----:B------:R-:W4:Y:S02]  /*64a80*/  LDL.LU.64 R12, [R1+0x80b0] ;  /* 0x0080b000010c7983 */ /* 0x000f240000300a00 */
[----:B------:R-:W-:Y:S02]  /*64a90*/  STL [R1+0x7f60], R0 ;  /* 0x007f600001007387 */ /* 0x000fe40000100800 */
[----:B------:R0:W-:Y:S01]  /*64aa0*/  STL [R1+0x7f5c], R3 ;  /* 0x007f5c0301007387 */ /* 0x0001e20000100800 */
[C---:B---3--:R-:W-:Y:S08]  /*64ab0*/  HMMA.16816.F32 R8, R20.reuse, R8, R24 ;  /* 0x000000081408723c */ /* 0x048ff00000001818 */
[----:B----4-:R-:W-:Y:S01]  /*64ac0*/  HMMA.16816.F32 R4, R20, R12, R4 ;  /* 0x0000000c1404723c */ /* 0x010fe20000001804 */
[----:B0-----:R-:W-:-:S02]  /*64ad0*/  IMAD.MOV.U32 R3, RZ, RZ, R12 ;  /* 0x000000ffff037224 */ /* 0x001fc400078e000c */
[----:B------:R-:W-:Y:S11]  /*64ae0*/  IMAD.MOV.U32 R2, RZ, RZ, R13 ;  /* 0x000000ffff027224 */ /* 0x000ff600078e000d */
[----:B------:R-:W-:Y:S01]  /*64af0*/  @!UPT UIADD3 URZ, URZ, URZ, URZ ;  /* 0x0000003f3f3ff290 */ /* 0x000fe2000fffe03f */
[----:B------:R-:W-:Y:S01]  /*64b00*/  STL.64 [R1+0x1040], R8 ;  /* 0x0010400801007387 */ /* 0x000fe20000100a00 */
[----:B------:R-:W-:Y:S07]  /*64b10*/  STL.64 [R1+0x1048], R10 ;  /* 0x0010480a01007387 */ /* 0x000fee0000100a00 */
[----:B------:R-:W-:Y:S02]  /*64b20*/  STL.64 [R1+0x1030], R4 ;  /* 0x0010300401007387 */ /* 0x000fe40000100a00 */
[----:B------:R-:W-:Y:S01]  /*64b30*/  STL.64 [R1+0x1038], R6 ;  /* 0x0010380601007387 */ /* 0x000fe20000100a00 */
[----:B------:R-:W2:Y:S01]  /*64b40*/  LDL.LU.64 R12, [R1+0x1000] ;  /* 0x00100000010c7983 */ /* 0x000ea20000300a00 */
[----:B------:R-:W3:Y:S03]  /*64b50*/  LDL.LU.64 R14, [R1+0x1008] ;  /* 0x00100800010e7983 */ /* 0x000ee60000300a00 */
[----:B---3--:R-:W-:Y:S01]  /*64b60*/  STL.64 [R1+0x8090], R14 ;  /* 0x0080900e01007387 */ /* 0x008fe20000100a00 */
[----:B--2---:R0:W-:Y:S03]  /*64b70*/  STL.64 [R1+0x8088], R12 ;  /* 0x0080880c01007387 */ /* 0x0041e60000100a00 */
[----:B0-----:R-:W2:Y:S01]  /*64b80*/  LDL.LU.64 R12, [R1+0x1010] ;  /* 0x00101000010c7983 */ /* 0x001ea20000300a00 */
[----:B------:R-:W3:Y:S03]  /*64b90*/  LDL.LU.64 R14, [R1+0x1018] ;  /* 0x00101800010e7983 */ /* 0x000ee60000300a00 */
        /* <DEDUP_REMOVED lines=8> */
[----:B------:R-:W3:Y:S02]  /*64c20*/  LDL.LU.64 R4, [R1+0xfd0] ;  /* 0x000fd00001047983 */ /* 0x000ee40000300a00 */
[----:B------:R-:W3:Y:S01]  /*64c30*/  LDL.LU.64 R6, [R1+0xfd8] ;  /* 0x000fd80001067983 */ /* 0x000ee20000300a00 */
[----:B------:R-:W-:Y:S01]  /*64c40*/  STL [R1+0x7f68], R2 ;  /* 0x007f680201007387 */ /* 0x000fe20000100800 */
[----:B------:R-:W-:Y:S02]  /*64c50*/  STL [R1+0x7f64], R3 ;  /* 0x007f640301007387 */ /* 0x000fe40000100800 */
[----:B------:R-:W-:Y:S01]  /*64c60*/  IMAD.MOV.U32 R0, RZ, RZ, R17 ;  /* 0x000000ffff007224 */ /* 0x000fe200078e0011 */
[C---:B--2---:R-:W-:Y:S11]  /*64c70*/  HMMA.16816.F32 R12, R20.reuse, R16, R12 ;  /* 0x00000010140c723c */ /* 0x044ff6000000180c */
[----:B------:R-:W-:Y:S11]  /*64c80*/  @!UPT UIADD3 URZ, URZ, URZ, URZ ;  /* 0x0000003f3f3ff290 */ /* 0x000ff6000fffe03f */
[----:B------:R-:W-:Y:S01]  /*64c90*/  @!UPT UIADD3 URZ, URZ, URZ, URZ ;  /* 0x0000003f3f3ff290 */ /* 0x000fe2000fffe03f */
        /* <DEDUP_REMOVED lines=10> */
[----:B------:R-:W-:Y:S01]  /*64d40*/  STL.64 [R1+0x1010], R12 ;  /* 0x0010100c01007387 */ /* 0x000fe20000100a00 */
[----:B------:R0:W-:Y:S03]  /*64d50*/  STL.64 [R1+0x1018], R14 ;  /* 0x0010180e01007387 */ /* 0x0001e60000100a00 */
[----:B0-----:R-:W2:Y:S01]  /*64d60*/  LDL.LU.64 R14, [R1+0x8090] ;  /* 0x00809000010e7983 */ /* 0x001ea20000300a00 */
[----:B------:R-:W2:Y:S02]  /*64d70*/  LDL.LU.64 R12, [R1+0x8088] ;  /* 0x00808800010c7983 */ /* 0x000ea40000300a00 */
[----:B------:R-:W2:Y:S02]  /*64d80*/  LDL.LU.64 R16, [R1+0x8080] ;  /* 0x0080800001107983 */ /* 0x000ea40000300a00 */
[C---:B--2---:R-:W-:Y:S01]  /*64d90*/  HMMA.16816.F32 R12, R20.reuse, R16, R12 ;  /* 0x00000010140c723c */ /* 0x044fe2000000180c */
[----:B------:R-:W-:Y:S11]  /*64da0*/  IMAD.MOV.U32 R0, RZ, RZ, R17 ;  /* 0x000000ffff007224 */ /* 0x000ff600078e0011 */
[----:B------:R-:W-:Y:S11]  /*64db0*/  @!UPT UIADD3 URZ, URZ, URZ, URZ ;  /* 0x0000003f3f3ff290 */ /* 0x000ff6000fffe03f */
[----:B------:R-:W-:Y:S01]  /*64dc0*/  STL.64 [R1+0x1000], R12 ;  /* 0x0010000c01007387 */ /* 0x000fe20000100a00 */
[----:B------:R0:W-:Y:S03]  /*64dd0*/  STL.64 [R1+0x1008], R14 ;  /* 0x0010080e01007387 */ /* 0x0001e60000100a00 */
[----:B0-----:R-:W2:Y:S01]  /*64de0*/  LDL.LU.64 R14, [R1+0x8078] ;  /* 0x00807800010e7983 */ /* 0x001ea20000300a00 */
[----:B------:R-:W4:Y:S02]  /*64df0*/  LDL.LU.64 R12, [R1+0x8070] ;  /* 0x00807000010c7983 */ /* 0x000f240000300a00 */
[----:B------:R-:W2:Y:S02]  /*64e00*/  LDL.LU.64 R18, [R1+0x8068] ;  /* 0x0080680001127983 */ /* 0x000ea40000300a00 */
[----:B------:R-:W3:Y:S02]  /*64e10*/  LDL.LU.64 R16, [R1+0x8060] ;  /* 0x0080600001107983 */ /* 0x000ee40000300a00 */
[C---:B---3--:R-:W-:Y:S08]  /*64e20*/  HMMA.16816.F32 R24, R20.reuse, R16, R24 ;  /* 0x000000101418723c */ /* 0x048ff00000001818 */
[----:B----4-:R-:W-:Y:S11]  /*64e30*/  HMMA.16816.F32 R8, R20, R12, R8 ;  /* 0x0000000c1408723c */ /* 0x010ff60000001808 */
[----:B------:R-:W-:Y:S04]  /*64e40*/  @!UPT UIADD3 URZ, URZ, URZ, URZ ;  /* 0x0000003f3f3ff290 */ /* 0x000fe8000fffe03f */
[----:B------:R0:W-:Y:S01]  /*64e50*/  STL.64 [R1+0xff0], R24 ;  /* 0x000ff01801007387 */ /* 0x0001e20000100a00 */
[----:B------:R1:W-:Y:S03]  /*64e60*/  STL.64 [R1+0xff8], R26 ;  /* 0x000ff81a01007387 */ /* 0x0003e60000100a00 */
[----:B0-----:R-:W3:Y:S01]  /*64e70*/  LDL.LU.64 R24, [R1+0x570] ;  /* 0x0005700001187983 */ /* 0x001ee20000300a00 */
[----:B-1----:R-:W3:Y:S02]  /*64e80*/  LDL.LU.64 R26, [R1+0x578] ;  /* 0x00057800011a7983 */ /* 0x002ee40000300a00 */
[----:B--2---:R-:W-:Y:S02]  /*64e90*/  STL.64 [R1+0x7e90], R18 ;  /* 0x007e901201007387 */ /* 0x004fe40000100a00 */
[----:B------:R-:W-:Y:S01]  /*64ea0*/  STL.64 [R1+0x7e88], R16 ;  /* 0x007e881001007387 */ /* 0x000fe20000100a00 */
[----:B------:R-:W-:Y:S01]  /*64eb0*/  STL.64 [R1+0xfe0], R8 ;  /* 0x000fe00801007387 */ /* 0x000fe20000100a00 */
[----:B------:R0:W-:Y:S03]  /*64ec0*/  STL.64 [R1+0xfe8], R10 ;  /* 0x000fe80a01007387 */ /* 0x0001e60000100a00 */
[----:B0-----:R-:W2:Y:S01]  /*64ed0*/  LDL.LU.64 R10, [R1+0x8058] ;  /* 0x00805800010a7983 */ /* 0x001ea20000300a00 */
[----:B------:R-:W4:Y:S02]  /*64ee0*/  LDL.LU.64 R8, [R1+0x8050] ;  /* 0x0080500001087983 */ /* 0x000f240000300a00 */
[----:B------:R-:W-:-:S02]  /*64ef0*/  IMAD.MOV.U32 R16, RZ, RZ, R15 ;  /* 0x000000ffff107224 */ /* 0x000fc400078e000f */
[----:B------:R-:W-:Y:S01]  /*64f00*/  IMAD.MOV.U32 R17, RZ, RZ, R14 ;  /* 0x000000ffff117224 */ /* 0x000fe200078e000e */
[C---:B----4-:R-:W-:Y:S11]  /*64f10*/  HMMA.16816.F32 R4, R20.reuse, R8, R4 ;  /* 0x000000081404723c */ /* 0x050ff60000001804 */
[----:B------:R-:W-:Y:S11]  /*64f20*/  @!UPT UIADD3 URZ, URZ, URZ, URZ ;  /* 0x0000003f3f3ff290 */ /* 0x000ff6000fffe03f */
[----:B------:R-:W-:Y:S01]  /*64f30*/  @!UPT UIADD3 URZ, URZ, URZ, URZ ;  /* 0x0000003f3f3ff290 */ /* 0x000fe2000fffe03f */
[----:B------:R0:W-:Y:S01]  /*64f40*/  STL.64 [R1+0xfd0], R4 ;  /* 0x000fd00401007387 */ /* 0x0001e20000100a00 */
[----:B------:R-:W-:Y:S02]  /*64f50*/  IMAD.MOV.U32 R14, RZ, RZ, R6 ;  /* 0x000000ffff0e7224 */ /* 0x000fe400078e0006 */
[----:B------:R-:W-:Y:S02]  /*64f60*/  IMAD.MOV.U32 R15, RZ, RZ, R7 ;  /* 0x000000ffff0f7224 */ /* 0x000fe400078e0007 */
[----:B------:R-:W4:Y:S04]  /*64f70*/  LDL.LU.64 R6, [R1+0x8048] ;  /* 0x0080480001067983 */ /* 0x000f280000300a00 */
[----:B0-----:R-:W3:Y:S01]  /*64f80*/  LDL.LU.64 R4, [R1+0x8040] ;  /* 0x0080400001047983 */ /* 0x001ee20000300a00 */
[----:B--2---:R-:W-:Y:S02]  /*64f90*/  STL.64 [R1+0x8018], R10 ;  /* 0x0080180a01007387 */ /* 0x004fe40000100a00 */
[----:B------:R0:W-:Y:S02]  /*64fa0*/  STL.64 [R1+0x8010], R8 ;  /* 0x0080100801007387 */ /* 0x0001e40000100a00 */
[----:B0-----:R-:W2:Y:S01]  /*64fb0*/  LDL.LU.64 R8, [R1+0x530] ;  /* 0x0005300001087983 */ /* 0x001ea20000300a00 */
[----:B------:R-:W2:Y:S02]  /*64fc0*/  LDL.LU.64 R10, [R1+0x538] ;  /* 0x00053800010a7983 */ /* 0x000ea40000300a00 */
[----:B------:R-:W-:Y:S02]  /*64fd0*/  STL [R1+0x702c], R15 ;  /* 0x00702c0f01007387 */ /* 0x000fe40000100800 */
[----:B------:R-:W-:Y:S01]  /*64fe0*/  STL [R1+0x7028], R14 ;  /* 0x0070280e01007387 */ /* 0x000fe20000100800 */
[----:B------:R0:W-:Y:S04]  /*64ff0*/  STL.64 [R1+0x7f70], R12 ;  /* 0x007f700c01007387 */ /* 0x0001e80000100a00 */
[----:B0-----:R-:W2:Y:S04]  /*65000*/  LDL R12, [R1+0x1a0] ;  /* 0x0001a000010c7983 */ /* 0x001ea80000100800 */
[----:B------:R-:W2:Y:S01]  /*65010*/  LDL R13, [R1+0x1a4] ;  /* 0x0001a400010d7983 */ /* 0x000ea20000100800 */
[----:B---3--:R-:W-:Y:S03]  /*65020*/  HMMA.16816.F32 R20, R20, R4, R24 ;  /* 0x000000041414723c */ /* 0x008fe60000001818 */
[----:B------:R-:W3:Y:S01]  /*65030*/  LDL.LU.64 R26, [R1+0x8038] ;  /* 0x00803800011a7983 */ /* 0x000ee20000300a00 */
[----:B------:R-:W2:Y:S11]  /*65040*/  LDL.LU.64 R24, [R1+0x8030] ;  /* 0x0080300001187983 */ /* 0x000eb60000300a00 */
[----:B------:R-:W-:Y:S08]  /*65050*/  @!UPT UIADD3 URZ, URZ, URZ, URZ ;  /* 0x0000003f3f3ff290 */ /* 0x000ff0000fffe03f */
[----:B------:R3:W-:Y:S01]  /*65060*/  STL.64 [R1+0x570], R20 ;  /* 0x0005701401007387 */ /* 0x0007e20000100a00 */
[----:B------:R-:W-:Y:S02]  /*65070*/  STL.64 [R1+0x578], R22 ;  /* 0x0005781601007387 */ /* 0x000fe40000100a00 */
[----:B---3--:R-:W-:Y:S02]  /*65080*/  IMAD.MOV.U32 R21, RZ, RZ, R26 ;  /* 0x000000ffff157224 */ /* 0x008fe400078e001a */
[----:B--2---:R-:W-:Y:S02]  /*65090*/  IMAD.MOV.U32 R20, RZ, RZ, R25 ;  /* 0x000000ffff147224 */ /* 0x004fe400078e0019 */
[----:B------:R-:W2:Y:S01]  /*650a0*/  LDL.LU R25, [R1+0x8028] ;  /* 0x0080280001197983 */ /* 0x000ea20000300800 */
[----:B------:R-:W2:Y:S02]  /*650b0*/  LDL.LU R26, [R1+0x8024] ;  /* 0x00802400011a7983 */ /* 0x000ea40000300800 */
[----:B------:R4:W-:Y:S02]  /*650c0*/  STL.64 [R1+0x7fd0], R20 ;  /* 0x007fd01401007387 */ /* 0x0009e40000100a00 */
[----:B----4-:R-:W-:-:S02]  /*650d0*/  IMAD.MOV.U32 R20, RZ, RZ, R7 ;  /* 0x000000ffff147224 */ /* 0x010fc400078e0007 */
[----:B------:R-:W-:-:S05]  /*650e0*/  IMAD.MOV.U32 R21, RZ, RZ, R6 ;  /* 0x000000ffff157224 */ /* 0x000fca00078e0006 */
[----:B------:R0:W-:Y:S02]  /*650f0*/  STL.64 [R1+0x7fe0], R20 ;  /* 0x007fe01401007387 */ /* 0x0001e40000100a00 */
[----:B0-----:R-:W-:Y:S02]  /*65100*/  IMAD.MOV.U32 R20, RZ, RZ, R27 ;  /* 0x000000ffff147224 */ /* 0x001fe400078e001b */
[----:B------:R-:W2:Y:S01]  /*65110*/  LDL.LU R27, [R1+0x8020] ;  /* 0x00802000011b7983 */ /* 0x000ea20000300800 */
[----:B------:R-:W3:Y:S01]  /*65120*/  LDL R21, [R1+0x184] ;  /* 0x0001840001157983 */ /* 0x000ee20000100800 */
[C---:B--2---:R-:W-:Y:S02]  /*65130*/  HMMA.16816.F32 R16, R24.reuse, R16, R8 ;  /* 0x000000101810723c */ /* 0x044fe40000001808 */
[----:B---3--:R0:W-:Y:S04]  /*65140*/  STL.64 [R1+0x7ff8], R20 ;  /* 0x007ff81401007387 */ /* 0x0081e80000100a00 */
[----:B0-----:R-:W2:Y:S04]  /*65150*/  LDL R20, [R1+0x190] ;  /* 0x0001900001147983 */ /* 0x001ea80000100800 */
[----:B------:R-:W2:Y:S01]  /*65160*/  LDL R21, [R1+0x194] ;  /* 0x0001940001157983 */ /* 0x000ea20000100800 */
[----:B------:R0:W-:Y:S03]  /*65170*/  STL.64 [R1+0x7fb0], R4 ;  /* 0x007fb00401007387 */ /* 0x0001e60000100a00 */
[----:B0-----:R-:W3:Y:S01]  /*65180*/  LDL.LU.64 R4, [R1+0x520] ;  /* 0x0005200001047983 */ /* 0x001ee20000300a00 */
[----:B------:R-:W3:Y:S02]  /*65190*/  LDL.LU.64 R6, [R1+0x528] ;  /* 0x0005280001067983 */ /* 0x000ee40000300a00 */
[----:B------:R-:W4:Y:S02]  /*651a0*/  LDL.LU.64 R10, [R1+0x8018] ;  /* 0x00801800010a7983 */ /* 0x000f240000300a00 */
[----:B------:R-:W2:Y:S04]  /*651b0*/  LDL.LU.64 R8, [R1+0x8010] ;  /* 0x0080100001087983 */ /* 0x000ea80000300a00 */
[----:B------:R0:W-:Y:S01]  /*651c0*/  STL.64 [R1+0x530], R16 ;  /* 0x0005301001007387 */ /* 0x0001e20000100a00 */
[----:B------:R-:W-:Y:S03]  /*651d0*/  STL.64 [R1+0x538], R18 ;  /* 0x0005381201007387 */ /* 0x000fe60000100a00 */
[----:B0-----:R-:W2:Y:S01]  /*651e0*/  LDL.64 R16, [R1+0xf0] ;  /* 0x0000f00001107983 */ /* 0x001ea20000100a00 */
[----:B---3--:R-:W-:Y:S03]  /*651f0*/  HMMA.16816.F32 R4, R24, R12, R4 ;  /* 0x0000000c1804723c */ /* 0x008fe60000001804 */
[----:B--2---:R4:W-:Y:S02]  /*65200*/  STL.64 [R1+0x7f78], R16 ;  /* 0x007f781001007387 */ /* 0x0049e40000100a00 */
[----:B----4-:R-:W-:-:S02]  /*65210*/  IMAD.MOV.U32 R16, RZ, RZ, R11 ;  /* 0x000000ffff107224 */ /* 0x010fc400078e000b */
[----:B------:R-:W-:-:S05]  /*65220*/  IMAD.MOV.U32 R17, RZ, RZ, R10 ;  /* 0x000000ffff117224 */ /* 0x000fca00078e000a */
[----:B------:R0:W-:Y:S11]  /*65230*/  STL.64 [R1+0x7fd8], R16 ;  /* 0x007fd81001007387 */ /* 0x0001f60000100a00 */
[----:B------:R-:W-:Y:S01]  /*65240*/  STL.64 [R1+0x520], R4 ;  /* 0x0005200401007387 */ /* 0x000fe20000100a00 */
[----:B0-----:R-:W2:Y:S01]  /*65250*/  LDL.LU.64 R16, [R1+0x4f0] ;  /* 0x0004f00001107983 */ /* 0x001ea20000300a00 */
[----:B------:R-:W3:Y:S03]  /*65260*/  LDL.LU.64 R18, [R1+0x4f8] ;  /* 0x0004f80001127983 */ /* 0x000ee60000300a00 */
        /* <DEDUP_REMOVED lines=12> */
[----:B------:R-:W4:Y:S04]  /*65330*/  LDL R12, [R1+0x100] ;  /* 0x00010000010c7983 */ /* 0x000f280000100800 */
[----:B------:R-:W4:Y:S04]  /*65340*/  LDL R13, [R1+0x104] ;  /* 0x00010400010d7983 */ /* 0x000f280000100800 */
[----:B----4-:R0:W-:Y:S04]  /*65350*/  STL.64 [R1+0x7f80], R12 ;  /* 0x007f800c01007387 */ /* 0x0101e80000100a00 */
[----:B0-----:R-:W4:Y:S04]  /*65360*/  LDL R12, [R1+0x110] ;  /* 0x00011000010c7983 */ /* 0x001f280000100800 */
[----:B------:R-:W4:Y:S01]  /*65370*/  LDL R13, [R1+0x114] ;  /* 0x00011400010d7983 */ /* 0x000f220000100800 */
[C---:B--2---:R-:W-:Y:S03]  /*65380*/  HMMA.16816.F32 R20, R24.reuse, R20, R16 ;  /* 0x000000141814723c */ /* 0x044fe60000001810 */
[----:B----4-:R0:W-:Y:S04]  /*65390*/  STL.64 [R1+0x7f98], R12 ;  /* 0x007f980c01007387 */ /* 0x0101e80000100a00 */
[----:B0-----:R-:W2:Y:S01]  /*653a0*/  LDL.LU.64 R12, [R1+0x4e0] ;  /* 0x0004e000010c7983 */ /* 0x001ea20000300a00 */
[----:B------:R-:W2:Y:S02]  /*653b0*/  LDL.LU.64 R14, [R1+0x4e8] ;  /* 0x0004e800010e7983 */ /* 0x000ea40000300a00 */
[----:B------:R-:W-:Y:S02]  /*653c0*/  STL [R1+0x700c], R11 ;  /* 0x00700c0b01007387 */ /* 0x000fe40000100800 */
[----:B------:R-:W-:Y:S01]  /*653d0*/  STL [R1+0x7008], R10 ;  /* 0x0070080a01007387 */ /* 0x000fe20000100800 */
[----:B------:R-:W4:Y:S01]  /*653e0*/  LDL.LU.64 R18, [R1+0x8008] ;  /* 0x0080080001127983 */ /* 0x000f220000300a00 */
[----:B------:R-:W4:Y:S09]  /*653f0*/  LDL.LU.64 R16, [R1+0x8000] ;  /* 0x0080000001107983 */ /* 0x000f320000300a00 */
[----:B------:R0:W-:Y:S02]  /*65400*/  STL.64 [R1+0x510], R20 ;  /* 0x0005101401007387 */ /* 0x0001e40000100a00 */
[----:B------:R4:W-:Y:S01]  /*65410*/  STL.64 [R1+0x518], R22 ;  /* 0x0005181601007387 */ /* 0x0009e20000100a00 */
[----:B0-----:R-:W4:Y:S02]  /*65420*/  LDL.LU.64 R20, [R1+0x7ff8] ;  /* 0x007ff80001147983 */ /* 0x001f240000300a00 */
[----:B----4-:R-:W-:Y:S02]  /*65430*/  HMMA.16816.F32 R20, R24, R20, R16 ;  /* 0x000000141814723c */ /* 0x010fe40000001810 */
[----:B------:R-:W4:Y:S01]  /*65440*/  LDL.LU.64 R18, [R1+0x7ff0] ;  /* 0x007ff00001127983 */ /* 0x000f220000300a00 */
[----:B------:R-:W4:Y:S11]  /*65450*/  LDL.LU.64 R16, [R1+0x7fe8] ;  /* 0x007fe80001107983 */ /* 0x000f360000300a00 */
[----:B------:R-:W-:Y:S09]  /*65460*/  @!UPT UIADD3 URZ, URZ, URZ, URZ ;  /* 0x0000003f3f3ff290 */ /* 0x000ff2000fffe03f */
[----:B------:R0:W-:Y:S04]  /*65470*/  STL.64 [R1+0x500], R20 ;  /* 0x0005001401007387 */ /* 0x0001e80000100a00 */
[----:B0-----:R-:W4:Y:S01]  /*65480*/  LDL.LU.64 R20, [R1+0x7fe0] ;  /* 0x007fe00001147983 */ /* 0x001f220000300a00 */
[----:B------:R-:W-:Y:S02]  /*65490*/  IMAD.MOV.U32 R10, RZ, RZ, R23 ;  /* 0x000000ffff0a7224 */ /* 0x000fe400078e0017 */
[----:B------:R-:W-:-:S03]  /*654a0*/  IMAD.MOV.U32 R11, RZ, RZ, R22 ;  /* 0x000000ffff0b7224 */ /* 0x000fc600078e0016 */
[----:B------:R0:W-:Y:S04]  /*654b0*/  STL [R1+0x74bc], R10 ;  /* 0x0074bc0a01007387 */ /* 0x0001e80000100800 */
[----:B0-----:R-:W2:Y:S01]  /*654c0*/  LDL R10, [R1+0x2ac8] ;  /* 0x002ac800010a7983 */ /* 0x001ea20000100800 */
[----:B------:R-:W-:Y:S01]  /*654d0*/  STL [R1+0x74b8], R11 ;  /* 0x0074b80b01007387 */ /* 0x000fe20000100800 */
[C---:B----4-:R-:W-:Y:S02]  /*654e0*/  HMMA.16816.F32 R20, R24.reuse, R20, R16 ;  /* 0x000000141814723c */ /* 0x050fe40000001810 */
[----:B------:R-:W2:Y:S11]  /*654f0*/  LDL.LU.64 R16, [R1+0x7fd8] ;  /* 0x007fd80001107983 */ /* 0x000eb60000300a00 */
[----:B------:R-:W-:Y:S10]  /*65500*/  @!UPT UIADD3 URZ, URZ, URZ, URZ ;  /* 0x0000003f3f3ff290 */ /* 0x000ff4000fffe03f */
[----:B------:R0:W-:Y:S01]  /*65510*/  STL.64 [R1+0x4f0], R20 ;  /* 0x0004f01401007387 */ /* 0x0001e20000100a00 */
[----:B------:R-:W-:Y:S03]  /*65520*/  STL.64 [R1+0x4f8], R22 ;  /* 0x0004f81601007387 */ /* 0x000fe60000100a00 */
[----:B0-----:R-:W3:Y:S01]  /*65530*/  LDL.LU.64 R20, [R1+0x7fd0] ;  /* 0x007fd00001147983 */ /* 0x001ee20000300a00 */
[C---:B--2---:R-:W-:Y:S08]  /*65540*/  HMMA.16816.F32 R16, R24.reuse, R16, R12 ;  /* 0x000000101810723c */ /* 0x044ff0000000180c */
[C---:B---3--:R-:W-:Y:S01]  /*65550*/  HMMA.16816.F32 R12, R24.reuse, R20, R4 ;  /* 0x00000014180c723c */ /* 0x048fe20000001804 */
[----:B------:R-:W2:Y:S11]  /*65560*/  LDL.LU.64 R4, [R1+0x9e0] ;  /* 0x0009e00001047983 */ /* 0x000eb60000300a00 */
[----:B------:R-:W-:Y:S03]  /*65570*/  @!UPT UIADD3 URZ, URZ, URZ, URZ ;  /* 0x0000003f3f3ff290 */ /* 0x000fe6000fffe03f */
[----:B------:R-:W-:Y:S02]  /*65580*/  STL.64 [R1+0x4e0], R16 ;  /* 0x0004e01001007387 */ /* 0x000fe40000100a00 */
[----:B------:R-:W-:Y:S02]  /*65590*/  STL.64 [R1+0x4e8], R18 ;  /* 0x0004e81201007387 */ /* 0x000fe40000100a00 */
[----:B------:R-:W3:Y:S01]  /*655a0*/  LDL.LU.64 R6, [R1+0x9e8] ;  /* 0x0009e80001067983 */ /* 0x000ee20000300a00 */
[----:B------:R-:W0:Y:S04]  /*655b0*/  LDSM.16.MT88.4 R20, [R10+0x10000] ;  /* 0x010000000a14783b */ /* 0x000e280000004200 */
[----:B------:R-:W-:Y:S01]  /*655c0*/  STL.64 [R1+0x4d0], R12 ;  /* 0x0004d00c01007387 */ /* 0x000fe20000100a00 */
[----:B------:R-:W-:Y:S03]  /*655d0*/  STL.64 [R1+0x4d8], R14 ;  /* 0x0004d80e01007387 */ /* 0x000fe60000100a00 */
[----:B---3--:R-:W-:Y:S01]  /*655e0*/  STL.64 [R1+0x7fc0], R6 ;  /* 0x007fc00601007387 */ /* 0x008fe20000100a00 */
[----:B--2---:R1:W-:Y:S03]  /*655f0*/  STL.64 [R1+0x7fb8], R4 ;  /* 0x007fb80401007387 */ /* 0x0043e60000100a00 */
[----:B-1----:R-:W2:Y:S04]  /*65600*/  LDL R4, [R1+0x140] ;  /* 0x0001400001047983 */ /* 0x002ea80000100800 */
[----:B------:R-:W2:Y:S01]  /*65610*/  LDL R5, [R1+0x144] ;  /* 0x0001440001057983 */ /* 0x000ea20000100800 */
[----:B------:R-:W3:Y:S02]  /*65620*/  LDL.LU.64 R12, [R1+0x9d0] ;  /* 0x0009d000010c7983 */ /* 0x000ee40000300a00 */
[----:B------:R-:W4:Y:S02]  /*65630*/  LDL.LU.64 R14, [R1+0x9d8] ;  /* 0x0009d800010e7983 */ /* 0x000f240000300a00 */
[----:B----4-:R-:W-:Y:S01]  /*65640*/  STL.64 [R1+0x7fa8], R14 ;  /* 0x007fa80e01007387 */ /* 0x010fe20000100a00 */
[----:B---3--:R1:W-:Y:S03]  /*65650*/  STL.64 [R1+0x7fa0], R12 ;  /* 0x007fa00c01007387 */ /* 0x0083e60000100a00 */
[----:B-1----:R-:W3:Y:S04]  /*65660*/  LDL.64 R12, [R1+0x130] ;  /* 0x00013000010c7983 */ /* 0x002ee80000100a00 */
[----:B---3--:R1:W-:Y:S04]  /*65670*/  STL.64 [R1+0x7fc8], R12 ;  /* 0x007fc80c01007387 */ /* 0x0083e80000100a00 */
[----:B-1----:R-:W2:Y:S01]  /*65680*/  LDL.LU.64 R12, [R1+0x9f0] ;  /* 0x0009f000010c7983 */ /* 0x002ea20000300a00 */
[----:B------:R-:W2:Y:S02]  /*65690*/  LDL.LU.64 R14, [R1+0x9f8] ;  /* 0x0009f800010e7983 */ /* 0x000ea40000300a00 */
[----:B------:R-:W3:Y:S02]  /*656a0*/  LDL.LU.64 R16, [R1+0x9b0] ;  /* 0x0009b00001107983 */ /* 0x000ee40000300a00 */
[----:B------:R-:W4:Y:S01]  /*656b0*/  LDL.LU.64 R18, [R1+0x9b8] ;  /* 0x0009b80001127983 */ /* 0x000f220000300a00 */
[C---:B--2---:R-:W-:Y:S01]  /*656c0*/  HMMA.16816.F32 R4, R24.reuse, R4, R12 ;  /* 0x000000041804723c */ /* 0x044fe2000000180c */
[----:B----4-:R-:W-:Y:S01]  /*656d0*/  STL.64 [R1+0x7f90], R18 ;  /* 0x007f901201007387 */ /* 0x010fe20000100a00 */
[----:B---3--:R1:W-:Y:S03]  /*656e0*/  STL.64 [R1+0x7f88], R16 ;  /* 0x007f881001007387 */ /* 0x0083e60000100a00 */
[----:B-1----:R-:W2:Y:S01]  /*656f0*/  LDL.LU.64 R16, [R1+0x9c0] ;  /* 0x0009c00001107983 */ /* 0x002ea20000300a00 */
[----:B------:R-:W2:Y:S02]  /*65700*/  LDL.LU.64 R18, [R1+0x9c8] ;  /* 0x0009c80001127983 */ /* 0x000ea40000300a00 */
[----:B------:R-:W-:Y:S02]  /*65710*/  STL [R1+0x7e70], R10 ;  /* 0x007e700a01007387 */ /* 0x000fe40000100800 */
[----:B------:R1:W-:Y:S02]  /*65720*/  STL.64 [R1+0x7e68], R8 ;  /* 0x007e680801007387 */ /* 0x0003e40000100a00 */
[----:B-1----:R-:W3:Y:S01]  /*65730*/  LDL.LU.64 R8, [R1+0x9a0] ;  /* 0x0009a00001087983 */ /* 0x002ee20000300a00 */
[----:B------:R-:W3:Y:S02]  /*65740*/  LDL.LU.64 R10, [R1+0x9a8] ;  /* 0x0009a800010a7983 */ /* 0x000ee40000300a00 */
[----:B0-----:R-:W-:Y:S02]  /*65750*/  STL.64 [R1+0x7e50], R22 ;  /* 0x007e501601007387 */ /* 0x001fe40000100a00 */
[----:B------:R0:W-:Y:S02]  /*65760*/  STL.64 [R1+0x7e48], R20 ;  /* 0x007e481401007387 */ /* 0x0001e40000100a00 */
[----:B0-----:R-:W4:Y:S01]  /*65770*/  LDL.64 R20, [R1+0xe0] ;  /* 0x0000e00001147983 */ /* 0x001f220000100a00 */
[----:B------:R-:W2:Y:S03]  /*65780*/  LDL.LU.64 R12, [R1+0x7fc8] ;  /* 0x007fc800010c7983 */ /* 0x000ea60000300a00 */
[----:B------:R-:W-:Y:S02]  /*65790*/  STL.64 [R1+0x9f0], R4 ;  /* 0x0009f00401007387 */ /* 0x000fe40000100a00 */
[----:B------:R0:W-:Y:S02]  /*657a0*/  STL.64 [R1+0x9f8], R6 ;  /* 0x0009f80601007387 */ /* 0x0001e40000100a00 */
[----:B0-----:R-:W2:Y:S01]  /*657b0*/  LDL.LU.64 R6, [R1+0x7fc0] ;  /* 0x007fc00001067983 */ /* 0x001ea20000300a00 */
[----:B------:R-:W2:Y:S02]  /*657c0*/  LDL.LU.64 R4, [R1+0x7fb8] ;  /* 0x007fb80001047983 */ /* 0x000ea40000300a00 */
[C---:B--2---:R-:W-:Y:S11]  /*657d0*/  HMMA.16816.F32 R4, R24.reuse, R12, R4 ;  /* 0x0000000c1804723c */ /* 0x044ff60000001804 */
[----:B------:R-:W-:Y:S11]  /*657e0*/  @!UPT UIADD3 URZ, URZ, URZ, URZ ;  /* 0x0000003f3f3ff290 */ /* 0x000ff6000fffe03f */
[----:B------:R-:W-:Y:S01]  /*657f0*/  @!UPT UIADD3 URZ, URZ, URZ, URZ ;  /* 0x0000003f3f3ff290 */ /* 0x000fe2000fffe03f */
[----:B------:R0:W-:Y:S01]  /*65800*/  STL.64 [R1+0x9e0], R4 ;  /* 0x0009e00401007387 */ /* 0x0001e20000100a00 */
[----:B------:R1:W-:Y:S03]  /*65810*/  STL.64 [R1+0x9e8], R6 ;  /* 0x0009e80601007387 */ /* 0x0003e60000100a00 */
[----:B0-----:R-:W2:Y:S01]  /*65820*/  LDL.LU.64 R4, [R1+0x7fb0] ;  /* 0x007fb00001047983 */ /* 0x001ea20000300a00 */
[----:B-1----:R-:W-:Y:S02]  /*65830*/  IMAD.MOV.U32 R7, RZ, RZ, R12 ;  /* 0x000000ffff077224 */ /* 0x002fe400078e000c */
[----:B------:R-:W-:Y:S02]  /*65840*/  IMAD.MOV.U32 R6, RZ, RZ, R13 ;  /* 0x000000ffff067224 */ /* 0x000fe400078e000d */
[----:B------:R-:W3:Y:S01]  /*65850*/  LDL.LU.64 R14, [R1+0x7fa8] ;  /* 0x007fa800010e7983 */ /* 0x000ee20000300a00 */
[----:B------:R-:W3:Y:S02]  /*65860*/  LDL.LU.64 R12, [R1+0x7fa0] ;  /* 0x007fa000010c7983 */ /* 0x000ee40000300a00 */
[----:B------:R-:W-:Y:S02]  /*65870*/  STL.64 [R1+0x7e60], R6 ;  /* 0x007e600601007387 */ /* 0x000fe40000100a00 */
[----:B--2---:R0:W-:Y:S04]  /*65880*/  STL.64 [R1+0x7e58], R4 ;  /* 0x007e580401007387 */ /* 0x0041e80000100a00 */
[----:B0-----:R-:W3:Y:S04]  /*65890*/  LDL R4, [R1+0x120] ;  /* 0x0001200001047983 */ /* 0x001ee80000100800 */
[----:B------:R-:W3:Y:S02]  /*658a0*/  LDL R5, [R1+0x124] ;  /* 0x0001240001057983 */ /* 0x000ee40000100800 */
[C---:B---3--:R-:W-:Y:S02]  /*658b0*/  HMMA.16816.F32 R4, R24.reuse, R4, R12 ;  /* 0x000000041804723c */ /* 0x048fe4000000180c */
[----:B------:R-:W2:Y:S11]  /*658c0*/  LDL.LU.64 R12, [R1+0x7f98] ;  /* 0x007f9800010c7983 */ /* 0x000eb60000300a00 */
[----:B------:R-:W-:Y:S10]  /*658d0*/  @!UPT UIADD3 URZ, URZ, URZ, URZ ;  /* 0x0000003f3f3ff290 */ /* 0x000ff4000fffe03f */
[----:B------:R0:W-:Y:S01]  /*658e0*/  STL.64 [R1+0x9d0], R4 ;  /* 0x0009d00401007387 */ /* 0x0001e20000100a00 */
[----:B------:R-:W-:Y:S03]  /*658f0*/  STL.64 [R1+0x9d8], R6 ;  /* 0x0009d80601007387 */ /* 0x000fe60000100a00 */
[----:B0-----:R-:W3:Y:S04]  /*65900*/  LDL R4, [R1+0xd0] ;  /* 0x0000d00001047983 */ /* 0x001ee80000100800 */
[----:B------:R-:W3:Y:S01]  /*65910*/  LDL R5, [R1+0xd4] ;  /* 0x0000d40001057983 */ /* 0x000ee20000100800 */
[C---:B--2---:R-:W-:Y:S03]  /*65920*/  HMMA.16816.F32 R12, R24.reuse, R12, R16 ;  /* 0x0000000c180c723c */ /* 0x044fe60000001810 */
[----:B------:R-:W2:Y:S01]  /*65930*/  LDL.LU.64 R18, [R1+0x7f90] ;  /* 0x007f900001127983 */ /* 0x000ea20000300a00 */
[----:B------:R-:W2:Y:S11]  /*65940*/  LDL.LU.64 R16, [R1+0x7f88] ;  /* 0x007f880001107983 */ /* 0x000eb60000300a00 */
[----:B------:R-:W-:Y:S08]  /*65950*/  @!UPT UIADD3 URZ, URZ, URZ, URZ ;  /* 0x0000003f3f3ff290 */ /* 0x000ff0000fffe03f */
[----:B------:R0:W-:Y:S01]  /*65960*/  STL.64 [R1+0x9c0], R12 ;  /* 0x0009c00c01007387 */ /* 0x0001e20000100a00 */
[----:B------:R2:W-:Y:S03]  /*65970*/  STL.64 [R1+0x9c8], R14 ;  /* 0x0009c80e01007387 */ /* 0x0005e60000100a00 */
[----:B0-----:R-:W2:Y:S02]  /*65980*/  LDL.LU.64 R12, [R1+0x7f80] ;  /* 0x007f8000010c7983 */ /* 0x001ea40000300a00 */
[C---:B--2---:R-:W-:Y:S02]  /*65990*/  HMMA.16816.F32 R12, R24.reuse, R12, R16 ;  /* 0x0000000c180c723c */ /* 0x044fe40000001810 */
[----:B------:R-:W2:Y:S11]  /*659a0*/  LDL.LU.64 R16, [R1+0x7f78] ;  /* 0x007f780001107983 */ /* 0x000eb60000300a00 */
[----:B------:R-:W-:Y:S10]  /*659b0*/  @!UPT UIADD3 URZ, URZ, URZ, URZ ;  /* 0x0000003f3f3ff290 */ /* 0x000ff4000fffe03f */
[----:B------:R0:W-:Y:S01]  /*659c0*/  STL.64 [R1+0x9b0], R12 ;  /* 0x0009b00c01007387 */ /* 0x0001e20000100a00 */
[----:B------:R1:W-:Y:S03]  /*659d0*/  STL.64 [R1+0x9b8], R14 ;  /* 0x0009b80e01007387 */ /* 0x0003e60000100a00 */
[----:B0-----:R-:W3:Y:S01]  /*659e0*/  LDL.LU.64 R12, [R1+0x7f70] ;  /* 0x007f7000010c7983 */ /* 0x001ee20000300a00 */
[----:B--2---:R-:W-:Y:S01]  /*659f0*/  HMMA.16816.F32 R8, R24, R16, R8 ;  /* 0x000000101808723c */ /* 0x004fe20000001808 */
[----:B-1----:R-:W-:Y:S02]  /*65a00*/  IMAD.MOV.U32 R15, RZ, RZ, R16 ;  /* 0x000000ffff0f7224 */ /* 0x002fe400078e0010 */
[----:B------:R-:W-:-:S04]  /*65a10*/  IMAD.MOV.U32 R14, RZ, RZ, R17 ;  /* 0x000000ffff0e7224 */ /* 0x000fc800078e0011 */
[----:B------:R-:W-:Y:S11]  /*65a20*/  IMAD.MOV.U32 R17, RZ, RZ, R0 ;  /* 0x000000ffff117224 */ /* 0x000ff600078e0000 */
[----:B------:R-:W-:Y:S05]  /*65a30*/  @!UPT UIADD3 URZ, URZ, URZ, URZ ;  /* 0x0000003f3f3ff290 */ /* 0x000fea000fffe03f */
[----:B------:R0:W-:Y:S01]  /*65a40*/  STL.64 [R1+0x9a0], R8 ;  /* 0x0009a00801007387 */ /* 0x0001e20000100a00 */
[----:B------:R-:W-:Y:S02]  /*65a50*/  STL.64 [R1+0x9a8], R10 ;  /* 0x0009a80a01007387 */ /* 0x000fe40000100a00 */
[----:B------:R-:W2:Y:S02]  /*65a60*/  LDL R16, [R1] ;  /* 0x0000000001107983 */ /* 0x000ea40000100800 */
[----:B------:R-:W3:Y:S02]  /*65a70*/  LDL.LU R0, [R1+0x7f6c] ;  /* 0x007f6c0001007983 */ /* 0x000ee40000300800 */
[----:B0-----:R-:W-:Y:S02]  /*65a80*/  IMAD.MOV.U32 R8, RZ, RZ, R29 ;  /* 0x000000ffff087224 */ /* 0x001fe400078e001d */
[----:B------:R-:W-:-:S05]  /*65a90*/  IMAD.MOV.U32 R9, RZ, RZ, R28 ;  /* 0x000000ffff097224 */ /* 0x000fca00078e001c */
[----:B------:R0:W-:Y:S04]  /*65aa0*/  STL.64 [R1+0x7f40], R8 ;  /* 0x007f400801007387 */ /* 0x0001e80000100a00 */
[----:B0-----:R-:W4:Y:S01]  /*65ab0*/  LDL.LU.64 R8, [R1+0x990] ;  /* 0x0009900001087983 */ /* 0x001f220000300a00 */
[----:B------:R-:W4:Y:S03]  /*65ac0*/  LDL.LU.64 R10, [R1+0x998] ;  /* 0x00099800010a7983 */ /* 0x000f260000300a00 */
[----:B--2---:R-:W-:Y:S01]  /*65ad0*/  STL.64 [R1+0x7ea8], R16 ;  /* 0x007ea81001007387 */ /* 0x004fe20000100a00 */
[----:B------:R-:W-:Y:S02]  /*65ae0*/  STL.64 [R1+0x7e80], R14 ;  /* 0x007e800e01007387 */ /* 0x000fe40000100a00 */
[----:B---3--:R0:W-:Y:S01]  /*65af0*/  STL.64 [R1+0x7e78], R12 ;  /* 0x007e780c01007387 */ /* 0x0081e20000100a00 */
[----:B----4-:R-:W-:Y:S11]  /*65b00*/  HMMA.16816.F32 R8, R24, R20, R8 ;  /* 0x000000141808723c */ /* 0x010ff60000001808 */
[----:B------:R-:W-:Y:S11]  /*65b10*/  @!UPT UIADD3 URZ, URZ, URZ, URZ ;  /* 0x0000003f3f3ff290 */ /* 0x000ff6000fffe03f */
[----:B------:R-:W-:Y:S01]  /*65b20*/  @!UPT UIADD3 URZ, URZ, URZ, URZ ;  /* 0x0000003f3f3ff290 */ /* 0x000fe2000fffe03f */
[----:B------:R-:W-:Y:S01]  /*65b30*/  STL.64 [R1+0x990], R8 ;  /* 0x0009900801007387 */ /* 0x000fe20000100a00 */
[----:B------:R-:W-:Y:S02]  /*65b40*/  STL.64 [R1+0x998], R10 ;  /* 0x0009980a01007387 */ /* 0x000fe40000100a00 */
[----:B0-----:R-:W2:Y:S02]  /*65b50*/  LDL.64 R12, [R1+0x90] ;  /* 0x00009000010c7983 */ /* 0x001ea40000100a00 */
[----:B------:R-:W-:Y:S02]  /*65b60*/  IMAD.MOV.U32 R16, RZ, RZ, R2 ;  /* 0x000000ffff107224 */ /* 0x000fe400078e0002 */
[----:B------:R-:W-:Y:S02]  /*65b70*/  IMAD.MOV.U32 R17, RZ, RZ, R3 ;  /* 0x000000ffff117224 */ /* 0x000fe400078e0003 */
[----:B------:R-:W-:Y:S01]  /*65b80*/  IMAD.MOV.U32 R29, RZ, RZ, R20 ;  /* 0x000000ffff1d7224 */ /* 0x000fe200078e0014 */
[----:B--2---:R-:W-:Y:S01]  /*65b90*/  STL.64 [R1+0x7f50], R12 ;  /* 0x007f500c01007387 */ /* 0x004fe20000100a00 */
[----:B------:R-:W2:Y:S02]  /*65ba0*/  LDL.LU R2, [R1+0x7f68] ;  /* 0x007f680001027983 */ /* 0x000ea40000300800 */
[----:B------:R-:W3:Y:S02]  /*65bb0*/  LDL.LU R3, [R1+0x7f64] ;  /* 0x007f640001037983 */ /* 0x000ee40000300800 */
[----:B------:R0:W-:Y:S02]  /*65bc0*/  STL.64 [R1+0x7ec0], R16 ;  /* 0x007ec01001007387 */ /* 0x0001e40000100a00 */
[----:B0-----:R-:W4:Y:S01]  /*65bd0*/  LDL.LU.64 R16, [R1+0x980] ;  /* 0x0009800001107983 */ /* 0x001f220000300a00 */
[----:B------:R-:W4:Y:S02]  /*65be0*/  LDL.LU.64 R18, [R1+0x988] ;  /* 0x0009880001127983 */ /* 0x000f240000300a00 */
[----:B------:R-:W2:Y:S02]  /*65bf0*/  LDL R20, [R1+0x20] ;  /* 0x0000200001147983 */ /* 0x000ea40000100800 */
[----:B------:R-:W-:-:S02]  /*65c00*/  IMAD.MOV.U32 R28, RZ, RZ, R21 ;  /* 0x000000ffff1c7224 */ /* 0x000fc400078e0015 */
[----:B------:R-:W-:Y:S02]  /*65c10*/  IMAD.MOV.U32 R21, RZ, RZ, R0 ;  /* 0x000000ffff157224 */ /* 0x000fe400078e0000 */
[----:B------:R-:W3:Y:S01]  /*65c20*/  LDL.LU R0, [R1+0x7f60] ;  /* 0x007f600001007983 */ /* 0x000ee20000300800 */
[----:B------:R-:W3:Y:S02]  /*65c30*/  LDL.LU.64 R12, [R1+0x970] ;  /* 0x00097000010c7983 */ /* 0x000ee40000300a00 */
[----:B------:R-:W3:Y:S02]  /*65c40*/  LDL.LU.64 R14, [R1+0x978] ;  /* 0x00097800010e7983 */ /* 0x000ee40000300a00 */
[----:B------:R-:W3:Y:S01]  /*65c50*/  LDL.LU.64 R8, [R1+0x960] ;  /* 0x0009600001087983 */ /* 0x000ee20000300a00 */
[----:B------:R-:W3:Y:S01]  /*65c60*/  LDL.LU.64 R10, [R1+0x968] ;  /* 0x00096800010a7983 */ /* 0x000ee20000300a00 */
[----:B----4-:R-:W-:Y:S03]  /*65c70*/  HMMA.16816.F32 R4, R24, R4, R16 ;  /* 0x000000041804723c */ /* 0x010fe60000001810 */
[----:B--2---:R3:W-:Y:S01]  /*65c80*/  STL.64 [R1+0x7ec8], R20 ;  /* 0x007ec81401007387 */ /* 0x0047e20000100a00 */
[----:B------:R-:W-:Y:S02]  /*65c90*/  STL [R1+0x7e0c], R28 ;  /* 0x007e0c1c01007387 */ /* 0x000fe40000100800 */
[----:B------:R-:W-:Y:S02]  /*65ca0*/  STL [R1+0x7e08], R29 ;  /* 0x007e081d01007387 */ /* 0x000fe40000100800 */
[----:B---3--:R-:W-:-:S02]  /*65cb0*/  IMAD.MOV.U32 R20, RZ, RZ, R3 ;  /* 0x000000ffff147224 */ /* 0x008fc400078e0003 */
[----:B------:R-:W-:Y:S01]  /*65cc0*/  IMAD.MOV.U32 R21, RZ, RZ, R2 ;  /* 0x000000ffff157224 */ /* 0x000fe200078e0002 */
[----:B------:R-:W2:Y:S11]  /*65cd0*/  LDL.LU R3, [R1+0x7f5c] ;  /* 0x007f5c0001037983 */ /* 0x000eb60000300800 */
[----:B------:R-:W-:Y:S01]  /*65ce0*/  @!UPT UIADD3 URZ, URZ, URZ, URZ ;  /* 0x0000003f3f3ff290 */ /* 0x000fe2000fffe03f */
[----:B------:R-:W-:Y:S01]  /*65cf0*/  STL.64 [R1+0x980], R4 ;  /* 0x0009800401007387 */ /* 0x000fe20000100a00 */
[----:B------:R-:W-:Y:S02]  /*65d00*/  STL.64 [R1+0x988], R6 ;  /* 0x0009880601007387 */ /* 0x000fe40000100a00 */
[----:B------:R-:W3:Y:S02]  /*65d10*/  LDL.LU R2, [R1+0x7f58] ;  /* 0x007f580001027983 */ /* 0x000ee40000300800 */
[----:B------:R-:W4:Y:S01]  /*65d20*/  LDL.LU.64 R16, [R1+0x940] ;  /* 0x0009400001107983 */ /* 0x000f220000300a00 */
[----:B------:R-:W4:Y:S01]  /*65d30*/  LDL.LU.64 R18, [R1+0x948] ;  /* 0x0009480001127983 */ /* 0x000f220000300a00 */
[----:B------:R0:W-:Y:S03]  /*65d40*/  STL.64 [R1+0x7ee0], R20 ;  /* 0x007ee01401007387 */ /* 0x0001e60000100a00 */
[----:B0-----:R-:W2:Y:S01]  /*65d50*/  LDL.LU.64 R20, [R1+0x950] ;  /* 0x0009500001147983 */ /* 0x001ea20000300a00 */
[----:B------:R-:W2:Y:S02]  /*65d60*/  LDL.LU.64 R22, [R1+0x958] ;  /* 0x0009580001167983 */ /* 0x000ea40000300a00 */
[----:B------:R-:W2:Y:S02]  /*65d70*/  LDL.64 R4, [R1+0x40] ;  /* 0x0000400001047983 */ /* 0x000ea40000100a00 */
[----:B--2---:R0:W-:Y:S04]  /*65d80*/  STL.64 [R1+0x7ee8], R4 ;  /* 0x007ee80401007387 */ /* 0x0041e80000100a00 */
[----:B0-----:R-:W2:Y:S04]  /*65d90*/  LDL R4, [R1+0xc0] ;  /* 0x0000c00001047983 */ /* 0x001ea80000100800 */
[----:B------:R-:W2:Y:S02]  /*65da0*/  LDL R5, [R1+0xc4] ;  /* 0x0000c40001057983 */ /* 0x000ea40000100800 */
[C---:B--2---:R-:W-:Y:S02]  /*65db0*/  HMMA.16816.F32 R4, R24.reuse, R4, R12 ;  /* 0x000000041804723c */ /* 0x044fe4000000180c */
[----:B------:R-:W4:Y:S11]  /*65dc0*/  LDL.LU.64 R12, [R1+0x7f50] ;  /* 0x007f5000010c7983 */ /* 0x000f360000300a00 */
[----:B------:R-:W-:Y:S10]  /*65dd0*/  @!UPT UIADD3 URZ, URZ, URZ, URZ ;  /* 0x0000003f3f3ff290 */ /* 0x000ff4000fffe03f */
[----:B------:R0:W-:Y:S01]  /*65de0*/  STL.64 [R1+0x970], R4 ;  /* 0x0009700401007387 */ /* 0x0001e20000100a00 */
[----:B------:R-:W-:Y:S02]  /*65df0*/  STL.64 [R1+0x978], R6 ;  /* 0x0009780601007387 */ /* 0x000fe40000100a00 */
[----:B0-----:R-:W-:Y:S02]  /*65e00*/  IMAD.MOV.U32 R4, RZ, RZ, R3 ;  /* 0x000000ffff047224 */ /* 0x001fe400078e0003 */
[----:B------:R-:W-:Y:S01]  /*65e10*/  IMAD.MOV.U32 R5, RZ, RZ, R0 ;  /* 0x000000ffff057224 */ /* 0x000fe200078e0000 */
[----:B------:R-:W2:Y:S01]  /*65e20*/  LDL.LU R3, [R1+0x7f4c] ;  /* 0x007f4c0001037983 */ /* 0x000ea20000300800 */
[----:B------:R-:W2:Y:S03]  /*65e30*/  LDL.LU R0, [R1+0x7f48] ;  /* 0x007f480001007983 */ /* 0x000ea60000300800 */
[----:B------:R0:W-:Y:S04]  /*65e40*/  STL.64 [R1+0x7f00], R4 ;  /* 0x007f000401007387 */ /* 0x0001e80000100a00 */
[----:B0-----:R-:W2:Y:S02]  /*65e50*/  LDL.64 R4, [R1+0xb0] ;  /* 0x0000b00001047983 */ /* 0x001ea40000100a00 */
[----:B--2---:R-:W-:Y:S01]  /*65e60*/  HMMA.16816.F32 R8, R24, R4, R8 ;  /* 0x000000041808723c */ /* 0x004fe20000001808 */
[----:B------:R-:W-:-:S02]  /*65e70*/  IMAD.MOV.U32 R28, RZ, RZ, R4 ;  /* 0x000000ffff1c7224 */ /* 0x000fc400078e0004 */
[----:B------:R-:W-:-:S04]  /*65e80*/  IMAD.MOV.U32 R29, RZ, RZ, R5 ;  /* 0x000000ffff1d7224 */ /* 0x000fc800078e0005 */
[----:B---3--:R-:W-:Y:S11]  /*65e90*/  IMAD.MOV.U32 R4, RZ, RZ, R2 ;  /* 0x000000ffff047224 */ /* 0x008ff600078e0002 */
[----:B------:R-:W-:Y:S05]  /*65ea0*/  @!UPT UIADD3 URZ, URZ, URZ, URZ ;  /* 0x0000003f3f3ff290 */ /* 0x000fea000fffe03f */
[----:B------:R0:W-:Y:S01]  /*65eb0*/  STL.64 [R1+0x960], R8 ;  /* 0x0009600801007387 */ /* 0x0001e20000100a00 */
[----:B------:R-:W-:Y:S03]  /*65ec0*/  STL.64 [R1+0x968], R10 ;  /* 0x0009680a01007387 */ /* 0x000fe60000100a00 */
[----:B0-----:R-:W2:Y:S01]  /*65ed0*/  LDL.LU.64 R8, [R1+0x7f40] ;  /* 0x007f400001087983 */ /* 0x001ea20000300a00 */
[----:B------:R-:W3:Y:S02]  /*65ee0*/  LDL.LU R2, [R1+0x7f38] ;  /* 0x007f380001027983 */ /* 0x000ee40000300800 */
[----:B------:R-:W2:Y:S02]  /*65ef0*/  LDL R5, [R1+0x64] ;  /* 0x0000640001057983 */ /* 0x000ea40000100800 */
[----:B--2---:R0:W-:Y:S02]  /*65f00*/  STL.64 [R1+0x7f18], R4 ;  /* 0x007f180401007387 */ /* 0x0041e40000100a00 */
[C---:B0-----:R-:W-:Y:S02]  /*65f10*/  HMMA.16816.F32 R4, R24.reuse, R8, R20 ;  /* 0x000000081804723c */ /* 0x041fe40000001814 */
[----:B------:R-:W2:Y:S11]  /*65f20*/  LDL R8, [R1+0x70] ;  /* 0x0000700001087983 */ /* 0x000eb60000100800 */
[----:B------:R-:W-:Y:S10]  /*65f30*/  @!UPT UIADD3 URZ, URZ, URZ, URZ ;  /* 0x0000003f3f3ff290 */ /* 0x000ff4000fffe03f */
[----:B------:R-:W-:Y:S01]  /*65f40*/  STL.64 [R1+0x950], R4 ;  /* 0x0009500401007387 */ /* 0x000fe20000100a00 */
[----:B------:R4:W-:Y:S02]  /*65f50*/  STL.64 [R1+0x958], R6 ;  /* 0x0009580601007387 */ /* 0x0009e40000100a00 */
[----:B----4-:R-:W-:Y:S01]  /*65f60*/  HMMA.16816.F32 R4, R24, R12, R16 ;  /* 0x0000000c1804723c */ /* 0x010fe20000001810 */
[----:B------:R-:W-:-:S05]  /*65f70*/  IMAD.MOV.U32 R9, RZ, RZ, R3 ;  /* 0x000000ffff097224 */ /* 0x000fca00078e0003 */
[----:B--2---:R-:W-:Y:S11]  /*65f80*/  STL.64 [R1+0x7f20], R8 ;  /* 0x007f200801007387 */ /* 0x004ff60000100a00 */
[----:B------:R-:W-:Y:S06]  /*65f90*/  @!UPT UIADD3 URZ, URZ, URZ, URZ ;  /* 0x0000003f3f3ff290 */ /* 0x000fec000fffe03f */
[----:B------:R0:W-:Y:S02]  /*65fa0*/  STL.64 [R1+0x940], R4 ;  /* 0x0009400401007387 */ /* 0x0001e40000100a00 */
[----:B------:R1:W-:Y:S01]  /*65fb0*/  STL.64 [R1+0x948], R6 ;  /* 0x0009480601007387 */ /* 0x0003e20000100a00 */
[----:B0-----:R-:W2:Y:S01]  /*65fc0*/  LDL.LU.64 R4, [R1+0x920] ;  /* 0x0009200001047983 */ /* 0x001ea20000300a00 */
[----:B-1----:R-:W4:Y:S03]  /*65fd0*/  LDL.LU.64 R6, [R1+0x928] ;  /* 0x0009280001067983 */ /* 0x002f260000300a00 */
        /* <DEDUP_REMOVED lines=16> */
[----:B---3--:R-:W-:-:S02]  /*660e0*/  IMAD.MOV.U32 R8, RZ, RZ, R2 ;  /* 0x000000ffff087224 */ /* 0x008fc400078e0002 */
[----:B------:R-:W-:Y:S02]  /*660f0*/  IMAD.MOV.U32 R9, RZ, RZ, R0 ;  /* 0x000000ffff097224 */ /* 0x000fe400078e0000 */
[----:B------:R-:W-:Y:S02]  /*66100*/  IMAD.MOV.U32 R2, RZ, RZ, R12 ;  /* 0x000000ffff027224 */ /* 0x000fe400078e000c */
[----:B------:R-:W-:Y:S01]  /*66110*/  IMAD.MOV.U32 R0, RZ, RZ, R13 ;  /* 0x000000ffff007224 */ /* 0x000fe200078e000d */
[----:B--2---:R-:W-:Y:S01]  /*66120*/  STL.64 [R1+0x7ed8], R18 ;  /* 0x007ed81201007387 */ /* 0x004fe20000100a00 */
[----:B----4-:R0:W-:Y:S03]  /*66130*/  STL.64 [R1+0x7ed0], R16 ;  /* 0x007ed01001007387 */ /* 0x0101e60000100a00 */
[----:B0-----:R-:W2:Y:S01]  /*66140*/  LDL.LU.64 R16, [R1+0x8e0] ;  /* 0x0008e00001107983 */ /* 0x001ea20000300a00 */
[----:B------:R-:W2:Y:S02]  /*66150*/  LDL.LU.64 R18, [R1+0x8e8] ;  /* 0x0008e80001127983 */ /* 0x000ea40000300a00 */
[----:B------:R-:W3:Y:S02]  /*66160*/  LDL.LU.64 R12, [R1+0x8a0] ;  /* 0x0008a000010c7983 */ /* 0x000ee40000300a00 */
[----:B------:R-:W4:Y:S01]  /*66170*/  LDL.LU.64 R14, [R1+0x8a8] ;  /* 0x0008a800010e7983 */ /* 0x000f220000300a00 */
[C---:B------:R-:W-:Y:S01]  /*66180*/  HMMA.16816.F32 R8, R24.reuse, R8, R4 ;  /* 0x000000081808723c */ /* 0x040fe20000001804 */
[----:B----4-:R-:W-:Y:S01]  /*66190*/  STL.64 [R1+0x7ea0], R14 ;  /* 0x007ea00e01007387 */ /* 0x010fe20000100a00 */
[----:B---3--:R0:W-:Y:S03]  /*661a0*/  STL.64 [R1+0x7e98], R12 ;  /* 0x007e980c01007387 */ /* 0x0081e60000100a00 */
[----:B0-----:R-:W3:Y:S01]  /*661b0*/  LDL.LU.64 R12, [R1+0x8b0] ;  /* 0x0008b000010c7983 */ /* 0x001ee20000300a00 */
[----:B------:R-:W4:Y:S03]  /*661c0*/  LDL.LU.64 R14, [R1+0x8b8] ;  /* 0x0008b800010e7983 */ /* 0x000f260000300a00 */
[----:B----4-:R-:W-:Y:S01]  /*661d0*/  STL.64 [R1+0x7eb8], R14 ;  /* 0x007eb80e01007387 */ /* 0x010fe20000100a00 */
[----:B---3--:R0:W-:Y:S03]  /*661e0*/  STL.64 [R1+0x7eb0], R12 ;  /* 0x007eb00c01007387 */ /* 0x0081e60000100a00 */
[----:B0-----:R-:W3:Y:S01]  /*661f0*/  LDL.LU.64 R12, [R1+0x8c0] ;  /* 0x0008c000010c7983 */ /* 0x001ee20000300a00 */
[----:B------:R-:W3:Y:S02]  /*66200*/  LDL.LU.64 R14, [R1+0x8c8] ;  /* 0x0008c800010e7983 */ /* 0x000ee40000300a00 */
[----:B------:R-:W4:Y:S02]  /*66210*/  LDL.LU.64 R6, [R1+0x7f30] ;  /* 0x007f300001067983 */ /* 0x000f240000300a00 */
[----:B------:R-:W4:Y:S05]  /*66220*/  LDL.LU.64 R4, [R1+0x7f28] ;  /* 0x007f280001047983 */ /* 0x000f2a0000300a00 */
[----:B------:R0:W-:Y:S01]  /*66230*/  STL.64 [R1+0x930], R8 ;  /* 0x0009300801007387 */ /* 0x0001e20000100a00 */
[----:B------:R4:W-:Y:S03]  /*66240*/  STL.64 [R1+0x938], R10 ;  /* 0x0009380a01007387 */ /* 0x0009e60000100a00 */
[----:B0-----:R-:W4:Y:S02]  /*66250*/  LDL.LU.64 R8, [R1+0x7f20] ;  /* 0x007f200001087983 */ /* 0x001f240000300a00 */
[C---:B----4-:R-:W-:Y:S02]  /*66260*/  HMMA.16816.F32 R8, R24.reuse, R8, R4 ;  /* 0x000000081808723c */ /* 0x050fe40000001804 */
[----:B------:R-:W4:Y:S11]  /*66270*/  LDL.LU.64 R4, [R1+0x7f18] ;  /* 0x007f180001047983 */ /* 0x000f360000300a00 */
[----:B------:R-:W-:Y:S10]  /*66280*/  @!UPT UIADD3 URZ, URZ, URZ, URZ ;  /* 0x0000003f3f3ff290 */ /* 0x000ff4000fffe03f */
[----:B------:R0:W-:Y:S01]  /*66290*/  STL.64 [R1+0x920], R8 ;  /* 0x0009200801007387 */ /* 0x0001e20000100a00 */
[----:B------:R1:W-:Y:S03]  /*662a0*/  STL.64 [R1+0x928], R10 ;  /* 0x0009280a01007387 */ /* 0x0003e60000100a00 */
[----:B0-----:R-:W2:Y:S01]  /*662b0*/  LDL.LU.64 R8, [R1+0x890] ;  /* 0x0008900001087983 */ /* 0x001ea20000300a00 */
[----:B-1----:R-:W2:Y:S01]  /*662c0*/  LDL.LU.64 R10, [R1+0x898] ;  /* 0x00089800010a7983 */ /* 0x002ea20000300a00 */
[C---:B----4-:R-:W-:Y:S02]  /*662d0*/  HMMA.16816.F32 R4, R24.reuse, R4, R20 ;  /* 0x000000041804723c */ /* 0x050fe40000001814 */
[----:B------:R-:W4:Y:S01]  /*662e0*/  LDL.LU.64 R22, [R1+0x7f10] ;  /* 0x007f100001167983 */ /* 0x000f220000300a00 */
[----:B------:R-:W4:Y:S11]  /*662f0*/  LDL.LU.64 R20, [R1+0x7f08] ;  /* 0x007f080001147983 */ /* 0x000f360000300a00 */
[----:B------:R-:W-:Y:S09]  /*66300*/  @!UPT UIADD3 URZ, URZ, URZ, URZ ;  /* 0x0000003f3f3ff290 */ /* 0x000ff2000fffe03f */
[----:B------:R0:W-:Y:S01]  /*66310*/  STL.64 [R1+0x910], R4 ;  /* 0x0009100401007387 */ /* 0x0001e20000100a00 */
[----:B------:R4:W-:Y:S03]  /*66320*/  STL.64 [R1+0x918], R6 ;  /* 0x0009180601007387 */ /* 0x0009e60000100a00 */
[----:B0-----:R-:W4:Y:S02]  /*66330*/  LDL.LU.64 R4, [R1+0x7f00] ;  /* 0x007f000001047983 */ /* 0x001f240000300a00 */
[C---:B----4-:R-:W-:Y:S02]  /*66340*/  HMMA.16816.F32 R4, R24.reuse, R4, R20 ;  /* 0x000000041804723c */ /* 0x050fe40000001814 */
[----:B------:R-:W4:Y:S01]  /*66350*/  LDL.LU.64 R22, [R1+0x7ef8] ;  /* 0x007ef80001167983 */ /* 0x000f220000300a00 */
[----:B------:R-:W4:Y:S11]  /*66360*/  LDL.LU.64 R20, [R1+0x7ef0] ;  /* 0x007ef00001147983 */ /* 0x000f360000300a00 */
[----:B------:R-:W-:Y:S09]  /*66370*/  @!UPT UIADD3 URZ, URZ, URZ, URZ ;  /* 0x0000003f3f3ff290 */ /* 0x000ff2000fffe03f */
[----:B------:R0:W-:Y:S01]  /*66380*/  STL.64 [R1+0x900], R4 ;  /* 0x0009000401007387 */ /* 0x0001e20000100a00 */
[----:B------:R-:W-:Y:S03]  /*66390*/  STL.64 [R1+0x908], R6 ;  /* 0x0009080601007387 */ /* 0x000fe60000100a00 */
[----:B0-----:R-:W4:Y:S02]  /*663a0*/  LDL.LU.64 R4, [R1+0x7ee8] ;  /* 0x007ee80001047983 */ /* 0x001f240000300a00 */
[C---:B----4-:R-:W-:Y:S11]  /*663b0*/  HMMA.16816.F32 R20, R24.reuse, R4, R20 ;  /* 0x000000041814723c */ /* 0x050ff60000001814 */
[----:B------:R-:W-:Y:S11]  /*663c0*/  @!UPT UIADD3 URZ, URZ, URZ, URZ ;  /* 0x0000003f3f3ff290 */ /* 0x000ff6000fffe03f */
[----:B------:R-:W-:Y:S01]  /*663d0*/  @!UPT UIADD3 URZ, URZ, URZ, URZ ;  /* 0x0000003f3f3ff290 */ /* 0x000fe2000fffe03f */
[----:B------:R0:W-:Y:S01]  /*663e0*/  STL.64 [R1+0x8f0], R20 ;  /* 0x0008f01401007387 */ /* 0x0001e20000100a00 */
[----:B------:R2:W-:Y:S03]  /*663f0*/  STL.64 [R1+0x8f8], R22 ;  /* 0x0008f81601007387 */ /* 0x0005e60000100a00 */
[----:B0-----:R-:W2:Y:S01]  /*66400*/  LDL.LU.64 R20, [R1+0x7ee0] ;  /* 0x007ee00001147983 */ /* 0x001ea20000300a00 */
[----:B------:R-:W-:Y:S02]  /*66410*/  IMAD.MOV.U32 R3, RZ, RZ, R5 ;  /* 0x000000ffff037224 */ /* 0x000fe400078e0005 */
[----:B------:R-:W4:Y:S02]  /*66420*/  LDL.LU.64 R4, [R1+0x880] ;  /* 0x0008800001047983 */ /* 0x000f240000300a00 */
[----:B------:R-:W4:Y:S01]  /*66430*/  LDL.LU.64 R6, [R1+0x888] ;  /* 0x0008880001067983 */ /* 0x000f220000300a00 */
[C---:B--2---:R-:W-:Y:S01]  /*66440*/  HMMA.16816.F32 R20, R24.reuse, R20, R16 ;  /* 0x000000141814723c */ /* 0x044fe20000001810 */
[----:B------:R-:W2:Y:S01]  /*66450*/  LDL.LU.64 R18, [R1+0x7ed8] ;  /* 0x007ed80001127983 */ /* 0x000ea20000300a00 */
[----:B------:R-:W2:Y:S11]  /*66460*/  LDL.LU.64 R16, [R1+0x7ed0] ;  /* 0x007ed00001107983 */ /* 0x000eb60000300a00 */
[----:B------:R-:W-:Y:S10]  /*66470*/  @!UPT UIADD3 URZ, URZ, URZ, URZ ;  /* 0x0000003f3f3ff290 */ /* 0x000ff4000fffe03f */
[----:B------:R0:W-:Y:S01]  /*66480*/  STL.64 [R1+0x8e0], R20 ;  /* 0x0008e01401007387 */ /* 0x0001e20000100a00 */
[----:B------:R2:W-:Y:S03]  /*66490*/  STL.64 [R1+0x8e8], R22 ;  /* 0x0008e81601007387 */ /* 0x0005e60000100a00 */
[----:B0-----:R-:W2:Y:S02]  /*664a0*/  LDL.LU.64 R20, [R1+0x7ec8] ;  /* 0x007ec80001147983 */ /* 0x001ea40000300a00 */
[C---:B--2---:R-:W-:Y:S02]  /*664b0*/  HMMA.16816.F32 R20, R24.reuse, R20, R16 ;  /* 0x000000141814723c */ /* 0x044fe40000001810 */
[----:B------:R-:W3:Y:S11]  /*664c0*/  LDL.LU.64 R16, [R1+0x7ec0] ;  /* 0x007ec00001107983 */ /* 0x000ef60000300a00 */
[----:B------:R-:W-:Y:S10]  /*664d0*/  @!UPT UIADD3 URZ, URZ, URZ, URZ ;  /* 0x0000003f3f3ff290 */ /* 0x000ff4000fffe03f */
[----:B------:R0:W-:Y:S01]  /*664e0*/  STL.64 [R1+0x8d0], R20 ;  /* 0x0008d01401007387 */ /* 0x0001e20000100a00 */
[----:B------:R1:W-:Y:S03]  /*664f0*/  STL.64 [R1+0x8d8], R22 ;  /* 0x0008d81601007387 */ /* 0x0003e60000100a00 */
[----:B0-----:R-:W2:Y:S01]  /*66500*/  LDL.LU.64 R20, [R1+0x4c0] ;  /* 0x0004c00001147983 */ /* 0x001ea20000300a00 */
[----:B-1----:R-:W2:Y:S01]  /*66510*/  LDL.LU.64 R22, [R1+0x4c8] ;  /* 0x0004c80001167983 */ /* 0x002ea20000300a00 */
[C---:B---3--:R-:W-:Y:S02]  /*66520*/  HMMA.16816.F32 R16, R24.reuse, R16, R12 ;  /* 0x000000101810723c */ /* 0x048fe4000000180c */
[----:B------:R-:W3:Y:S01]  /*66530*/  LDL.LU.64 R14, [R1+0x7eb8] ;  /* 0x007eb800010e7983 */ /* 0x000ee20000300a00 */
[----:B------:R-:W3:Y:S11]  /*66540*/  LDL.LU.64 R12, [R1+0x7eb0] ;  /* 0x007eb000010c7983 */ /* 0x000ef60000300a00 */
[----:B------:R-:W-:Y:S09]  /*66550*/  @!UPT UIADD3 URZ, URZ, URZ, URZ ;  /* 0x0000003f3f3ff290 */ /* 0x000ff2000fffe03f */
[----:B------:R0:W-:Y:S01]  /*66560*/  STL.64 [R1+0x8c0], R16 ;  /* 0x0008c01001007387 */ /* 0x0001e20000100a00 */
[----:B------:R3:W-:Y:S03]  /*66570*/  STL.64 [R1+0x8c8], R18 ;  /* 0x0008c81201007387 */ /* 0x0007e60000100a00 */
[----:B0-----:R-:W3:Y:S02]  /*66580*/  LDL.LU.64 R16, [R1+0x7ea8] ;  /* 0x007ea80001107983 */ /* 0x001ee40000300a00 */
[C---:B---3--:R-:W-:Y:S02]  /*66590*/  HMMA.16816.F32 R16, R24.reuse, R16, R12 ;  /* 0x000000101810723c */ /* 0x048fe4000000180c */
[----:B------:R-:W3:Y:S01]  /*665a0*/  LDL.LU.64 R14, [R1+0x7ea0] ;  /* 0x007ea000010e7983 */ /* 0x000ee20000300a00 */
[----:B------:R-:W3:Y:S11]  /*665b0*/  LDL.LU.64 R12, [R1+0x7e98] ;  /* 0x007e9800010c7983 */ /* 0x000ef60000300a00 */
[----:B------:R-:W-:Y:S09]  /*665c0*/  @!UPT UIADD3 URZ, URZ, URZ, URZ ;  /* 0x0000003f3f3ff290 */ /* 0x000ff2000fffe03f */
[----:B------:R-:W-:Y:S01]  /*665d0*/  STL.64 [R1+0x8b0], R16 ;  /* 0x0008b01001007387 */ /* 0x000fe20000100a00 */
[----:B------:R0:W-:Y:S03]  /*665e0*/  STL.64 [R1+0x8b8], R18 ;  /* 0x0008b81201007387 */ /* 0x0001e60000100a00 */
[----:B0-----:R-:W2:Y:S01]  /*665f0*/  LDL.LU.64 R18, [R1+0x7e90] ;  /* 0x007e900001127983 */ /* 0x001ea20000300a00 */
[----:B------:R-:W3:Y:S02]  /*66600*/  LDL.LU.64 R16, [R1+0x7e88] ;  /* 0x007e880001107983 */ /* 0x000ee40000300a00 */
[C---:B---3--:R-:W-:Y:S11]  /*66610*/  HMMA.16816.F32 R12, R24.reuse, R16, R12 ;  /* 0x00000010180c723c */ /* 0x048ff6000000180c */
[----:B------:R-:W-:Y:S11]  /*66620*/  @!UPT UIADD3 URZ, URZ, URZ, URZ ;  /* 0x0000003f3f3ff290 */ /* 0x000ff6000fffe03f */
[----:B------:R-:W-:Y:S01]  /*66630*/  @!UPT UIADD3 URZ, URZ, URZ, URZ ;  /* 0x0000003f3f3ff290 */ /* 0x000fe2000fffe03f */
[----:B------:R-:W-:Y:S01]  /*66640*/  STL.64 [R1+0x8a0], R12 ;  /* 0x0008a00c01007387 */ /* 0x000fe20000100a00 */
[----:B------:R0:W-:Y:S03]  /*66650*/  STL.64 [R1+0x8a8], R14 ;  /* 0x0008a80e01007387 */ /* 0x0001e60000100a00 */
[----:B0-----:R-:W3:Y:S01]  /*66660*/  LDL.LU.64 R14, [R1+0x7e80] ;  /* 0x007e8000010e7983 */ /* 0x001ee20000300a00 */
[----:B------:R-:W3:Y:S02]  /*66670*/  LDL.LU.64 R12, [R1+0x7e78] ;  /* 0x007e7800010c7983 */ /* 0x000ee40000300a00 */
[----:B--2---:R-:W-:Y:S02]  /*66680*/  STL.64 [R1+0x7cf0], R18 ;  /* 0x007cf01201007387 */ /* 0x004fe40000100a00 */
[----:B------:R0:W-:Y:S02]  /*66690*/  STL.64 [R1+0x7ce8], R16 ;  /* 0x007ce81001007387 */ /* 0x0001e40000100a00 */
[----:B0-----:R-:W2:Y:S01]  /*666a0*/  LDL.64 R16, [R1+0x1a0] ;  /* 0x0001a00001107983 */ /* 0x001ea20000100a00 */
[C---:B---3--:R-:W-:Y:S11]  /*666b0*/  HMMA.16816.F32 R8, R24.reuse, R12, R8 ;  /* 0x0000000c1808723c */ /* 0x048ff60000001808 */
[----:B------:R-:W-:Y:S11]  /*666c0*/  @!UPT UIADD3 URZ, URZ, URZ, URZ ;  /* 0x0000003f3f3ff290 */ /* 0x000ff6000fffe03f */
[----:B------:R-:W-:Y:S01]  /*666d0*/  @!UPT UIADD3 URZ, URZ, URZ, URZ ;  /* 0x0000003f3f3ff290 */ /* 0x000fe2000fffe03f */
[----:B------:R-:W-:Y:S01]  /*666e0*/  STL.64 [R1+0x890], R8 ;  /* 0x0008900801007387 */ /* 0x000fe20000100a00 */
[----:B------:R0:W-:Y:S03]  /*666f0*/  STL.64 [R1+0x898], R10 ;  /* 0x0008980a01007387 */ /* 0x0001e60000100a00 */
[----:B0-----:R-:W3:Y:S01]  /*66700*/  LDL.LU R10, [R1+0x7e70] ;  /* 0x007e7000010a7983 */ /* 0x001ee20000300800 */
[----:B------:R-:W4:Y:S02]  /*66710*/  LDL.LU.64 R8, [R1+0x7e68] ;  /* 0x007e680001087983 */ /* 0x000f240000300a00 */
[----:B------:R-:W-:Y:S02]  /*66720*/  STL [R1+0x7cd4], R13 ;  /* 0x007cd40d01007387 */ /* 0x000fe40000100800 */
[----:B------:R-:W-:Y:S01]  /*66730*/  STL.64 [R1+0x7e00], R14 ;  /* 0x007e000e01007387 */ /* 0x000fe20000100a00 */
[----:B------:R0:W-:Y:S04]  /*66740*/  STL [R1+0x7df8], R12 ;  /* 0x007df80c01007387 */ /* 0x0001e80000100800 */
[----:B0-----:R-:W2:Y:S01]  /*66750*/  LDL.LU.64 R12, [R1+0xfb0] ;  /* 0x000fb000010c7983 */ /* 0x001ea20000300a00 */
[----:B------:R-:W2:Y:S01]  /*66760*/  LDL.LU.64 R14, [R1+0xfb8] ;  /* 0x000fb800010e7983 */ /* 0x000ea20000300a00 */
[C---:B----4-:R-:W-:Y:S11]  /*66770*/  HMMA.16816.F32 R4, R24.reuse, R8, R4 ;  /* 0x000000081804723c */ /* 0x050ff60000001804 */
[----:B------:R-:W-:Y:S11]  /*66780*/  @!UPT UIADD3 URZ, URZ, URZ, URZ ;  /* 0x0000003f3f3ff290 */ /* 0x000ff6000fffe03f */
[----:B------:R-:W-:Y:S01]  /*66790*/  @!UPT UIADD3 URZ, URZ, URZ, URZ ;  /* 0x0000003f3f3ff290 */ /* 0x000fe2000fffe03f */
[----:B------:R-:W-:Y:S01]  /*667a0*/  STL.64 [R1+0x880], R4 ;  /* 0x0008800401007387 */ /* 0x000fe20000100a00 */
[----:B------:R0:W-:Y:S03]  /*667b0*/  STL.64 [R1+0x888], R6 ;  /* 0x0008880601007387 */ /* 0x0001e60000100a00 */
[----:B0-----:R-:W4:Y:S01]  /*667c0*/  LDL.LU.64 R6, [R1+0x7e60] ;  /* 0x007e600001067983 */ /* 0x001f220000300a00 */
[----:B------:R-:W2:Y:S02]  /*667d0*/  LDL.LU.64 R4, [R1+0x7e58] ;  /* 0x007e580001047983 */ /* 0x000ea40000300a00 */
[----:B------:R-:W-:Y:S02]  /*667e0*/  STL [R1+0x7cb4], R8 ;  /* 0x007cb40801007387 */ /* 0x000fe40000100800 */
[----:B------:R0:W-:Y:S02]  /*667f0*/  STL [R1+0x7cb0], R9 ;  /* 0x007cb00901007387 */ /* 0x0001e40000100800 */
[----:B0-----:R-:W3:Y:S01]  /*66800*/  LDL.64 R8, [R1+0x1b0] ;  /* 0x0001b00001087983 */ /* 0x001ee20000100a00 */
[----:B--2---:R-:W-:Y:S03]  /*66810*/  HMMA.16816.F32 R24, R24, R4, R20 ;  /* 0x000000041818723c */ /* 0x004fe60000001814 */
[----:B------:R-:W2:Y:S01]  /*66820*/  LDL.LU.64 R22, [R1+0x7e50] ;  /* 0x007e500001167983 */ /* 0x000ea20000300a00 */
[----:B------:R-:W2:Y:S02]  /*66830*/  LDL.LU.64 R20, [R1+0x7e48] ;  /* 0x007e480001147983 */ /* 0x000ea40000300a00 */
[----:B------:R0:W-:Y:S02]  /*66840*/  STL.64 [R1+0x7e38], R4 ;  /* 0x007e380401007387 */ /* 0x0001e40000100a00 */
[----:B0-----:R-:W2:Y:S11]  /*66850*/  LDL.64 R4, [R1+0x190] ;  /* 0x0001900001047983 */ /* 0x001eb60000100a00 */
[----:B------:R-:W-:Y:S04]  /*66860*/  @!UPT UIADD3 URZ, URZ, URZ, URZ ;  /* 0x0000003f3f3ff290 */ /* 0x000fe8000fffe03f */
[----:B------:R-:W-:Y:S01]  /*66870*/  STL.64 [R1+0x4c0], R24 ;  /* 0x0004c01801007387 */ /* 0x000fe20000100a00 */
[----:B------:R-:W-:Y:S02]  /*66880*/  STL.64 [R1+0x4c8], R26 ;  /* 0x0004c81a01007387 */ /* 0x000fe40000100a00 */
[----:B---3--:R-:W0:Y:S02]  /*66890*/  LDSM.16.MT88.4 R24, [R10+0x10080] ;  /* 0x010080000a18783b */ /* 0x008e240000004200 */
[----:B0-----:R-:W-:Y:S02]  /*668a0*/  STL.64 [R1+0x7c98], R26 ;  /* 0x007c981a01007387 */ /* 0x001fe40000100a00 */
[----:B------:R0:W-:Y:S02]  /*668b0*/  STL.64 [R1+0x7c90], R24 ;  /* 0x007c901801007387 */ /* 0x0001e40000100a00 */
[----:B0-----:R-:W2:Y:S01]  /*668c0*/  LDL.LU.64 R24, [R1+0xfc0] ;  /* 0x000fc00001187983 */ /* 0x001ea20000300a00 */
[----:B------:R-:W2:Y:S02]  /*668d0*/  LDL.LU.64 R26, [R1+0xfc8] ;  /* 0x000fc800011a7983 */ /* 0x000ea40000300a00 */
[C---:B--2---:R-:W-:Y:S11]  /*668e0*/  HMMA.16816.F32 R24, R20.reuse, R8, R24 ;  /* 0x000000081418723c */ /* 0x044ff60000001818 */
[----:B------:R-:W-:Y:S11]  /*668f0*/  @!UPT UIADD3 URZ, URZ, URZ, URZ ;  /* 0x0000003f3f3ff290 */ /* 0x000ff6000fffe03f */
[----:B------:R-:W-:Y:S01]  /*66900*/  @!UPT UIADD3 URZ, URZ, URZ, URZ ;  /* 0x0000003f3f3ff290 */ /* 0x000fe2000fffe03f */
[----:B------:R0:W-:Y:S02]  /*66910*/  STL.64 [R1+0xfc0], R24 ;  /* 0x000fc01801007387 */ /* 0x0001e40000100a00 */
[----:B0-----:R-:W-:Y:S02]  /*66920*/  IMAD.MOV.U32 R25, RZ, RZ, R8 ;  /* 0x000000ffff197224 */ /* 0x001fe400078e0008 */
[----:B------:R-:W-:Y:S02]  /*66930*/  IMAD.MOV.U32 R24, RZ, RZ, R9 ;  /* 0x000000ffff187224 */ /* 0x000fe400078e0009 */
[----:B------:R-:W-:Y:S01]  /*66940*/  HMMA.16816.F32 R8, R20, R16, R12 ;  /* 0x000000101408723c */ /* 0x000fe2000000180c */
[----:B------:R0:W-:Y:S02]  /*66950*/  STL.64 [R1+0xfc8], R26 ;  /* 0x000fc81a01007387 */ /* 0x0001e40000100a00 */
[----:B------:R-:W-:Y:S02]  /*66960*/  STL [R1+0x7cbc], R24 ;  /* 0x007cbc1801007387 */ /* 0x000fe40000100800 */
[----:B------:R-:W-:Y:S02]  /*66970*/  STL [R1+0x7cb8], R25 ;  /* 0x007cb81901007387 */ /* 0x000fe40000100800 */
[----:B0-----:R-:W-:-:S02]  /*66980*/  IMAD.MOV.U32 R27, RZ, RZ, R16 ;  /* 0x000000ffff1b7224 */ /* 0x001fc400078e0010 */
[----:B------:R-:W-:Y:S02]  /*66990*/  IMAD.MOV.U32 R26, RZ, RZ, R17 ;  /* 0x000000ffff1a7224 */ /* 0x000fe400078e0011 */
[----:B----4-:R-:W-:Y:S02]  /*669a0*/  IMAD.MOV.U32 R16, RZ, RZ, R7 ;  /* 0x000000ffff107224 */ /* 0x010fe400078e0007 */
[----:B------:R-:W-:-:S10]  /*669b0*/  IMAD.MOV.U32 R17, RZ, RZ, R6 ;  /* 0x000000ffff117224 */ /* 0x000fd400078e0006 */
[----:B------:R0:W-:Y:S01]  /*669c0*/  STL.64 [R1+0xfb0], R8 ;  /* 0x000fb00801007387 */ /* 0x0001e20000100a00 */
[----:B------:R1:W-:Y:S03]  /*669d0*/  STL.64 [R1+0xfb8], R10 ;  /* 0x000fb80a01007387 */ /* 0x0003e60000100a00 */
[----:B0-----:R-:W2:Y:S01]  /*669e0*/  LDL.LU.64 R8, [R1+0xfa0] ;  /* 0x000fa00001087983 */ /* 0x001ea20000300a00 */
[----:B-1----:R-:W2:Y:S02]  /*669f0*/  LDL.LU.64 R10, [R1+0xfa8] ;  /* 0x000fa800010a7983 */ /* 0x002ea40000300a00 */
[----:B------:R0:W-:Y:S02]  /*66a00*/  STL.64 [R1+0x7e28], R16 ;  /* 0x007e281001007387 */ /* 0x0001e40000100a00 */
[----:B0-----:R-:W3:Y:S04]  /*66a10*/  LDL.64 R16, [R1+0x140] ;  /* 0x0001400001107983 */ /* 0x001ee80000100a00 */
[----:B---3--:R0:W-:Y:S04]  /*66a20*/  STL.64 [R1+0x7e30], R16 ;  /* 0x007e301001007387 */ /* 0x0081e80000100a00 */
[----:B0-----:R-:W3:Y:S01]  /*66a30*/  LDL.64 R16, [R1+0x150] ;  /* 0x0001500001107983 */ /* 0x001ee20000100a00 */
[----:B--2---:R-:W-:Y:S03]  /*66a40*/  HMMA.16816.F32 R8, R20, R4, R8 ;  /* 0x000000041408723c */ /* 0x004fe60000001808 */
[----:B---3--:R0:W-:Y:S04]  /*66a50*/  STL.64 [R1+0x7e40], R16 ;  /* 0x007e401001007387 */ /* 0x0081e80000100a00 */
[----:B0-----:R-:W2:Y:S01]  /*66a60*/  LDL.LU.64 R16, [R1+0xf80] ;  /* 0x000f800001107983 */ /* 0x001ea20000300a00 */
[----:B------:R-:W2:Y:S02]  /*66a70*/  LDL.LU.64 R18, [R1+0xf88] ;  /* 0x000f880001127983 */ /* 0x000ea40000300a00 */
[----:B------:R-:W3:Y:S02]  /*66a80*/  LDL.64 R12, [R1+0x120] ;  /* 0x00012000010c7983 */ /* 0x000ee40000100a00 */
[----:B---3--:R0:W-:Y:S04]  /*66a90*/  STL.64 [R1+0x7e20], R12 ;  /* 0x007e200c01007387 */ /* 0x0081e80000100a00 */
[----:B0-----:R-:W2:Y:S01]  /*66aa0*/  LDL.64 R12, [R1+0x170] ;  /* 0x00017000010c7983 */ /* 0x001ea20000100a00 */
[----:B------:R-:W-:Y:S02]  /*66ab0*/  STL [R1+0x7cc4], R26 ;  /* 0x007cc41a01007387 */ /* 0x000fe40000100800 */
[----:B------:R0:W-:Y:S02]  /*66ac0*/  STL [R1+0x7cc0], R27 ;  /* 0x007cc01b01007387 */ /* 0x0001e40000100800 */
[----:B------:R-:W3:Y:S01]  /*66ad0*/  LDL.LU.64 R24, [R1+0xf90] ;  /* 0x000f900001187983 */ /* 0x000ee20000300a00 */
[----:B0-----:R-:W3:Y:S01]  /*66ae0*/  LDL.LU.64 R26, [R1+0xf98] ;  /* 0x000f9800011a7983 */ /* 0x001ee20000300a00 */
[----:B------:R0:W-:Y:S02]  /*66af0*/  STL.64 [R1+0xfa0], R8 ;  /* 0x000fa00801007387 */ /* 0x0001e40000100a00 */
[----:B------:R-:W-:Y:S02]  /*66b00*/  STL.64 [R1+0xfa8], R10 ;  /* 0x000fa80a01007387 */ /* 0x000fe40000100a00 */
[----:B0-----:R-:W-:-:S02]  /*66b10*/  IMAD.MOV.U32 R9, RZ, RZ, R5 ;  /* 0x000000ffff097224 */ /* 0x001fc400078e0005 */
[----:B------:R-:W-:Y:S02]  /*66b20*/  IMAD.MOV.U32 R8, RZ, RZ, R4 ;  /* 0x000000ffff087224 */ /* 0x000fe400078e0004 */
[----:B------:R-:W4:Y:S01]  /*66b30*/  LDL.LU.64 R4, [R1+0xf70] ;  /* 0x000f700001047983 */ /* 0x000f220000300a00 */
[----:B------:R-:W4:Y:S02]  /*66b40*/  LDL.LU.64 R6, [R1+0xf78] ;  /* 0x000f780001067983 */ /* 0x000f240000300a00 */
[----:B------:R-:W-:Y:S02]  /*66b50*/  STL [R1+0x7ccc], R9 ;  /* 0x007ccc0901007387 */ /* 0x000fe40000100800 */
[----:B------:R0:W-:Y:S02]  /*66b60*/  STL [R1+0x7cc8], R8 ;  /* 0x007cc80801007387 */ /* 0x0001e40000100800 */
[----:B0-----:R-:W3:Y:S01]  /*66b70*/  LDL.64 R8, [R1+0x180] ;  /* 0x0001800001087983 */ /* 0x001ee20000100a00 */
[C---:B--2---:R-:W-:Y:S08]  /*66b80*/  HMMA.16816.F32 R16, R20.reuse, R12, R16 ;  /* 0x0000000c1410723c */ /* 0x044ff00000001810 */
[----:B---3--:R-:W-:Y:S11]  /*66b90*/  HMMA.16816.F32 R24, R20, R8, R24 ;  /* 0x000000081418723c */ /* 0x008ff60000001818 */
[----:B------:R-:W-:Y:S11]  /*66ba0*/  @!UPT UIADD3 URZ, URZ, URZ, URZ ;  /* 0x0000003f3f3ff290 */ /* 0x000ff6000fffe03f */
[----:B------:R-:W-:Y:S01]  /*66bb0*/  @!UPT UIADD3 URZ, URZ, URZ, URZ ;  /* 0x0000003f3f3ff290 */ /* 0x000fe2000fffe03f */
[----:B------:R0:W-:Y:S01]  /*66bc0*/  STL.64 [R1+0xf90], R24 ;  /* 0x000f901801007387 */ /* 0x0001e20000100a00 */
[----:B------:R1:W-:Y:S02]  /*66bd0*/  STL.64 [R1+0xf98], R26 ;  /* 0x000f981a01007387 */ /* 0x0003e40000100a00 */
[----:B0-----:R-:W-:Y:S02]  /*66be0*/  IMAD.MOV.U32 R24, RZ, RZ, R8 ;  /* 0x000000ffff187224 */ /* 0x001fe400078e0008 */
[----:B------:R-:W-:Y:S02]  /*66bf0*/  IMAD.MOV.U32 R25, RZ, RZ, R9 ;  /* 0x000000ffff197224 */ /* 0x000fe400078e0009 */
[----:B------:R-:W2:Y:S01]  /*66c00*/  LDL.LU.64 R8, [R1+0xf60] ;  /* 0x000f600001087983 */ /* 0x000ea20000300a00 */
[----:B------:R-:W2:Y:S02]  /*66c10*/  LDL.LU.64 R10, [R1+0xf68] ;  /* 0x000f6800010a7983 */ /* 0x000ea40000300a00 */
[----:B------:R-:W-:Y:S02]  /*66c20*/  STL [R1+0x7cd0], R24 ;  /* 0x007cd01801007387 */ /* 0x000fe40000100800 */
[----:B------:R0:W-:Y:S02]  /*66c30*/  STL.64 [R1+0xf80], R16 ;  /* 0x000f801001007387 */ /* 0x0001e40000100a00 */
[----:B-1----:R-:W-:-:S02]  /*66c40*/  IMAD.MOV.U32 R26, RZ, RZ, R12 ;  /* 0x000000ffff1a7224 */ /* 0x002fc400078e000c */
[----:B------:R-:W-:Y:S01]  /*66c50*/  IMAD.MOV.U32 R27, RZ, RZ, R13 ;  /* 0x000000ffff1b7224 */ /* 0x000fe200078e000d */
[----:B------:R-:W-:Y:S04]  /*66c60*/  STL.64 [R1+0xf88], R18 ;  /* 0x000f881201007387 */ /* 0x000fe80000100a00 */
[----:B0-----:R-:W2:Y:S01]  /*66c70*/  LDL.LU.64 R16, [R1+0x7e40] ;  /* 0x007e400001107983 */ /* 0x001ea20000300a00 */
[----:B------:R-:W3:Y:S02]  /*66c80*/  LDL.LU.64 R12, [R1+0xf40] ;  /* 0x000f4000010c7983 */ /* 0x000ee40000300a00 */
[----:B------:R-:W3:Y:S02]  /*66c90*/  LDL.LU.64 R14, [R1+0xf48] ;  /* 0x000f4800010e7983 */ /* 0x000ee40000300a00 */
[----:B------:R-:W-:Y:S01]  /*66ca0*/  STL.64 [R1+0x7e18], R26 ;  /* 0x007e181a01007387 */ /* 0x000fe20000100a00 */
[----:B------:R0:W-:Y:S04]  /*66cb0*/  STL [R1+0x7e10], R25 ;  /* 0x007e101901007387 */ /* 0x0001e80000100800 */
[----:B0-----:R-:W4:Y:S02]  /*66cc0*/  LDL.64 R24, [R1+0x160] ;  /* 0x0001600001187983 */ /* 0x001f240000100a00 */
[C---:B----4-:R-:W-:Y:S11]  /*66cd0*/  HMMA.16816.F32 R4, R20.reuse, R24, R4 ;  /* 0x000000181404723c */ /* 0x050ff60000001804 */
[----:B------:R-:W-:Y:S11]  /*66ce0*/  @!UPT UIADD3 URZ, URZ, URZ, URZ ;  /* 0x0000003f3f3ff290 */ /* 0x000ff6000fffe03f */
[----:B------:R-:W-:Y:S01]  /*66cf0*/  @!UPT UIADD3 URZ, URZ, URZ, URZ ;  /* 0x0000003f3f3ff290 */ /* 0x000fe2000fffe03f */
[----:B------:R0:W-:Y:S01]  /*66d00*/  STL.64 [R1+0xf70], R4 ;  /* 0x000f700401007387 */ /* 0x0001e20000100a00 */
[----:B------:R1:W-:Y:S03]  /*66d10*/  STL.64 [R1+0xf78], R6 ;  /* 0x000f780601007387 */ /* 0x0003e60000100a00 */
[----:B0-----:R-:W4:Y:S01]  /*66d20*/  LDL.LU.64 R4, [R1+0x7e38] ;  /* 0x007e380001047983 */ /* 0x001f220000300a00 */
[----:B--2---:R-:W-:Y:S01]  /*66d30*/  HMMA.16816.F32 R8, R20, R16, R8 ;  /* 0x000000101408723c */ /* 0x004fe20000001808 */
[----:B-1----:R-:W-:Y:S02]  /*66d40*/  IMAD.MOV.U32 R7, RZ, RZ, R24 ;  /* 0x000000ffff077224 */ /* 0x002fe400078e0018 */
[----:B------:R-:W-:Y:S02]  /*66d50*/  IMAD.MOV.U32 R6, RZ, RZ, R25 ;  /* 0x000000ffff067224 */ /* 0x000fe400078e0019 */
[----:B------:R-:W2:Y:S01]  /*66d60*/  LDL.LU.64 R24, [R1+0xf30] ;  /* 0x000f300001187983 */ /* 0x000ea20000300a00 */
[----:B------:R-:W2:Y:S02]  /*66d70*/  LDL.LU.64 R26, [R1+0xf38] ;  /* 0x000f3800011a7983 */ /* 0x000ea40000300a00 */
[----:B------:R-:W-:Y:S01]  /*66d80*/  STL.64 [R1+0x7ca8], R6 ;  /* 0x007ca80601007387 */ /* 0x000fe20000100a00 */
[----:B----4-:R0:W-:Y:S04]  /*66d90*/  STL.64 [R1+0x7ca0], R4 ;  /* 0x007ca00401007387 */ /* 0x0101e80000100a00 */
[----:B0-----:R-:W4:Y:S01]  /*66da0*/  LDL.LU.64 R4, [R1+0xf50] ;  /* 0x000f500001047983 */ /* 0x001f220000300a00 */
[----:B------:R-:W4:Y:S09]  /*66db0*/  LDL.LU.64 R6, [R1+0xf58] ;  /* 0x000f580001067983 */ /* 0x000f320000300a00 */
[----:B------:R-:W-:Y:S02]  /*66dc0*/  STL.64 [R1+0xf60], R8 ;  /* 0x000f600801007387 */ /* 0x000fe40000100a00 */
[----:B------:R0:W-:Y:S02]  /*66dd0*/  STL.64 [R1+0xf68], R10 ;  /* 0x000f680a01007387 */ /* 0x0001e40000100a00 */
[----:B0-----:R-:W-:-:S02]  /*66de0*/  IMAD.MOV.U32 R11, RZ, RZ, R16 ;  /* 0x000000ffff0b7224 */ /* 0x001fc400078e0010 */
[----:B------:R-:W-:Y:S02]  /*66df0*/  IMAD.MOV.U32 R10, RZ, RZ, R17 ;  /* 0x000000ffff0a7224 */ /* 0x000fe400078e0011 */
[----:B------:R-:W4:Y:S02]  /*66e00*/  LDL.LU.64 R16, [R1+0x7e30] ;  /* 0x007e300001107983 */ /* 0x000f240000300a00 */
[C---:B----4-:R-:W-:Y:S11]  /*66e10*/  HMMA.16816.F32 R4, R20.reuse, R16, R4 ;  /* 0x000000101404723c */ /* 0x050ff60000001804 */
[----:B------:R-:W-:Y:S11]  /*66e20*/  @!UPT UIADD3 URZ, URZ, URZ, URZ ;  /* 0x0000003f3f3ff290 */ /* 0x000ff6000fffe03f */
[----:B------:R-:W-:Y:S01]  /*66e30*/  @!UPT UIADD3 URZ, URZ, URZ, URZ ;  /* 0x0000003f3f3ff290 */ /* 0x000fe2000fffe03f */
[----:B------:R0:W-:Y:S01]  /*66e40*/  STL.64 [R1+0xf50], R4 ;  /* 0x000f500401007387 */ /* 0x0001e20000100a00 */
[----:B------:R-:W-:Y:S02]  /*66e50*/  STL.64 [R1+0xf58], R6 ;  /* 0x000f580601007387 */ /* 0x000fe40000100a00 */
[----:B0-----:R-:W-:Y:S02]  /*66e60*/  IMAD.MOV.U32 R5, RZ, RZ, R16 ;  /* 0x000000ffff057224 */ /* 0x001fe400078e0010 */
[----:B------:R-:W-:Y:S02]  /*66e70*/  IMAD.MOV.U32 R4, RZ, RZ, R17 ;  /* 0x000000ffff047224 */ /* 0x000fe400078e0011 */
[----:B------:R-:W3:Y:S02]  /*66e80*/  LDL.LU.64 R16, [R1+0x7e28] ;  /* 0x007e280001107983 */ /* 0x000ee40000300a00 */
[C---:B---3--:R-:W-:Y:S02]  /*66e90*/  HMMA.16816.F32 R16, R20.reuse, R16, R12 ;  /* 0x000000101410723c */ /* 0x048fe4000000180c */
[----:B------:R-:W2:Y:S11]  /*66ea0*/  LDL.LU.64 R12, [R1+0x7e20] ;  /* 0x007e2000010c7983 */ /* 0x000eb60000300a00 */
[----:B------:R-:W-:Y:S10]  /*66eb0*/  @!UPT UIADD3 URZ, URZ, URZ, URZ ;  /* 0x0000003f3f3ff290 */ /* 0x000ff4000fffe03f */
[----:B------:R0:W-:Y:S01]  /*66ec0*/  STL.64 [R1+0xf40], R16 ;  /* 0x000f401001007387 */ /* 0x0001e20000100a00 */
[----:B------:R-:W-:Y:S03]  /*66ed0*/  STL.64 [R1+0xf48], R18 ;  /* 0x000f481201007387 */ /* 0x000fe60000100a00 */
[----:B0-----:R-:W3:Y:S04]  /*66ee0*/  LDL.64 R16, [R1+0x80] ;  /* 0x0000800001107983 */ /* 0x001ee80000100a00 */
[----:B---3--:R0:W-:Y:S04]  /*66ef0*/  STL.64 [R1+0x7d78], R16 ;  /* 0x007d781001007387 */ /* 0x0081e80000100a00 */
[----:B0-----:R-:W3:Y:S01]  /*66f00*/  LDL.64 R16, [R1+0xa0] ;  /* 0x0000a00001107983 */ /* 0x001ee20000100a00 */
[----:B--2---:R-:W-:Y:S01]  /*66f10*/  HMMA.16816.F32 R24, R20, R12, R24 ;  /* 0x0000000c1418723c */ /* 0x004fe20000001818 */
[----:B------:R-:W-:-:S02]  /*66f20*/  IMAD.MOV.U32 R7, RZ, RZ, R12 ;  /* 0x000000ffff077224 */ /* 0x000fc400078e000c */
[----:B------:R-:W-:Y:S01]  /*66f30*/  IMAD.MOV.U32 R6, RZ, RZ, R13 ;  /* 0x000000ffff067224 */ /* 0x000fe200078e000d */
[----:B---3--:R0:W-:Y:S04]  /*66f40*/  STL.64 [R1+0x7d90], R16 ;  /* 0x007d901001007387 */ /* 0x0081e80000100a00 */
[----:B0-----:R-:W2:Y:S11]  /*66f50*/  LDL.64 R16, [R1+0x100] ;  /* 0x0001000001107983 */ /* 0x001eb60000100a00 */
[----:B------:R-:W-:Y:S04]  /*66f60*/  @!UPT UIADD3 URZ, URZ, URZ, URZ ;  /* 0x0000003f3f3ff290 */ /* 0x000fe8000fffe03f */
[----:B------:R-:W-:Y:S02]  /*66f70*/  STL.64 [R1+0xf30], R24 ;  /* 0x000f301801007387 */ /* 0x000fe40000100a00 */
[----:B------:R0:W-:Y:S02]  /*66f80*/  STL.64 [R1+0xf38], R26 ;  /* 0x000f381a01007387 */ /* 0x0001e40000100a00 */
[----:B0-----:R-:W3:Y:S01]  /*66f90*/  LDL.LU.64 R26, [R1+0x7e18] ;  /* 0x007e1800011a7983 */ /* 0x001ee20000300a00 */
[----:B------:R-:W4:Y:S02]  /*66fa0*/  LDL.LU R25, [R1+0x7e10] ;  /* 0x007e100001197983 */ /* 0x000f240000300800 */
[----:B------:R-:W2:Y:S02]  /*66fb0*/  LDL.LU.64 R12, [R1+0xf20] ;  /* 0x000f2000010c7983 */ /* 0x000ea40000300a00 */
[----:B------:R-:W2:Y:S01]  /*66fc0*/  LDL.LU.64 R14, [R1+0xf28] ;  /* 0x000f2800010e7983 */ /* 0x000ea20000300a00 */
[----:B------:R-:W-:Y:S01]  /*66fd0*/  STL.64 [R1+0x7ce0], R6 ;  /* 0x007ce00601007387 */ /* 0x000fe20000100a00 */
[----:B------:R0:W-:Y:S02]  /*66fe0*/  STL.64 [R1+0x7cd8], R4 ;  /* 0x007cd80401007387 */ /* 0x0001e40000100a00 */
[----:B0-----:R-:W-:-:S02]  /*66ff0*/  IMAD.MOV.U32 R4, RZ, RZ, R28 ;  /* 0x000000ffff047224 */ /* 0x001fc400078e001c */
[----:B------:R-:W-:Y:S01]  /*67000*/  IMAD.MOV.U32 R5, RZ, RZ, R29 ;  /* 0x000000ffff057224 */ /* 0x000fe200078e001d */
[----:B------:R-:W2:Y:S01]  /*67010*/  LDL.LU R28, [R1+0x7e0c] ;  /* 0x007e0c00011c7983 */ /* 0x000ea20000300800 */
[----:B------:R-:W2:Y:S03]  /*67020*/  LDL.LU R29, [R1+0x7e08] ;  /* 0x007e0800011d7983 */ /* 0x000ea60000300800 */
[----:B------:R0:W-:Y:S04]  /*67030*/  STL.64 [R1+0x7d98], R4 ;  /* 0x007d980401007387 */ /* 0x0001e80000100a00 */
[----:B0-----:R-:W2:Y:S04]  /*67040*/  LDL R4, [R1+0xc0] ;  /* 0x0000c00001047983 */ /* 0x001ea80000100800 */
[----:B------:R-:W2:Y:S04]  /*67050*/  LDL R5, [R1+0xc4] ;  /* 0x0000c40001057983 */ /* 0x000ea80000100800 */
[----:B--2---:R0:W-:Y:S04]  /*67060*/  STL.64 [R1+0x7db0], R4 ;  /* 0x007db00401007387 */ /* 0x0041e80000100a00 */
[----:B0-----:R-:W2:Y:S04]  /*67070*/  LDL R4, [R1+0xd0] ;  /* 0x0000d00001047983 */ /* 0x001ea80000100800 */
[----:B------:R-:W2:Y:S04]  /*67080*/  LDL R5, [R1+0xd4] ;  /* 0x0000d40001057983 */ /* 0x000ea80000100800 */
[----:B--2---:R0:W-:Y:S02]  /*67090*/  STL.64 [R1+0x7dc8], R4 ;  /* 0x007dc80401007387 */ /* 0x0041e40000100a00 */
[----:B0-----:R-:W-:-:S02]  /*670a0*/  IMAD.MOV.U32 R4, RZ, RZ, R29 ;  /* 0x000000ffff047224 */ /* 0x001fc400078e001d */
[----:B------:R-:W-:-:S05]  /*670b0*/  IMAD.MOV.U32 R5, RZ, RZ, R28 ;  /* 0x000000ffff057224 */ /* 0x000fca00078e001c */
[----:B------:R0:W-:Y:S04]  /*670c0*/  STL.64 [R1+0x7de0], R4 ;  /* 0x007de00401007387 */ /* 0x0001e80000100a00 */
[----:B0-----:R-:W2:Y:S02]  /*670d0*/  LDL.64 R4, [R1+0x110] ;  /* 0x0001100001047983 */ /* 0x001ea40000100a00 */
[----:B--2---:R-:W-:Y:S01]  /*670e0*/  HMMA.16816.F32 R12, R20, R4, R12 ;  /* 0x00000004140c723c */ /* 0x004fe2000000180c */
[----:B------:R-:W-:Y:S02]  /*670f0*/  IMAD.MOV.U32 R9, RZ, RZ, R4 ;  /* 0x000000ffff097224 */ /* 0x000fe400078e0004 */
[----:B------:R-:W-:Y:S11]  /*67100*/  IMAD.MOV.U32 R8, RZ, RZ, R5 ;  /* 0x000000ffff087224 */ /* 0x000ff600078e0005 */
[----:B------:R-:W-:Y:S09]  /*67110*/  @!UPT UIADD3 URZ, URZ, URZ, URZ ;  /* 0x0000003f3f3ff290 */ /* 0x000ff2000fffe03f */
[----:B------:R-:W-:Y:S01]  /*67120*/  STL.64 [R1+0xf20], R12 ;  /* 0x000f200c01007387 */ /* 0x000fe20000100a00 */
[----:B------:R0:W-:Y:S03]  /*67130*/  STL.64 [R1+0xf28], R14 ;  /* 0x000f280e01007387 */ /* 0x0001e60000100a00 */
[----:B0-----:R-:W2:Y:S01]  /*67140*/  LDL.LU.64 R14, [R1+0x7e00] ;  /* 0x007e0000010e7983 */ /* 0x001ea20000300a00 */
[----:B------:R-:W2:Y:S02]  /*67150*/  LDL.LU R12, [R1+0x7df8] ;  /* 0x007df800010c7983 */ /* 0x000ea40000300800 */
[----:B------:R-:W-:Y:S02]  /*67160*/  STL.64 [R1+0x7d00], R10 ;  /* 0x007d000a01007387 */ /* 0x000fe40000100a00 */
[----:B------:R0:W-:Y:S02]  /*67170*/  STL.64 [R1+0x7cf8], R8 ;  /* 0x007cf80801007387 */ /* 0x0001e40000100a00 */
[----:B0-----:R-:W2:Y:S01]  /*67180*/  LDL.LU.64 R8, [R1+0xf10] ;  /* 0x000f100001087983 */ /* 0x001ea20000300a00 */
[----:B------:R-:W2:Y:S02]  /*67190*/  LDL.LU.64 R10, [R1+0xf18] ;  /* 0x000f1800010a7983 */ /* 0x000ea40000300a00 */
[----:B------:R-:W-:-:S02]  /*671a0*/  IMAD.MOV.U32 R13, RZ, RZ, R16 ;  /* 0x000000ffff0d7224 */ /* 0x000fc400078e0010 */
[----:B------:R-:W-:Y:S01]  /*671b0*/  IMAD.MOV.U32 R24, RZ, RZ, R17 ;  /* 0x000000ffff187224 */ /* 0x000fe200078e0011 */
[----:B--2---:R-:W-:Y:S11]  /*671c0*/  HMMA.16816.F32 R8, R20, R16, R8 ;  /* 0x000000101408723c */ /* 0x004ff60000001808 */
[----:B------:R-:W-:Y:S11]  /*671d0*/  @!UPT UIADD3 URZ, URZ, URZ, URZ ;  /* 0x0000003f3f3ff290 */ /* 0x000ff6000fffe03f */
[----:B------:R-:W-:Y:S01]  /*671e0*/  @!UPT UIADD3 URZ, URZ, URZ, URZ ;  /* 0x0000003f3f3ff290 */ /* 0x000fe2000fffe03f */
[----:B------:R-:W-:Y:S01]  /*671f0*/  STL.64 [R1+0xf10], R8 ;  /* 0x000f100801007387 */ /* 0x000fe20000100a00 */
[----:B------:R-:W-:Y:S02]  /*67200*/  STL.64 [R1+0xf18], R10 ;  /* 0x000f180a01007387 */ /* 0x000fe40000100a00 */
[----:B------:R-:W2:Y:S02]  /*67210*/  LDL.LU.64 R16, [R1+0xec0] ;  /* 0x000ec00001107983 */ /* 0x000ea40000300a00 */
[----:B------:R-:W2:Y:S02]  /*67220*/  LDL.LU.64 R18, [R1+0xec8] ;  /* 0x000ec80001127983 */ /* 0x000ea40000300a00 */
[----:B--2---:R-:W-:Y:S01]  /*67230*/  STL.64 [R1+0x7da8], R18 ;  /* 0x007da81201007387 */ /* 0x004fe20000100a00 */
[----:B------:R0:W-:Y:S03]  /*67240*/  STL.64 [R1+0x7da0], R16 ;  /* 0x007da01001007387 */ /* 0x0001e60000100a00 */
[----:B0-----:R-:W2:Y:S01]  /*67250*/  LDL.LU.64 R16, [R1+0xed0] ;  /* 0x000ed00001107983 */ /* 0x001ea20000300a00 */
[----:B------:R-:W2:Y:S03]  /*67260*/  LDL.LU.64 R18, [R1+0xed8] ;  /* 0x000ed80001127983 */ /* 0x000ea60000300a00 */
        /* <DEDUP_REMOVED lines=8> */
[----:B------:R-:W-:-:S02]  /*672f0*/  IMAD.MOV.U32 R4, RZ, RZ, R15 ;  /* 0x000000ffff047224 */ /* 0x000fc400078e000f */
[----:B------:R-:W-:Y:S01]  /*67300*/  IMAD.MOV.U32 R5, RZ, RZ, R14 ;  /* 0x000000ffff057224 */ /* 0x000fe200078e000e */
[----:B--2---:R-:W-:Y:S01]  /*67310*/  STL.64 [R1+0x7df0], R18 ;  /* 0x007df01201007387 */ /* 0x004fe20000100a00 */
[----:B------:R0:W-:Y:S03]  /*67320*/  STL.64 [R1+0x7de8], R16 ;  /* 0x007de81001007387 */ /* 0x0001e60000100a00 */
[----:B0-----:R-:W2:Y:S01]  /*67330*/  LDL.LU.64 R16, [R1+0xf00] ;  /* 0x000f000001107983 */ /* 0x001ea20000300a00 */
[----:B------:R-:W2:Y:S02]  /*67340*/  LDL.LU.64 R18, [R1+0xf08] ;  /* 0x000f080001127983 */ /* 0x000ea40000300a00 */
[----:B------:R-:W3:Y:S02]  /*67350*/  LDL.LU.64 R8, [R1+0xe90] ;  /* 0x000e900001087983 */ /* 0x000ee40000300a00 */
[----:B------:R-:W3:Y:S01]  /*67360*/  LDL.LU.64 R10, [R1+0xe98] ;  /* 0x000e9800010a7983 */ /* 0x000ee20000300a00 */
[C---:B--2---:R-:W-:Y:S01]  /*67370*/  HMMA.16816.F32 R4, R20.reuse, R4, R16 ;  /* 0x000000041404723c */ /* 0x044fe20000001810 */
[----:B---3--:R-:W-:Y:S01]  /*67380*/  STL.64 [R1+0x7d88], R10 ;  /* 0x007d880a01007387 */ /* 0x008fe20000100a00 */
[----:B------:R0:W-:Y:S03]  /*67390*/  STL.64 [R1+0x7d80], R8 ;  /* 0x007d800801007387 */ /* 0x0001e60000100a00 */
[----:B0-----:R-:W2:Y:S01]  /*673a0*/  LDL.LU.64 R8, [R1+0xeb0] ;  /* 0x000eb00001087983 */ /* 0x001ea20000300a00 */
[----:B------:R-:W2:Y:S02]  /*673b0*/  LDL.LU.64 R10, [R1+0xeb8] ;  /* 0x000eb800010a7983 */ /* 0x000ea40000300a00 */
[----:B------:R-:W-:Y:S02]  /*673c0*/  STL.64 [R1+0x7d70], R12 ;  /* 0x007d700c01007387 */ /* 0x000fe40000100a00 */
[----:B------:R-:W-:Y:S01]  /*673d0*/  STL.64 [R1+0x7d10], R26 ;  /* 0x007d101a01007387 */ /* 0x000fe20000100a00 */
[----:B----4-:R0:W-:Y:S04]  /*673e0*/  STL.64 [R1+0x7d08], R24 ;  /* 0x007d081801007387 */ /* 0x0101e80000100a00 */
[----:B0-----:R-:W3:Y:S01]  /*673f0*/  LDL.LU.64 R24, [R1+0xea0] ;  /* 0x000ea00001187983 */ /* 0x001ee20000300a00 */
[----:B------:R-:W3:Y:S02]  /*67400*/  LDL.LU.64 R26, [R1+0xea8] ;  /* 0x000ea800011a7983 */ /* 0x000ee40000300a00 */
[----:B------:R-:W4:Y:S02]  /*67410*/  LDL.LU.64 R18, [R1+0x7df0] ;  /* 0x007df00001127983 */ /* 0x000f240000300a00 */
[----:B------:R-:W4:Y:S03]  /*67420*/  LDL.LU.64 R16, [R1+0x7de8] ;  /* 0x007de80001107983 */ /* 0x000f260000300a00 */
        /* <DEDUP_REMOVED lines=25> */
[----:B------:R-:W2:Y:S11]  /*675c0*/  LDL.LU.64 R16, [R1+0x7d90] ;  /* 0x007d900001107983 */ /* 0x000eb60000300a00 */
[----:B------:R-:W-:Y:S10]  /*675d0*/  @!UPT UIADD3 URZ, URZ, URZ, URZ ;  /* 0x0000003f3f3ff290 */ /* 0x000ff4000fffe03f */
[----:B------:R0:W-:Y:S01]  /*675e0*/  STL.64 [R1+0xec0], R4 ;  /* 0x000ec00401007387 */ /* 0x0001e20000100a00 */
[----:B------:R-:W-:Y:S03]  /*675f0*/  STL.64 [R1+0xec8], R6 ;  /* 0x000ec80601007387 */ /* 0x000fe60000100a00 */
[----:B0-----:R-:W4:Y:S01]  /*67600*/  LDL.64 R4, [R1+0x50] ;  /* 0x0000500001047983 */ /* 0x001f220000100a00 */
[----:B--2---:R-:W-:Y:S01]  /*67610*/  HMMA.16816.F32 R8, R20, R16, R8 ;  /* 0x000000101408723c */ /* 0x004fe20000001808 */
[----:B------:R-:W-:Y:S02]  /*67620*/  IMAD.MOV.U32 R29, RZ, RZ, R16 ;  /* 0x000000ffff1d7224 */ /* 0x000fe400078e0010 */
[----:B------:R-:W-:Y:S01]  /*67630*/  IMAD.MOV.U32 R28, RZ, RZ, R17 ;  /* 0x000000ffff1c7224 */ /* 0x000fe200078e0011 */
[----:B----4-:R0:W-:Y:S04]  /*67640*/  STL.64 [R1+0x7d68], R4 ;  /* 0x007d680401007387 */ /* 0x0101e80000100a00 */
[----:B0-----:R-:W2:Y:S11]  /*67650*/  LDL.64 R4, [R1+0x70] ;  /* 0x0000700001047983 */ /* 0x001eb60000100a00 */
[----:B------:R-:W-:Y:S04]  /*67660*/  @!UPT UIADD3 URZ, URZ, URZ, URZ ;  /* 0x0000003f3f3ff290 */ /* 0x000fe8000fffe03f */
[----:B------:R-:W-:Y:S02]  /*67670*/  STL.64 [R1+0xeb0], R8 ;  /* 0x000eb00801007387 */ /* 0x000fe40000100a00 */
[----:B------:R0:W-:Y:S02]  /*67680*/  STL.64 [R1+0xeb8], R10 ;  /* 0x000eb80a01007387 */ /* 0x0001e40000100a00 */
[----:B0-----:R-:W4:Y:S01]  /*67690*/  LDL.LU.64 R10, [R1+0x7d88] ;  /* 0x007d8800010a7983 */ /* 0x001f220000300a00 */
[----:B------:R-:W4:Y:S02]  /*676a0*/  LDL.LU.64 R8, [R1+0x7d80] ;  /* 0x007d800001087983 */ /* 0x000f240000300a00 */
[----:B------:R-:W4:Y:S02]  /*676b0*/  LDL.LU.64 R16, [R1+0x7d78] ;  /* 0x007d780001107983 */ /* 0x000f240000300a00 */
[----:B------:R-:W-:Y:S02]  /*676c0*/  IMAD.MOV.U32 R12, RZ, RZ, R2 ;  /* 0x000000ffff0c7224 */ /* 0x000fe400078e0002 */
[----:B------:R-:W-:-:S07]  /*676d0*/  IMAD.MOV.U32 R13, RZ, RZ, R0 ;  /* 0x000000ffff0d7224 */ /* 0x000fce00078e0000 */
[C---:B---3--:R-:W-:Y:S01]  /*676e0*/  HMMA.16816.F32 R12, R20.reuse, R12, R24 ;  /* 0x0000000c140c723c */ /* 0x048fe20000001818 */
[----:B------:R-:W-:Y:S01]  /*676f0*/  STL [R1+0x7ba4], R28 ;  /* 0x007ba41c01007387 */ /* 0x000fe20000100800 */
[----:B------:R-:W-:Y:S11]  /*67700*/  STL [R1+0x7ba0], R29 ;  /* 0x007ba01d01007387 */ /* 0x000ff60000100800 */
[----:B------:R-:W-:Y:S10]  /*67710*/  @!UPT UIADD3 URZ, URZ, URZ, URZ ;  /* 0x0000003f3f3ff290 */ /* 0x000ff4000fffe03f */
[----:B------:R0:W-:Y:S01]  /*67720*/  STL.64 [R1+0xea0], R12 ;  /* 0x000ea00c01007387 */ /* 0x0001e20000100a00 */
[----:B------:R1:W-:Y:S01]  /*67730*/  STL.64 [R1+0xea8], R14 ;  /* 0x000ea80e01007387 */ /* 0x0003e20000100a00 */
[----:B----4-:R-:W-:Y:S11]  /*67740*/  HMMA.16816.F32 R8, R20, R16, R8 ;  /* 0x000000101408723c */ /* 0x010ff60000001808 */
[----:B------:R-:W-:Y:S11]  /*67750*/  @!UPT UIADD3 URZ, URZ, URZ, URZ ;  /* 0x0000003f3f3ff290 */ /* 0x000ff6000fffe03f */
[----:B------:R-:W-:Y:S01]  /*67760*/  @!UPT UIADD3 URZ, URZ, URZ, URZ ;  /* 0x0000003f3f3ff290 */ /* 0x000fe2000fffe03f */
[----:B------:R3:W-:Y:S01]  /*67770*/  STL.64 [R1+0xe90], R8 ;  /* 0x000e900801007387 */ /* 0x0007e20000100a00 */
[----:B------:R4:W-:Y:S02]  /*67780*/  STL.64 [R1+0xe98], R10 ;  /* 0x000e980a01007387 */ /* 0x0009e40000100a00 */
[----:B0-----:R-:W2:Y:S02]  /*67790*/  LDL.LU.64 R12, [R1+0xe80] ;  /* 0x000e8000010c7983 */ /* 0x001ea40000300a00 */
[----:B-1----:R-:W2:Y:S01]  /*677a0*/  LDL.LU.64 R14, [R1+0xe88] ;  /* 0x000e8800010e7983 */ /* 0x002ea20000300a00 */
[----:B---3--:R-:W3:Y:S01]  /*677b0*/  LDL.LU.64 R8, [R1+0xe60] ;  /* 0x000e600001087983 */ /* 0x008ee20000300a00 */
[----:B----4-:R-:W3:Y:S02]  /*677c0*/  LDL.LU.64 R10, [R1+0xe68] ;  /* 0x000e6800010a7983 */ /* 0x010ee40000300a00 */
[----:B------:R-:W4:Y:S02]  /*677d0*/  LDL.64 R24, [R1+0x10] ;  /* 0x0000100001187983 */ /* 0x000f240000100a00 */
[----:B----4-:R0:W-:Y:S04]  /*677e0*/  STL.64 [R1+0x7d20], R24 ;  /* 0x007d201801007387 */ /* 0x0101e80000100a00 */
[----:B0-----:R-:W4:Y:S04]  /*677f0*/  LDL.64 R24, [R1+0x20] ;  /* 0x0000200001187983 */ /* 0x001f280000100a00 */
[----:B----4-:R0:W-:Y:S04]  /*67800*/  STL.64 [R1+0x7d38], R24 ;  /* 0x007d381801007387 */ /* 0x0101e80000100a00 */
[----:B0-----:R-:W4:Y:S01]  /*67810*/  LDL.64 R24, [R1+0x30] ;  /* 0x0000300001187983 */ /* 0x001f220000100a00 */
[----:B------:R-:W-:-:S02]  /*67820*/  IMAD.MOV.U32 R2, RZ, RZ, R16 ;  /* 0x000000ffff027224 */ /* 0x000fc400078e0010 */
[----:B------:R-:W-:Y:S01]  /*67830*/  IMAD.MOV.U32 R0, RZ, RZ, R17 ;  /* 0x000000ffff007224 */ /* 0x000fe200078e0011 */
[----:B--2---:R-:W-:Y:S01]  /*67840*/  HMMA.16816.F32 R12, R20, R4, R12 ;  /* 0x00000004140c723c */ /* 0x004fe2000000180c */
[----:B----4-:R0:W-:Y:S01]  /*67850*/  STL.64 [R1+0x7d50], R24 ;  /* 0x007d501801007387 */ /* 0x0101e20000100a00 */
[----:B------:R-:W2:Y:S02]  /*67860*/  LDL R16, [R1] ;  /* 0x0000000001107983 */ /* 0x000ea40000100800 */
[----:B------:R-:W2:Y:S01]  /*67870*/  LDL R17, [R1+0x4] ;  /* 0x0000040001117983 */ /* 0x000ea20000100800 */
[----:B0-----:R-:W4:Y:S04]  /*67880*/  LDL R24, [R1+0x40] ;  /* 0x0000400001187983 */ /* 0x001f280000100800 */
[----:B--2---:R0:W-:Y:S04]  /*67890*/  STL.64 [R1+0x7d18], R16 ;  /* 0x007d181001007387 */ /* 0x0041e80000100a00 */
[----:B0-----:R-:W2:Y:S01]  /*678a0*/  LDL.64 R16, [R1+0x60] ;  /* 0x0000600001107983 */ /* 0x001ea20000100a00 */
[----:B------:R-:W-:Y:S02]  /*678b0*/  STL [R1+0x7b9c], R0 ;  /* 0x007b9c0001007387 */ /* 0x000fe40000100800 */
[----:B------:R-:W-:Y:S07]  /*678c0*/  STL [R1+0x7b98], R2 ;  /* 0x007b980201007387 */ /* 0x000fee0000100800 */
[----:B------:R0:W-:Y:S01]  /*678d0*/  STL.64 [R1+0xe80], R12 ;  /* 0x000e800c01007387 */ /* 0x0001e20000100a00 */
[----:B------:R1:W-:Y:S04]  /*678e0*/  STL.64 [R1+0xe88], R14 ;  /* 0x000e880e01007387 */ /* 0x0003e80000100a00 */
[----:B0-----:R-:W2:Y:S01]  /*678f0*/  LDL.LU.64 R12, [R1+0x7d70] ;  /* 0x007d7000010c7983 */ /* 0x001ea20000300a00 */
[----:B-1----:R-:W-:-:S02]  /*67900*/  IMAD.MOV.U32 R15, RZ, RZ, R4 ;  /* 0x000000ffff0f7224 */ /* 0x002fc400078e0004 */
[----:B------:R-:W-:Y:S02]  /*67910*/  IMAD.MOV.U32 R14, RZ, RZ, R5 ;  /* 0x000000ffff0e7224 */ /* 0x000fe400078e0005 */
[----:B------:R-:W3:Y:S03]  /*67920*/  LDL.LU.64 R4, [R1+0x7d68] ;  /* 0x007d680001047983 */ /* 0x000ee60000300a00 */
[----:B------:R-:W-:Y:S01]  /*67930*/  STL.64 [R1+0x7d30], R14 ;  /* 0x007d300e01007387 */ /* 0x000fe20000100a00 */
[----:B--2---:R0:W-:Y:S04]  /*67940*/  STL.64 [R1+0x7d28], R12 ;  /* 0x007d280c01007387 */ /* 0x0041e80000100a00 */
[----:B0-----:R-:W2:Y:S01]  /*67950*/  LDL.LU.64 R12, [R1+0xe70] ;  /* 0x000e7000010c7983 */ /* 0x001ea20000300a00 */
[----:B------:R-:W2:Y:S01]  /*67960*/  LDL.LU.64 R14, [R1+0xe78] ;  /* 0x000e7800010e7983 */ /* 0x000ea20000300a00 */
[----:B---3--:R-:W-:Y:S01]  /*67970*/  HMMA.16816.F32 R8, R20, R4, R8 ;  /* 0x000000041408723c */ /* 0x008fe20000001808 */
[----:B------:R-:W-:-:S02]  /*67980*/  IMAD.MOV.U32 R2, RZ, RZ, R17 ;  /* 0x000000ffff027224 */ /* 0x000fc400078e0011 */
[----:B------:R-:W-:-:S05]  /*67990*/  IMAD.MOV.U32 R0, RZ, RZ, R16 ;  /* 0x000000ffff007224 */ /* 0x000fca00078e0010 */
[----:B--2---:R-:W-:Y:S11]  /*679a0*/  HMMA.16816.F32 R12, R20, R16, R12 ;  /* 0x00000010140c723c */ /* 0x004ff6000000180c */
[----:B------:R-:W-:Y:S11]  /*679b0*/  @!UPT UIADD3 URZ, URZ, URZ, URZ ;  /* 0x0000003f3f3ff290 */ /* 0x000ff6000fffe03f */
[----:B------:R-:W-:Y:S01]  /*679c0*/  @!UPT UIADD3 URZ, URZ, URZ, URZ ;  /* 0x0000003f3f3ff290 */ /* 0x000fe2000fffe03f */
[----:B------:R0:W-:Y:S01]  /*679d0*/  STL.64 [R1+0xe70], R12 ;  /* 0x000e700c01007387 */ /* 0x0001e20000100a00 */
[----:B------:R1:W-:Y:S02]  /*679e0*/  STL.64 [R1+0xe78], R14 ;  /* 0x000e780e01007387 */ /* 0x0003e40000100a00 */
[----:B------:R-:W-:Y:S02]  /*679f0*/  STL [R1+0x7bac], R2 ;  /* 0x007bac0201007387 */ /* 0x000fe40000100800 */
[----:B------:R-:W-:Y:S01]  /*67a00*/  STL [R1+0x7ba8], R0 ;  /* 0x007ba80001007387 */ /* 0x000fe20000100800 */
[----:B------:R-:W-:Y:S01]  /*67a10*/  STL.64 [R1+0xe60], R8 ;  /* 0x000e600801007387 */ /* 0x000fe20000100a00 */
[----:B------:R-:W-:Y:S03]  /*67a20*/  STL.64 [R1+0xe68], R10 ;  /* 0x000e680a01007387 */ /* 0x000fe60000100a00 */
[----:B0-----:R-:W2:Y:S01]  /*67a30*/  LDL.LU.64 R12, [R1+0xe30] ;  /* 0x000e3000010c7983 */ /* 0x001ea20000300a00 */
[----:B-1----:R-:W3:Y:S03]  /*67a40*/  LDL.LU.64 R14, [R1+0xe38] ;  /* 0x000e3800010e7983 */ /* 0x002ee60000300a00 */
[----:B---3--:R-:W-:Y:S01]  /*67a50*/  STL.64 [R1+0x7d48], R14 ;  /* 0x007d480e01007387 */ /* 0x008fe20000100a00 */
[----:B--2---:R0:W-:Y:S03]  /*67a60*/  STL.64 [R1+0x7d40], R12 ;  /* 0x007d400c01007387 */ /* 0x0041e60000100a00 */
[----:B0-----:R-:W2:Y:S01]  /*67a70*/  LDL.LU.64 R12, [R1+0xe40] ;  /* 0x000e4000010c7983 */ /* 0x001ea20000300a00 */
[----:B------:R-:W3:Y:S02]  /*67a80*/  LDL.LU.64 R14, [R1+0xe48] ;  /* 0x000e4800010e7983 */ /* 0x000ee40000300a00 */
[----:B------:R-:W-:Y:S01]  /*67a90*/  IMAD.MOV.U32 R25, RZ, RZ, R3 ;  /* 0x000000ffff197224 */ /* 0x000fe200078e0003 */
[----:B---3--:R-:W-:Y:S01]  /*67aa0*/  STL.64 [R1+0x7d60], R14 ;  /* 0x007d600e01007387 */ /* 0x008fe20000100a00 */
[----:B--2---:R0:W-:Y:S03]  /*67ab0*/  STL.64 [R1+0x7d58], R12 ;  /* 0x007d580c01007387 */ /* 0x0041e60000100a00 */
[----:B0-----:R-:W4:Y:S01]  /*67ac0*/  LDL.LU.64 R12, [R1+0xe50] ;  /* 0x000e5000010c7983 */ /* 0x001f220000300a00 */
[----:B------:R-:W4:Y:S02]  /*67ad0*/  LDL.LU.64 R14, [R1+0xe58] ;  /* 0x000e5800010e7983 */ /* 0x000f240000300a00 */
[----:B------:R-:W2:Y:S02]  /*67ae0*/  LDL.LU.64 R16, [R1+0xe20] ;  /* 0x000e200001107983 */ /* 0x000ea40000300a00 */
[----:B------:R-:W-:Y:S01]  /*67af0*/  IMAD.MOV.U32 R29, RZ, RZ, R5 ;  /* 0x000000ffff1d7224 */ /* 0x000fe200078e0005 */
[----:B------:R-:W2:Y:S01]  /*67b00*/  LDL.LU.64 R18, [R1+0xe28] ;  /* 0x000e280001127983 */ /* 0x000ea20000300a00 */
[----:B------:R-:W-:-:S02]  /*67b10*/  IMAD.MOV.U32 R28, RZ, RZ, R4 ;  /* 0x000000ffff1c7224 */ /* 0x000fc400078e0004 */
[----:B------:R-:W3:Y:S02]  /*67b20*/  LDL.LU.64 R8, [R1+0xe10] ;  /* 0x000e100001087983 */ /* 0x000ee40000300a00 */
[----:B------:R-:W3:Y:S01]  /*67b30*/  LDL.LU.64 R10, [R1+0xe18] ;  /* 0x000e1800010a7983 */ /* 0x000ee20000300a00 */
[----:B------:R-:W2:Y:S01]  /*67b40*/  LDL.LU.64 R4, [R1+0xe00] ;  /* 0x000e000001047983 */ /* 0x000ea20000300a00 */
[----:B------:R-:W2:Y:S02]  /*67b50*/  LDL.LU.64 R6, [R1+0xe08] ;  /* 0x000e080001067983 */ /* 0x000ea40000300a00 */
[----:B------:R-:W-:Y:S02]  /*67b60*/  STL [R1+0x7bb4], R29 ;  /* 0x007bb41d01007387 */ /* 0x000fe40000100800 */
[----:B------:R-:W-:Y:S01]  /*67b70*/  STL [R1+0x7bb0], R28 ;  /* 0x007bb01c01007387 */ /* 0x000fe20000100800 */
[C---:B----4-:R-:W-:Y:S01]  /*67b80*/  HMMA.16816.F32 R24, R20.reuse, R24, R12 ;  /* 0x000000181418723c */ /* 0x050fe2000000180c */
[----:B------:R-:W4:Y:S01]  /*67b90*/  LDL.LU.64 R14, [R1+0x7d60] ;  /* 0x007d6000010e7983 */ /* 0x000f220000300a00 */
[----:B------:R-:W4:Y:S11]  /*67ba0*/  LDL.LU.64 R12, [R1+0x7d58] ;  /* 0x007d5800010c7983 */ /* 0x000f360000300a00 */
[----:B------:R-:W-:Y:S10]  /*67bb0*/  @!UPT UIADD3 URZ, URZ, URZ, URZ ;  /* 0x0000003f3f3ff290 */ /* 0x000ff4000fffe03f */
[----:B------:R0:W-:Y:S01]  /*67bc0*/  STL.64 [R1+0xe50], R24 ;  /* 0x000e501801007387 */ /* 0x0001e20000100a00 */
[----:B------:R-:W-:Y:S03]  /*67bd0*/  STL.64 [R1+0xe58], R26 ;  /* 0x000e581a01007387 */ /* 0x000fe60000100a00 */
[----:B0-----:R-:W4:Y:S01]  /*67be0*/  LDL.LU.64 R24, [R1+0x7d50] ;  /* 0x007d500001187983 */ /* 0x001f220000300a00 */
[----:B------:R-:W2:Y:S01]  /*67bf0*/  LDL R3, [R1+0x2ac4] ;  /* 0x002ac40001037983 */ /* 0x000ea20000100800 */
[C---:B----4-:R-:W-:Y:S01]  /*67c00*/  HMMA.16816.F32 R12, R20.reuse, R24, R12 ;  /* 0x00000018140c723c */ /* 0x050fe2000000180c */
[----:B------:R-:W-:Y:S02]  /*67c10*/  IMAD.MOV.U32 R2, RZ, RZ, R24 ;  /* 0x000000ffff027224 */ /* 0x000fe400078e0018 */
[----:B------:R-:W-:Y:S11]  /*67c20*/  IMAD.MOV.U32 R0, RZ, RZ, R25 ;  /* 0x000000ffff007224 */ /* 0x000ff600078e0019 */
[----:B------:R-:W-:Y:S09]  /*67c30*/  @!UPT UIADD3 URZ, URZ, URZ, URZ ;  /* 0x0000003f3f3ff290 */ /* 0x000ff2000fffe03f */
[----:B------:R-:W-:Y:S01]  /*67c40*/  STL.64 [R1+0xe40], R12 ;  /* 0x000e400c01007387 */ /* 0x000fe20000100a00 */
[----:B------:R0:W-:Y:S03]  /*67c50*/  STL.64 [R1+0xe48], R14 ;  /* 0x000e480e01007387 */ /* 0x0001e60000100a00 */
[----:B0-----:R-:W4:Y:S01]  /*67c60*/  LDL.LU.64 R14, [R1+0x7d48] ;  /* 0x007d4800010e7983 */ /* 0x001f220000300a00 */
[----:B------:R-:W4:Y:S02]  /*67c70*/  LDL.LU.64 R12, [R1+0x7d40] ;  /* 0x007d4000010c7983 */ /* 0x000f240000300a00 */
[----:B------:R-:W4:Y:S02]  /*67c80*/  LDL.LU.64 R24, [R1+0x7d38] ;  /* 0x007d380001187983 */ /* 0x000f240000300a00 */
[----:B------:R-:W-:Y:S01]  /*67c90*/  STL [R1+0x7bbc], R0 ;  /* 0x007bbc0001007387 */ /* 0x000fe20000100800 */
[----:B------:R-:W-:Y:S01]  /*67ca0*/  STL [R1+0x7bb8], R2 ;  /* 0x007bb80201007387 */ /* 0x000fe20000100800 */
[----:B----4-:R-:W-:Y:S01]  /*67cb0*/  HMMA.16816.F32 R12, R20, R24, R12 ;  /* 0x00000018140c723c */ /* 0x010fe2000000180c */
[----:B------:R-:W-:-:S02]  /*67cc0*/  IMAD.MOV.U32 R29, RZ, RZ, R24 ;  /* 0x000000ffff1d7224 */ /* 0x000fc400078e0018 */
[----:B------:R-:W-:Y:S11]  /*67cd0*/  IMAD.MOV.U32 R28, RZ, RZ, R25 ;  /* 0x000000ffff1c7224 */ /* 0x000ff600078e0019 */
[----:B------:R-:W-:Y:S09]  /*67ce0*/  @!UPT UIADD3 URZ, URZ, URZ, URZ ;  /* 0x0000003f3f3ff290 */ /* 0x000ff2000fffe03f */
[----:B------:R-:W-:Y:S01]  /*67cf0*/  STL.64 [R1+0xe30], R12 ;  /* 0x000e300c01007387 */ /* 0x000fe20000100a00 */
[----:B------:R0:W-:Y:S03]  /*67d00*/  STL.64 [R1+0xe38], R14 ;  /* 0x000e380e01007387 */ /* 0x0001e60000100a00 */
[----:B0-----:R-:W4:Y:S01]  /*67d10*/  LDL.LU.64 R14, [R1+0x7d30] ;  /* 0x007d3000010e7983 */ /* 0x001f220000300a00 */
[----:B------:R-:W2:Y:S02]  /*67d20*/  LDL.LU.64 R12, [R1+0x7d28] ;  /* 0x007d2800010c7983 */ /* 0x000ea40000300a00 */
[----:B------:R-:W2:Y:S02]  /*67d30*/  LDL.LU.64 R24, [R1+0x7d20] ;  /* 0x007d200001187983 */ /* 0x000ea40000300a00 */
[C---:B--2---:R-:W-:Y:S11]  /*67d40*/  HMMA.16816.F32 R16, R20.reuse, R24, R16 ;  /* 0x000000181410723c */ /* 0x044ff60000001810 */
[----:B------:R-:W-:Y:S11]  /*67d50*/  @!UPT UIADD3 URZ, URZ, URZ, URZ ;  /* 0x0000003f3f3ff290 */ /* 0x000ff6000fffe03f */
[----:B------:R-:W-:Y:S01]  /*67d60*/  @!UPT UIADD3 URZ, URZ, URZ, URZ ;  /* 0x0000003f3f3ff290 */ /* 0x000fe2000fffe03f */
[----:B------:R0:W-:Y:S01]  /*67d70*/  STL.64 [R1+0xe20], R16 ;  /* 0x000e201001007387 */ /* 0x0001e20000100a00 */
[----:B------:R3:W-:Y:S03]  /*67d80*/  STL.64 [R1+0xe28], R18 ;  /* 0x000e281201007387 */ /* 0x0007e60000100a00 */
[----:B0-----:R-:W3:Y:S01]  /*67d90*/  LDL.LU.64 R16, [R1+0x7d18] ;  /* 0x007d180001107983 */ /* 0x001ee20000300a00 */
[----:B------:R-:W-:Y:S02]  /*67da0*/  IMAD.MOV.U32 R0, RZ, RZ, R24 ;  /* 0x000000ffff007224 */ /* 0x000fe400078e0018 */
[----:B------:R-:W-:Y:S02]  /*67db0*/  IMAD.MOV.U32 R2, RZ, RZ, R25 ;  /* 0x000000ffff027224 */ /* 0x000fe400078e0019 */
[----:B------:R-:W2:Y:S01]  /*67dc0*/  LDL.LU.64 R26, [R1+0x7d10] ;  /* 0x007d1000011a7983 */ /* 0x000ea20000300a00 */
[----:B------:R-:W2:Y:S01]  /*67dd0*/  LDL.LU.64 R24, [R1+0x7d08] ;  /* 0x007d080001187983 */ /* 0x000ea20000300a00 */
[C---:B---3--:R-:W-:Y:S03]  /*67de0*/  HMMA.16816.F32 R16, R20.reuse, R16, R8 ;  /* 0x000000101410723c */ /* 0x048fe60000001808 */
[----:B------:R-:W3:Y:S01]  /*67df0*/  LDL.LU.64 R10, [R1+0x7d00] ;  /* 0x007d0000010a7983 */ /* 0x000ee20000300a00 */
[----:B------:R-:W2:Y:S11]  /*67e00*/  LDL.LU.64 R8, [R1+0x7cf8] ;  /* 0x007cf80001087983 */ /* 0x000eb60000300a00 */
[----:B------:R-:W-:Y:S08]  /*67e10*/  @!UPT UIADD3 URZ, URZ, URZ, URZ ;  /* 0x0000003f3f3ff290 */ /* 0x000ff0000fffe03f */
[----:B------:R-:W-:Y:S01]  /*67e20*/  STL.64 [R1+0xe10], R16 ;  /* 0x000e101001007387 */ /* 0x000fe20000100a00 */
[----:B------:R0:W-:Y:S03]  /*67e30*/  STL.64 [R1+0xe18], R18 ;  /* 0x000e181201007387 */ /* 0x0001e60000100a00 */
[----:B0-----:R-:W2:Y:S01]  /*67e40*/  LDL.LU.64 R18, [R1+0x7cf0] ;  /* 0x007cf00001127983 */ /* 0x001ea20000300a00 */
[----:B------:R-:W2:Y:S02]  /*67e50*/  LDL.LU.64 R16, [R1+0x7ce8] ;  /* 0x007ce80001107983 */ /* 0x000ea40000300a00 */
[----:B--2---:R-:W-:Y:S11]  /*67e60*/  HMMA.16816.F32 R4, R20, R16, R4 ;  /* 0x000000101404723c */ /* 0x004ff60000001804 */
[----:B------:R-:W-:Y:S11]  /*67e70*/  @!UPT UIADD3 URZ, URZ, URZ, URZ ;  /* 0x0000003f3f3ff290 */ /* 0x000ff6000fffe03f */
[----:B------:R-:W-:Y:S01]  /*67e80*/  @!UPT UIADD3 URZ, URZ, URZ, URZ ;  /* 0x0000003f3f3ff290 */ /* 0x000fe2000fffe03f */
[----:B------:R-:W-:Y:S01]  /*67e90*/  STL.64 [R1+0xe00], R4 ;  /* 0x000e000401007387 */ /* 0x000fe20000100a00 */
[----:B------:R0:W-:Y:S03]  /*67ea0*/  STL.64 [R1+0xe08], R6 ;  /* 0x000e080601007387 */ /* 0x0001e60000100a00 */
[----:B0-----:R-:W2:Y:S01]  /*67eb0*/  LDL.LU.64 R6, [R1+0x7ce0] ;  /* 0x007ce00001067983 */ /* 0x001ea20000300a00 */
[----:B------:R-:W2:Y:S02]  /*67ec0*/  LDL.LU.64 R4, [R1+0x7cd8] ;  /* 0x007cd80001047983 */ /* 0x000ea40000300a00 */
[----:B------:R-:W-:Y:S02]  /*67ed0*/  STL.64 [R1+0x7aa8], R18 ;  /* 0x007aa81201007387 */ /* 0x000fe40000100a00 */
[----:B------:R0:W-:Y:S02]  /*67ee0*/  STL.64 [R1+0x7aa0], R16 ;  /* 0x007aa01001007387 */ /* 0x0001e40000100a00 */
[----:B0-----:R-:W-:-:S02]  /*67ef0*/  IMAD.MOV.U32 R16, RZ, RZ, R13 ;  /* 0x000000ffff107224 */ /* 0x001fc400078e000d */
[----:B------:R-:W-:Y:S01]  /*67f00*/  IMAD.MOV.U32 R17, RZ, RZ, R24 ;  /* 0x000000ffff117224 */ /* 0x000fe200078e0018 */
[----:B------:R-:W2:Y:S01]  /*67f10*/  LDL.LU R13, [R1+0x7cd4] ;  /* 0x007cd400010d7983 */ /* 0x000ea20000300800 */
[----:B------:R-:W2:Y:S03]  /*67f20*/  LDL.LU R24, [R1+0x7cd0] ;  /* 0x007cd00001187983 */ /* 0x000ea60000300800 */
[----:B------:R0:W-:Y:S02]  /*67f30*/  STL.64 [R1+0x7bc8], R16 ;  /* 0x007bc81001007387 */ /* 0x0001e40000100a00 */
[----:B0-----:R-:W-:Y:S02]  /*67f40*/  IMAD.MOV.U32 R16, RZ, RZ, R9 ;  /* 0x000000ffff107224 */ /* 0x001fe400078e0009 */
[----:B------:R-:W-:Y:S01]  /*67f50*/  IMAD.MOV.U32 R17, RZ, RZ, R8 ;  /* 0x000000ffff117224 */ /* 0x000fe200078e0008 */
[----:B------:R-:W2:Y:S01]  /*67f60*/  LDL.LU R9, [R1+0x7ccc] ;  /* 0x007ccc0001097983 */ /* 0x000ea20000300800 */
[----:B------:R-:W2:Y:S03]  /*67f70*/  LDL.LU R8, [R1+0x7cc8] ;  /* 0x007cc80001087983 */ /* 0x000ea60000300800 */
[----:B------:R0:W-:Y:S04]  /*67f80*/  STL.64 [R1+0x7be0], R16 ;  /* 0x007be01001007387 */ /* 0x0001e80000100a00 */
[----:B0-----:R-:W2:Y:S01]  /*67f90*/  LDL.LU.64 R16, [R1+0xdf0] ;  /* 0x000df00001107983 */ /* 0x001ea20000300a00 */
[----:B------:R-:W2:Y:S02]  /*67fa0*/  LDL.LU.64 R18, [R1+0xdf8] ;  /* 0x000df80001127983 */ /* 0x000ea40000300a00 */
[----:B--2---:R-:W-:Y:S11]  /*67fb0*/  HMMA.16816.F32 R16, R20, R12, R16 ;  /* 0x0000000c1410723c */ /* 0x004ff60000001810 */
[----:B------:R-:W-:Y:S11]  /*67fc0*/  @!UPT UIADD3 URZ, URZ, URZ, URZ ;  /* 0x0000003f3f3ff290 */ /* 0x000ff6000fffe03f */
[----:B------:R-:W-:Y:S01]  /*67fd0*/  @!UPT UIADD3 URZ, URZ, URZ, URZ ;  /* 0x0000003f3f3ff290 */ /* 0x000fe2000fffe03f */
[----:B------:R0:W-:Y:S01]  /*67fe0*/  STL.64 [R1+0xdf0], R16 ;  /* 0x000df01001007387 */ /* 0x0001e20000100a00 */
[----:B------:R-:W-:Y:S02]  /*67ff0*/  STL.64 [R1+0xdf8], R18 ;  /* 0x000df81201007387 */ /* 0x000fe40000100a00 */
[----:B0-----:R-:W-:Y:S02]  /*68000*/  IMAD.MOV.U32 R16, RZ, RZ, R7 ;  /* 0x000000ffff107224 */ /* 0x001fe400078e0007 */
[----:B------:R-:W-:-:S05]  /*68010*/  IMAD.MOV.U32 R17, RZ, RZ, R6 ;  /* 0x000000ffff117224 */ /* 0x000fca00078e0006 */
[----:B------:R0:W-:Y:S04]  /*68020*/  STL.64 [R1+0x7bf8], R16 ;  /* 0x007bf81001007387 */ /* 0x0001e80000100a00 */
[----:B0-----:R-:W2:Y:S04]  /*68030*/  LDL.64 R16, [R1+0x130] ;  /* 0x0001300001107983 */ /* 0x001ea80000100a00 */
[----:B--2---:R0:W-:Y:S02]  /*68040*/  STL.64 [R1+0x7c08], R16 ;  /* 0x007c081001007387 */ /* 0x0041e40000100a00 */
[----:B0-----:R-:W-:-:S02]  /*68050*/  IMAD.MOV.U32 R16, RZ, RZ, R5 ;  /* 0x000000ffff107224 */ /* 0x001fc400078e0005 */
[----:B------:R-:W-:-:S05]  /*68060*/  IMAD.MOV.U32 R17, RZ, RZ, R4 ;  /* 0x000000ffff117224 */ /* 0x000fca00078e0004 */
[----:B------:R0:W-:Y:S02]  /*68070*/  STL.64 [R1+0x7c20], R16 ;  /* 0x007c201001007387 */ /* 0x0001e40000100a00 */
[----:B0-----:R-:W-:Y:S02]  /*68080*/  IMAD.MOV.U32 R16, RZ, RZ, R26 ;  /* 0x000000ffff107224 */ /* 0x001fe400078e001a */
[----:B------:R-:W-:Y:S01]  /*68090*/  IMAD.MOV.U32 R17, RZ, RZ, R27 ;  /* 0x000000ffff117224 */ /* 0x000fe200078e001b */
[----:B------:R-:W2:Y:S01]  /*680a0*/  LDL.LU R26, [R1+0x7cc4] ;  /* 0x007cc400011a7983 */ /* 0x000ea20000300800 */
[----:B------:R-:W3:Y:S03]  /*680b0*/  LDL.LU R27, [R1+0x7cc0] ;  /* 0x007cc000011b7983 */ /* 0x000ee60000300800 */
[----:B------:R0:W-:Y:S02]  /*680c0*/  STL.64 [R1+0x7c30], R16 ;  /* 0x007c301001007387 */ /* 0x0001e40000100a00 */
[----:B0-----:R-:W-:-:S02]  /*680d0*/  IMAD.MOV.U32 R16, RZ, RZ, R24 ;  /* 0x000000ffff107224 */ /* 0x001fc400078e0018 */
[----:B------:R-:W-:Y:S01]  /*680e0*/  IMAD.MOV.U32 R17, RZ, RZ, R25 ;  /* 0x000000ffff117224 */ /* 0x000fe200078e0019 */
[----:B------:R-:W4:Y:S01]  /*680f0*/  LDL.LU R24, [R1+0x7cbc] ;  /* 0x007cbc0001187983 */ /* 0x000f220000300800 */
[----:B------:R-:W4:Y:S03]  /*68100*/  LDL.LU R25, [R1+0x7cb8] ;  /* 0x007cb80001197983 */ /* 0x000f260000300800 */
[----:B------:R0:W-:Y:S02]  /*68110*/  STL.64 [R1+0x7c48], R16 ;  /* 0x007c481001007387 */ /* 0x0001e40000100a00 */
[----:B0-----:R-:W-:Y:S02]  /*68120*/  IMAD.MOV.U32 R16, RZ, RZ, R8 ;  /* 0x000000ffff107224 */ /* 0x001fe400078e0008 */
[----:B------:R-:W-:Y:S01]  /*68130*/  IMAD.MOV.U32 R17, RZ, RZ, R9 ;  /* 0x000000ffff117224 */ /* 0x000fe200078e0009 */
[----:B------:R-:W4:Y:S01]  /*68140*/  LDL.LU R8, [R1+0x7cb4] ;  /* 0x007cb40001087983 */ /* 0x000f220000300800 */
[----:B------:R-:W4:Y:S02]  /*68150*/  LDL.LU R9, [R1+0x7cb0] ;  /* 0x007cb00001097983 */ /* 0x000f240000300800 */
[----:B------:R-:W4:Y:S02]  /*68160*/  LDL.LU.64 R4, [R1+0xde0] ;  /* 0x000de00001047983 */ /* 0x000f240000300a00 */
[----:B------:R-:W4:Y:S01]  /*68170*/  LDL.LU.64 R6, [R1+0xde8] ;  /* 0x000de80001067983 */ /* 0x000f220000300a00 */
[----:B------:R2:W-:Y:S02]  /*68180*/  STL.64 [R1+0x7c60], R16 ;  /* 0x007c601001007387 */ /* 0x0005e40000100a00 */
[----:B--2---:R-:W-:-:S02]  /*68190*/  IMAD.MOV.U32 R17, RZ, RZ, R26 ;  /* 0x000000ffff117224 */ /* 0x004fc400078e001a */
[----:B---3--:R-:W-:-:S05]  /*681a0*/  IMAD.MOV.U32 R16, RZ, RZ, R27 ;  /* 0x000000ffff107224 */ /* 0x008fca00078e001b */
[----:B------:R-:W-:Y:S01]  /*681b0*/  STL.64 [R1+0x7c78], R16 ;  /* 0x007c781001007387 */ /* 0x000fe20000100a00 */
[----:B------:R0:W-:Y:S02]  /*681c0*/  STL.64 [R1+0x7a98], R12 ;  /* 0x007a980c01007387 */ /* 0x0001e40000100a00 */
[----:B----4-:R-:W-:Y:S02]  /*681d0*/  STL.64 [R1+0x7b60], R14 ;  /* 0x007b600e01007387 */ /* 0x010fe40000100a00 */
[----:B0-----:R-:W-:Y:S02]  /*681e0*/  IMAD.MOV.U32 R12, RZ, RZ, R11 ;  /* 0x000000ffff0c7224 */ /* 0x001fe400078e000b */
[----:B------:R-:W-:Y:S02]  /*681f0*/  IMAD.MOV.U32 R13, RZ, RZ, R10 ;  /* 0x000000ffff0d7224 */ /* 0x000fe400078e000a */
[----:B------:R-:W-:Y:S02]  /*68200*/  IMAD.MOV.U32 R16, RZ, RZ, R25 ;  /* 0x000000ffff107224 */ /* 0x000fe400078e0019 */
[----:B------:R-:W-:-:S02]  /*68210*/  IMAD.MOV.U32 R17, RZ, RZ, R24 ;  /* 0x000000ffff117224 */ /* 0x000fc400078e0018 */
[----:B------:R-:W2:Y:S01]  /*68220*/  LDL.LU.64 R24, [R1+0x560] ;  /* 0x0005600001187983 */ /* 0x000ea20000300a00 */
[----:B------:R-:W2:Y:S02]  /*68230*/  LDL.LU.64 R26, [R1+0x568] ;  /* 0x00056800011a7983 */ /* 0x000ea40000300a00 */
[----:B------:R0:W-:Y:S02]  /*68240*/  STL.64 [R1+0x7c28], R12 ;  /* 0x007c280c01007387 */ /* 0x0001e40000100a00 */
[----:B0-----:R-:W3:Y:S01]  /*68250*/  LDL.LU.64 R12, [R1+0x470] ;  /* 0x00047000010c7983 */ /* 0x001ee20000300a00 */
[----:B------:R-:W4:Y:S03]  /*68260*/  LDL.LU.64 R14, [R1+0x478] ;  /* 0x00047800010e7983 */ /* 0x000f260000300a00 */
[----:B----4-:R-:W-:Y:S01]  /*68270*/  STL.64 [R1+0x7c40], R14 ;  /* 0x007c400e01007387 */ /* 0x010fe20000100a00 */
[----:B---3--:R0:W-:Y:S03]  /*68280*/  STL.64 [R1+0x7c38], R12 ;  /* 0x007c380c01007387 */ /* 0x0081e60000100a00 */
[----:B0-----:R-:W3:Y:S01]  /*68290*/  LDL.LU.64 R12, [R1+0x480] ;  /* 0x00048000010c7983 */ /* 0x001ee20000300a00 */
[----:B------:R-:W4:Y:S03]  /*682a0*/  LDL.LU.64 R14, [R1+0x488] ;  /* 0x00048800010e7983 */ /* 0x000f260000300a00 */
[----:B----4-:R-:W-:Y:S01]  /*682b0*/  STL.64 [R1+0x7c58], R14 ;  /* 0x007c580e01007387 */ /* 0x010fe20000100a00 */
[----:B---3--:R0:W-:Y:S03]  /*682c0*/  STL.64 [R1+0x7c50], R12 ;  /* 0x007c500c01007387 */ /* 0x0081e60000100a00 */
[----:B0-----:R-:W3:Y:S01]  /*682d0*/  LDL.LU.64 R12, [R1+0x490] ;  /* 0x00049000010c7983 */ /* 0x001ee20000300a00 */
[----:B------:R-:W4:Y:S01]  /*682e0*/  LDL.LU.64 R14, [R1+0x498] ;  /* 0x00049800010e7983 */ /* 0x000f220000300a00 */
[C---:B------:R-:W-:Y:S02]  /*682f0*/  HMMA.16816.F32 R4, R20.reuse, R8, R4 ;  /* 0x000000081404723c */ /* 0x040fe40000001804 */
[----:B----4-:R-:W-:Y:S01]  /*68300*/  STL.64 [R1+0x7c70], R14 ;  /* 0x007c700e01007387 */ /* 0x010fe20000100a00 */
[----:B---3--:R0:W-:Y:S03]  /*68310*/  STL.64 [R1+0x7c68], R12 ;  /* 0x007c680c01007387 */ /* 0x0081e60000100a00 */
[----:B0-----:R-:W3:Y:S01]  /*68320*/  LDL.LU.64 R12, [R1+0x4a0] ;  /* 0x0004a000010c7983 */ /* 0x001ee20000300a00 */
[----:B------:R-:W4:Y:S03]  /*68330*/  LDL.LU.64 R14, [R1+0x4a8] ;  /* 0x0004a800010e7983 */ /* 0x000f260000300a00 */
[----:B----4-:R-:W-:Y:S01]  /*68340*/  STL.64 [R1+0x7c88], R14 ;  /* 0x007c880e01007387 */ /* 0x010fe20000100a00 */
[----:B---3--:R0:W-:Y:S03]  /*68350*/  STL.64 [R1+0x7c80], R12 ;  /* 0x007c800c01007387 */ /* 0x0081e60000100a00 */
[----:B0-----:R-:W3:Y:S01]  /*68360*/  LDL.LU.64 R12, [R1+0x4b0] ;  /* 0x0004b000010c7983 */ /* 0x001ee20000300a00 */
[----:B------:R-:W3:Y:S08]  /*68370*/  LDL.LU.64 R14, [R1+0x4b8] ;  /* 0x0004b800010e7983 */ /* 0x000ef00000300a00 */
[----:B------:R-:W-:Y:S02]  /*68380*/  STL.64 [R1+0xde0], R4 ;  /* 0x000de00401007387 */ /* 0x000fe40000100a00 */
[----:B------:R0:W-:Y:S02]  /*68390*/  STL.64 [R1+0xde8], R6 ;  /* 0x000de80601007387 */ /* 0x0001e40000100a00 */
[----:B0-----:R-:W4:Y:S01]  /*683a0*/  LDL.LU.64 R6, [R1+0x7ca8] ;  /* 0x007ca80001067983 */ /* 0x001f220000300a00 */
[----:B------:R-:W2:Y:S02]  /*683b0*/  LDL.LU.64 R4, [R1+0x7ca0] ;  /* 0x007ca00001047983 */ /* 0x000ea40000300a00 */
[----:B------:R0:W-:Y:S02]  /*683c0*/  STL.64 [R1+0x7bc0], R8 ;  /* 0x007bc00801007387 */ /* 0x0001e40000100a00 */
[----:B0-----:R-:W3:Y:S01]  /*683d0*/  LDL.LU.64 R8, [R1+0x450] ;  /* 0x0004500001087983 */ /* 0x001ee20000300a00 */
[----:B------:R-:W3:Y:S01]  /*683e0*/  LDL.LU.64 R10, [R1+0x458] ;  /* 0x00045800010a7983 */ /* 0x000ee20000300a00 */
[----:B--2---:R-:W-:Y:S02]  /*683f0*/  HMMA.16816.F32 R20, R20, R4, R24 ;  /* 0x000000041414723c */ /* 0x004fe40000001818 */
[----:B------:R-:W3:Y:S01]  /*68400*/  LDL.LU.64 R26, [R1+0x7c98] ;  /* 0x007c9800011a7983 */ /* 0x000ee20000300a00 */
[----:B------:R-:W3:Y:S11]  /*68410*/  LDL.LU.64 R24, [R1+0x7c90] ;  /* 0x007c900001187983 */ /* 0x000ef60000300a00 */
[----:B------:R-:W-:Y:S09]  /*68420*/  @!UPT UIADD3 URZ, URZ, URZ, URZ ;  /* 0x0000003f3f3ff290 */ /* 0x000ff2000fffe03f */
[----:B------:R4:W-:Y:S01]  /*68430*/  STL.64 [R1+0x560], R20 ;  /* 0x0005601401007387 */ /* 0x0009e20000100a00 */
[----:B------:R-:W-:Y:S02]  /*68440*/  STL.64 [R1+0x568], R22 ;  /* 0x0005681601007387 */ /* 0x000fe40000100a00 */
[----:B------:R0:W-:Y:S02]  /*68450*/  STL.64 [R1+0x7c00], R4 ;  /* 0x007c000401007387 */ /* 0x0001e40000100a00 */
[----:B----4-:R-:W-:Y:S02]  /*68460*/  IMAD.MOV.U32 R20, RZ, RZ, R7 ;  /* 0x000000ffff147224 */ /* 0x010fe400078e0007 */
[----:B------:R-:W-:Y:S01]  /*68470*/  IMAD.MOV.U32 R21, RZ, RZ, R6 ;  /* 0x000000ffff157224 */ /* 0x000fe200078e0006 */
[----:B0-----:R-:W2:Y:S01]  /*68480*/  LDL.LU.64 R4, [R1+0x460] ;  /* 0x0004600001047983 */ /* 0x001ea20000300a00 */
[----:B------:R-:W2:Y:S01]  /*68490*/  LDL.LU.64 R6, [R1+0x468] ;  /* 0x0004680001067983 */ /* 0x000ea20000300a00 */
        /* <DEDUP_REMOVED lines=27> */
[----:B0-----:R-:W3:Y:S01]  /*68650*/  LDL.LU.64 R16, [R1+0x7c30] ;  /* 0x007c300001107983 */ /* 0x001ee20000300a00 */
[C---:B--2---:R-:W-:Y:S08]  /*68660*/  HMMA.16816.F32 R20, R24.reuse, R20, R4 ;  /* 0x000000141814723c */ /* 0x044ff00000001804 */
[C---:B---3--:R-:W-:Y:S01]  /*68670*/  HMMA.16816.F32 R16, R24.reuse, R16, R12 ;  /* 0x000000101810723c */ /* 0x048fe2000000180c */
[----:B------:R-:W2:Y:S11]  /*68680*/  LDL.LU.64 R12, [R1+0x7c28] ;  /* 0x007c2800010c7983 */ /* 0x000eb60000300a00 */
[----:B------:R-:W-:Y:S11]  /*68690*/  @!UPT UIADD3 URZ, URZ, URZ, URZ ;  /* 0x0000003f3f3ff290 */ /* 0x000ff6000fffe03f */
[----:B------:R0:W-:Y:S01]  /*686a0*/  STL.64 [R1+0x470], R16 ;  /* 0x0004701001007387 */ /* 0x0001e20000100a00 */
[----:B------:R-:W-:Y:S03]  /*686b0*/  STL.64 [R1+0x478], R18 ;  /* 0x0004781201007387 */ /* 0x000fe60000100a00 */
[----:B0-----:R-:W3:Y:S01]  /*686c0*/  LDL.LU.64 R16, [R1+0x7c20] ;  /* 0x007c200001107983 */ /* 0x001ee20000300a00 */
[----:B------:R-:W4:Y:S02]  /*686d0*/  LDL.LU.64 R4, [R1+0x860] ;  /* 0x0008600001047983 */ /* 0x000f240000300a00 */
[----:B------:R-:W-:Y:S02]  /*686e0*/  STL.64 [R1+0x460], R20 ;  /* 0x0004601401007387 */ /* 0x000fe40000100a00 */
[----:B------:R-:W-:Y:S01]  /*686f0*/  STL.64 [R1+0x468], R22 ;  /* 0x0004681601007387 */ /* 0x000fe20000100a00 */
[----:B------:R-:W3:Y:S04]  /*68700*/  LDL.LU.64 R6, [R1+0x868] ;  /* 0x0008680001067983 */ /* 0x000ee80000300a00 */
[----:B------:R-:W0:Y:S01]  /*68710*/  LDSM.16.MT88.4 R20, [R3+0x10000] ;  /* 0x010000000314783b */ /* 0x000e220000004200 */
[C---:B--2---:R-:W-:Y:S11]  /*68720*/  HMMA.16816.F32 R8, R24.reuse, R12, R8 ;  /* 0x0000000c1808723c */ /* 0x044ff60000001808 */
[----:B------:R-:W-:Y:S11]  /*68730*/  @!UPT UIADD3 URZ, URZ, URZ, URZ ;  /* 0x0000003f3f3ff290 */ /* 0x000ff6000fffe03f */
[----:B------:R-:W-:Y:S01]  /*68740*/  @!UPT UIADD3 URZ, URZ, URZ, URZ ;  /* 0x0000003f3f3ff290 */ /* 0x000fe2000fffe03f */
[----:B------:R-:W-:Y:S01]  /*68750*/  STL.64 [R1+0x450], R8 ;  /* 0x0004500801007387 */ /* 0x000fe20000100a00 */
[----:B------:R-:W-:Y:S03]  /*68760*/  STL.64 [R1+0x458], R10 ;  /* 0x0004580a01007387 */ /* 0x000fe60000100a00 */
[----:B---3--:R-:W-:Y:S01]  /*68770*/  STL.64 [R1+0x7c18], R6 ;  /* 0x007c180601007387 */ /* 0x008fe20000100a00 */
[----:B----4-:R1:W-:Y:S03]  /*68780*/  STL.64 [R1+0x7c10], R4 ;  /* 0x007c100401007387 */ /* 0x0103e60000100a00 */
[----:B-1----:R-:W2:Y:S01]  /*68790*/  LDL.LU.64 R4, [R1+0x870] ;  /* 0x0008700001047983 */ /* 0x002ea20000300a00 */
[----:B------:R-:W2:Y:S02]  /*687a0*/  LDL.LU.64 R6, [R1+0x878] ;  /* 0x0008780001067983 */ /* 0x000ea40000300a00 */
[----:B------:R-:W3:Y:S02]  /*687b0*/  LDL.LU.64 R8, [R1+0x830] ;  /* 0x0008300001087983 */ /* 0x000ee40000300a00 */
[----:B------:R-:W4:Y:S02]  /*687c0*/  LDL.LU.64 R10, [R1+0x838] ;  /* 0x00083800010a7983 */ /* 0x000f240000300a00 */
[----:B----4-:R-:W-:Y:S01]  /*687d0*/  STL.64 [R1+0x7bd8], R10 ;  /* 0x007bd80a01007387 */ /* 0x010fe20000100a00 */
[----:B---3--:R1:W-:Y:S03]  /*687e0*/  STL.64 [R1+0x7bd0], R8 ;  /* 0x007bd00801007387 */ /* 0x0083e60000100a00 */
[----:B-1----:R-:W3:Y:S01]  /*687f0*/  LDL.LU.64 R8, [R1+0x840] ;  /* 0x0008400001087983 */ /* 0x002ee20000300a00 */
[----:B------:R-:W4:Y:S01]  /*68800*/  LDL.LU.64 R10, [R1+0x848] ;  /* 0x00084800010a7983 */ /* 0x000f220000300a00 */
[C---:B--2---:R-:W-:Y:S02]  /*68810*/  HMMA.16816.F32 R16, R24.reuse, R16, R4 ;  /* 0x000000101810723c */ /* 0x044fe40000001804 */
[----:B----4-:R-:W-:Y:S01]  /*68820*/  STL.64 [R1+0x7bf0], R10 ;  /* 0x007bf00a01007387 */ /* 0x010fe20000100a00 */
[----:B---3--:R1:W-:Y:S03]  /*68830*/  STL.64 [R1+0x7be8], R8 ;  /* 0x007be80801007387 */ /* 0x0083e60000100a00 */
[----:B-1----:R-:W2:Y:S01]  /*68840*/  LDL.LU.64 R8, [R1+0x850] ;  /* 0x0008500001087983 */ /* 0x002ea20000300a00 */
[----:B------:R-:W2:Y:S02]  /*68850*/  LDL.LU.64 R10, [R1+0x858] ;  /* 0x00085800010a7983 */ /* 0x000ea40000300a00 */
[----:B------:R-:W3:Y:S02]  /*68860*/  LDL.64 R12, [R1+0xd0] ;  /* 0x0000d000010c7983 */ /* 0x000ee40000100a00 */
[----:B0-----:R-:W-:Y:S01]  /*68870*/  STL.64 [R1+0x7a90], R22 ;  /* 0x007a901601007387 */ /* 0x001fe20000100a00 */
[----:B------:R0:W-:Y:S04]  /*68880*/  STL.64 [R1+0x7a88], R20 ;  /* 0x007a881401007387 */ /* 0x0001e80000100a00 */
[----:B0-----:R-:W4:Y:S01]  /*68890*/  LDL.64 R20, [R1+0xf0] ;  /* 0x0000f00001147983 */ /* 0x001f220000100a00 */
[----:B------:R-:W2:Y:S02]  /*688a0*/  LDL.LU.64 R6, [R1+0x7c18] ;  /* 0x007c180001067983 */ /* 0x000ea40000300a00 */
[----:B------:R-:W2:Y:S04]  /*688b0*/  LDL.LU.64 R4, [R1+0x7c10] ;  /* 0x007c100001047983 */ /* 0x000ea80000300a00 */
[----:B------:R0:W-:Y:S01]  /*688c0*/  STL.64 [R1+0x870], R16 ;  /* 0x0008701001007387 */ /* 0x0001e20000100a00 */
[----:B------:R-:W-:Y:S04]  /*688d0*/  STL.64 [R1+0x878], R18 ;  /* 0x0008781201007387 */ /* 0x000fe80000100a00 */
[----:B0-----:R-:W2:Y:S02]  /*688e0*/  LDL.LU.64 R16, [R1+0x7c08] ;  /* 0x007c080001107983 */ /* 0x001ea40000300a00 */
        /* <DEDUP_REMOVED lines=8> */
[----:B------:R-:W2:Y:S03]  /*68970*/  LDL.LU.64 R16, [R1+0x7bf8] ;  /* 0x007bf80001107983 */ /* 0x000ea60000300a00 */
[----:B------:R-:W-:Y:S02]  /*68980*/  STL [R1+0x7a3c], R6 ;  /* 0x007a3c0601007387 */ /* 0x000fe40000100800 */
[----:B------:R-:W-:Y:S01]  /*68990*/  STL [R1+0x7a38], R7 ;  /* 0x007a380701007387 */ /* 0x000fe20000100800 */
[C---:B--2---:R-:W-:Y:S01]  /*689a0*/  HMMA.16816.F32 R16, R24.reuse, R16, R8 ;  /* 0x000000101810723c */ /* 0x044fe20000001808 */
[----:B------:R0:W-:Y:S04]  /*689b0*/  STL.64 [R1+0x7b68], R4 ;  /* 0x007b680401007387 */ /* 0x0001e80000100a00 */
[----:B0-----:R-:W4:Y:S01]  /*689c0*/  LDL.LU.64 R4, [R1+0x820] ;  /* 0x0008200001047983 */ /* 0x001f220000300a00 */
[----:B------:R-:W4:Y:S02]  /*689d0*/  LDL.LU.64 R6, [R1+0x828] ;  /* 0x0008280001067983 */ /* 0x000f240000300a00 */
[----:B------:R-:W2:Y:S02]  /*689e0*/  LDL.LU.64 R10, [R1+0x7bf0] ;  /* 0x007bf000010a7983 */ /* 0x000ea40000300a00 */
[----:B------:R-:W2:Y:S11]  /*689f0*/  LDL.LU.64 R8, [R1+0x7be8] ;  /* 0x007be80001087983 */ /* 0x000eb60000300a00 */
[----:B------:R-:W-:Y:S02]  /*68a00*/  @!UPT UIADD3 URZ, URZ, URZ, URZ ;  /* 0x0000003f3f3ff290 */ /* 0x000fe4000fffe03f */
        /* <DEDUP_REMOVED lines=11> */
[----:B------:R-:W2:Y:S11]  /*68ac0*/  LDL.LU.64 R8, [R1+0x7bc0] ;  /* 0x007bc00001087983 */ /* 0x000eb60000300a00 */
[----:B------:R-:W-:Y:S10]  /*68ad0*/  @!UPT UIADD3 URZ, URZ, URZ, URZ ;  /* 0x0000003f3f3ff290 */ /* 0x000ff4000fffe03f */
[----:B------:R0:W-:Y:S01]  /*68ae0*/  STL.64 [R1+0x830], R16 ;  /* 0x0008301001007387 */ /* 0x0001e20000100a00 */
[----:B------:R-:W-:Y:S03]  /*68af0*/  STL.64 [R1+0x838], R18 ;  /* 0x0008381201007387 */ /* 0x000fe60000100a00 */
[----:B0-----:R-:W2:Y:S01]  /*68b00*/  LDL.64 R16, [R1] ;  /* 0x0000000001107983 */ /* 0x001ea20000100a00 */
[C---:B----4-:R-:W-:Y:S01]  /*68b10*/  HMMA.16816.F32 R4, R24.reuse, R20, R4 ;  /* 0x000000141804723c */ /* 0x050fe20000001804 */
[----:B------:R-:W-:Y:S02]  /*68b20*/  IMAD.MOV.U32 R11, RZ, RZ, R20 ;  /* 0x000000ffff0b7224 */ /* 0x000fe400078e0014 */
[----:B------:R-:W-:Y:S01]  /*68b30*/  IMAD.MOV.U32 R10, RZ, RZ, R21 ;  /* 0x000000ffff0a7224 */ /* 0x000fe200078e0015 */
[----:B--2---:R0:W-:Y:S11]  /*68b40*/  STL.64 [R1+0x7ac0], R16 ;  /* 0x007ac01001007387 */ /* 0x0041f60000100a00 */
[----:B------:R-:W-:Y:S08]  /*68b50*/  @!UPT UIADD3 URZ, URZ, URZ, URZ ;  /* 0x0000003f3f3ff290 */ /* 0x000ff0000fffe03f */
[----:B------:R1:W-:Y:S02]  /*68b60*/  STL.64 [R1+0x820], R4 ;  /* 0x0008200401007387 */ /* 0x0003e40000100a00 */
[----:B------:R-:W-:Y:S02]  /*68b70*/  STL.64 [R1+0x828], R6 ;  /* 0x0008280601007387 */ /* 0x000fe40000100a00 */
[----:B------:R-:W3:Y:S01]  /*68b80*/  LDL.LU.64 R20, [R1+0x800] ;  /* 0x0008000001147983 */ /* 0x000ee20000300a00 */
[----:B------:R-:W3:Y:S01]  /*68b90*/  LDL.LU.64 R22, [R1+0x808] ;  /* 0x0008080001167983 */ /* 0x000ee20000300a00 */
[----:B0-----:R-:W-:Y:S02]  /*68ba0*/  IMAD.MOV.U32 R16, RZ, RZ, R0 ;  /* 0x000000ffff107224 */ /* 0x001fe400078e0000 */
[----:B------:R-:W-:Y:S01]  /*68bb0*/  IMAD.MOV.U32 R17, RZ, RZ, R2 ;  /* 0x000000ffff117224 */ /* 0x000fe200078e0002 */
[----:B------:R-:W2:Y:S01]  /*68bc0*/  LDL.LU R0, [R1+0x7bbc] ;  /* 0x007bbc0001007983 */ /* 0x000ea20000300800 */
[----:B------:R-:W4:Y:S02]  /*68bd0*/  LDL.LU R2, [R1+0x7bb8] ;  /* 0x007bb80001027983 */ /* 0x000f240000300800 */
[----:B-1----:R-:W2:Y:S02]  /*68be0*/  LDL R4, [R1+0xb0] ;  /* 0x0000b00001047983 */ /* 0x002ea40000100800 */
[----:B------:R-:W2:Y:S02]  /*68bf0*/  LDL R5, [R1+0xb4] ;  /* 0x0000b40001057983 */ /* 0x000ea40000100800 */
[----:B--2---:R0:W-:Y:S04]  /*68c00*/  STL.64 [R1+0x7b80], R4 ;  /* 0x007b800401007387 */ /* 0x0041e80000100a00 */
[----:B0-----:R-:W2:Y:S04]  /*68c10*/  LDL R4, [R1+0xe0] ;  /* 0x0000e00001047983 */ /* 0x001ea80000100800 */
[----:B------:R-:W2:Y:S01]  /*68c20*/  LDL R5, [R1+0xe4] ;  /* 0x0000e40001057983 */ /* 0x000ea20000100800 */
[----:B------:R0:W-:Y:S03]  /*68c30*/  STL.64 [R1+0x7ad8], R16 ;  /* 0x007ad81001007387 */ /* 0x0001e60000100a00 */
[----:B0-----:R-:W2:Y:S01]  /*68c40*/  LDL.LU.64 R16, [R1+0x810] ;  /* 0x0008100001107983 */ /* 0x001ea20000300a00 */
[----:B------:R-:W2:Y:S02]  /*68c50*/  LDL.LU.64 R18, [R1+0x818] ;  /* 0x0008180001127983 */ /* 0x000ea40000300a00 */
[----:B------:R-:W-:Y:S02]  /*68c60*/  STL [R1+0x7a4c], R10 ;  /* 0x007a4c0a01007387 */ /* 0x000fe40000100800 */
[----:B------:R-:W-:Y:S01]  /*68c70*/  STL [R1+0x7a48], R11 ;  /* 0x007a480b01007387 */ /* 0x000fe20000100800 */
[C---:B--2---:R-:W-:Y:S01]  /*68c80*/  HMMA.16816.F32 R16, R24.reuse, R4, R16 ;  /* 0x000000041810723c */ /* 0x044fe20000001810 */
[----:B------:R-:W2:Y:S11]  /*68c90*/  LDL R4, [R1+0xc0] ;  /* 0x0000c00001047983 */ /* 0x000eb60000100800 */
[----:B------:R-:W-:Y:S11]  /*68ca0*/  @!UPT UIADD3 URZ, URZ, URZ, URZ ;  /* 0x0000003f3f3ff290 */ /* 0x000ff6000fffe03f */
[----:B------:R0:W-:Y:S01]  /*68cb0*/  STL.64 [R1+0x810], R16 ;  /* 0x0008101001007387 */ /* 0x0001e20000100a00 */
[----:B------:R-:W-:Y:S02]  /*68cc0*/  STL.64 [R1+0x818], R18 ;  /* 0x0008181201007387 */ /* 0x000fe40000100a00 */
[----:B------:R-:W2:Y:S02]  /*68cd0*/  LDL R5, [R1+0xc4] ;  /* 0x0000c40001057983 */ /* 0x000ea40000100800 */
[----:B0-----:R-:W-:Y:S02]  /*68ce0*/  IMAD.MOV.U32 R16, RZ, RZ, R29 ;  /* 0x000000ffff107224 */ /* 0x001fe400078e001d */
[----:B------:R-:W-:Y:S01]  /*68cf0*/  IMAD.MOV.U32 R17, RZ, RZ, R28 ;  /* 0x000000ffff117224 */ /* 0x000fe200078e001c */
[----:B------:R-:W2:Y:S01]  /*68d00*/  LDL.LU R29, [R1+0x7bb4] ;  /* 0x007bb400011d7983 */ /* 0x000ea20000300800 */
[----:B------:R-:W2:Y:S03]  /*68d10*/  LDL.LU R28, [R1+0x7bb0] ;  /* 0x007bb000011c7983 */ /* 0x000ea60000300800 */
[----:B------:R3:W-:Y:S02]  /*68d20*/  STL.64 [R1+0x7af0], R16 ;  /* 0x007af01001007387 */ /* 0x0007e40000100a00 */
[----:B---3--:R-:W-:Y:S01]  /*68d30*/  HMMA.16816.F32 R16, R24, R12, R20 ;  /* 0x0000000c1810723c */ /* 0x008fe20000001814 */
[----:B------:R-:W-:-:S02]  /*68d40*/  IMAD.MOV.U32 R10, RZ, RZ, R12 ;  /* 0x000000ffff0a7224 */ /* 0x000fc400078e000c */
[----:B------:R-:W-:Y:S11]  /*68d50*/  IMAD.MOV.U32 R11, RZ, RZ, R13 ;  /* 0x000000ffff0b7224 */ /* 0x000ff600078e000d */
[----:B------:R-:W-:Y:S09]  /*68d60*/  @!UPT UIADD3 URZ, URZ, URZ, URZ ;  /* 0x0000003f3f3ff290 */ /* 0x000ff2000fffe03f */
[----:B------:R4:W-:Y:S01]  /*68d70*/  STL.64 [R1+0x800], R16 ;  /* 0x0008001001007387 */ /* 0x0009e20000100a00 */
[----:B------:R-:W-:Y:S02]  /*68d80*/  STL.64 [R1+0x808], R18 ;  /* 0x0008081201007387 */ /* 0x000fe40000100a00 */
[----:B----4-:R-:W-:Y:S02]  /*68d90*/  IMAD.MOV.U32 R16, RZ, RZ, R2 ;  /* 0x000000ffff107224 */ /* 0x010fe400078e0002 */
[----:B------:R-:W-:Y:S01]  /*68da0*/  IMAD.MOV.U32 R17, RZ, RZ, R0 ;  /* 0x000000ffff117224 */ /* 0x000fe200078e0000 */
[----:B------:R-:W3:Y:S01]  /*68db0*/  LDL.LU R2, [R1+0x7bac] ;  /* 0x007bac0001027983 */ /* 0x000ee20000300800 */
[----:B------:R-:W4:Y:S02]  /*68dc0*/  LDL.LU R0, [R1+0x7ba8] ;  /* 0x007ba80001007983 */ /* 0x000f240000300800 */
[----:B--2---:R-:W-:Y:S02]  /*68dd0*/  IMAD.MOV.U32 R21, RZ, RZ, R29 ;  /* 0x000000ffff157224 */ /* 0x004fe400078e001d */
[----:B------:R-:W-:-:S02]  /*68de0*/  IMAD.MOV.U32 R20, RZ, RZ, R28 ;  /* 0x000000ffff147224 */ /* 0x000fc400078e001c */
[----:B------:R-:W2:Y:S01]  /*68df0*/  LDL.LU R28, [R1+0x7ba4] ;  /* 0x007ba400011c7983 */ /* 0x000ea20000300800 */
[----:B------:R-:W2:Y:S02]  /*68e00*/  LDL.LU R29, [R1+0x7ba0] ;  /* 0x007ba000011d7983 */ /* 0x000ea40000300800 */
        /* <DEDUP_REMOVED lines=10> */
[----:B------:R4:W-:Y:S02]  /*68eb0*/  STL.64 [R1+0x7b28], R20 ;  /* 0x007b281401007387 */ /* 0x0009e40000100a00 */
[----:B----4-:R-:W-:-:S02]  /*68ec0*/  IMAD.MOV.U32 R20, RZ, RZ, R0 ;  /* 0x000000ffff147224 */ /* 0x010fc400078e0000 */
[----:B---3--:R-:W-:Y:S01]  /*68ed0*/  IMAD.MOV.U32 R21, RZ, RZ, R2 ;  /* 0x000000ffff157224 */ /* 0x008fe200078e0002 */
[----:B------:R-:W3:Y:S01]  /*68ee0*/  LDL.LU R0, [R1+0x7b9c] ;  /* 0x007b9c0001007983 */ /* 0x000ee20000300800 */
[----:B------:R-:W4:Y:S03]  /*68ef0*/  LDL.LU R2, [R1+0x7b98] ;  /* 0x007b980001027983 */ /* 0x000f260000300800 */
[----:B------:R-:W-:Y:S01]  /*68f00*/  STL.64 [R1+0x7b40], R20 ;  /* 0x007b401401007387 */ /* 0x000fe20000100a00 */
[----:B------:R0:W-:Y:S03]  /*68f10*/  STL.64 [R1+0x7b08], R16 ;  /* 0x007b081001007387 */ /* 0x0001e60000100a00 */
[----:B0-----:R-:W3:Y:S01]  /*68f20*/  LDL.64 R16, [R1+0x40] ;  /* 0x0000400001107983 */ /* 0x001ee20000100a00 */
[----:B--2---:R-:W-:Y:S03]  /*68f30*/  HMMA.16816.F32 R4, R24, R4, R12 ;  /* 0x000000041804723c */ /* 0x004fe6000000180c */
[----:B---3--:R0:W-:Y:S04]  /*68f40*/  STL.64 [R1+0x7b20], R16 ;  /* 0x007b201001007387 */ /* 0x0081e80000100a00 */
[----:B0-----:R-:W2:Y:S01]  /*68f50*/  LDL.64 R16, [R1+0x90] ;  /* 0x0000900001107983 */ /* 0x001ea20000100a00 */
[----:B------:R-:W-:Y:S02]  /*68f60*/  STL.64 [R1+0x7ab8], R10 ;  /* 0x007ab80a01007387 */ /* 0x000fe40000100a00 */
[----:B------:R0:W-:Y:S02]  /*68f70*/  STL.64 [R1+0x7ab0], R8 ;  /* 0x007ab00801007387 */ /* 0x0001e40000100a00 */
[----:B0-----:R-:W2:Y:S01]  /*68f80*/  LDL.LU.64 R8, [R1+0x7c0] ;  /* 0x0007c00001087983 */ /* 0x001ea20000300a00 */
[----:B------:R-:W2:Y:S02]  /*68f90*/  LDL.LU.64 R10, [R1+0x7c8] ;  /* 0x0007c800010a7983 */ /* 0x000ea40000300a00 */
[----:B------:R-:W3:Y:S02]  /*68fa0*/  LDL.LU.64 R14, [R1+0x7b90] ;  /* 0x007b9000010e7983 */ /* 0x000ee40000300a00 */
[----:B------:R-:W3:Y:S06]  /*68fb0*/  LDL.LU.64 R12, [R1+0x7b88] ;  /* 0x007b8800010c7983 */ /* 0x000eec0000300a00 */
[----:B------:R0:W-:Y:S01]  /*68fc0*/  STL.64 [R1+0x7f0], R4 ;  /* 0x0007f00401007387 */ /* 0x0001e20000100a00 */
[----:B------:R3:W-:Y:S03]  /*68fd0*/  STL.64 [R1+0x7f8], R6 ;  /* 0x0007f80601007387 */ /* 0x0007e60000100a00 */
[----:B0-----:R-:W3:Y:S01]  /*68fe0*/  LDL.LU.64 R4, [R1+0x7b80] ;  /* 0x007b800001047983 */ /* 0x001ee20000300a00 */
[----:B------:R-:W-:-:S02]  /*68ff0*/  IMAD.MOV.U32 R20, RZ, RZ, R29 ;  /* 0x000000ffff147224 */ /* 0x000fc400078e001d */
[----:B------:R-:W-:Y:S01]  /*69000*/  IMAD.MOV.U32 R21, RZ, RZ, R28 ;  /* 0x000000ffff157224 */ /* 0x000fe200078e001c */
[C---:B---3--:R-:W-:Y:S01]  /*69010*/  HMMA.16816.F32 R4, R24.reuse, R4, R12 ;  /* 0x000000041804723c */ /* 0x048fe2000000180c */
[----:B------:R-:W3:Y:S01]  /*69020*/  LDL.LU.64 R14, [R1+0x7b78] ;  /* 0x007b7800010e7983 */ /* 0x000ee20000300a00 */
[----:B------:R-:W3:Y:S11]  /*69030*/  LDL.LU.64 R12, [R1+0x7b70] ;  /* 0x007b7000010c7983 */ /* 0x000ef60000300a00 */
[----:B------:R-:W-:Y:S10]  /*69040*/  @!UPT UIADD3 URZ, URZ, URZ, URZ ;  /* 0x0000003f3f3ff290 */ /* 0x000ff4000fffe03f */
[----:B------:R0:W-:Y:S01]  /*69050*/  STL.64 [R1+0x7e0], R4 ;  /* 0x0007e00401007387 */ /* 0x0001e20000100a00 */
[----:B------:R1:W-:Y:S03]  /*69060*/  STL.64 [R1+0x7e8], R6 ;  /* 0x0007e80601007387 */ /* 0x0003e60000100a00 */
[----:B0-----:R-:W4:Y:S01]  /*69070*/  LDL.LU.64 R4, [R1+0x7b68] ;  /* 0x007b680001047983 */ /* 0x001f220000300a00 */
[C---:B---3--:R-:W-:Y:S03]  /*69080*/  HMMA.16816.F32 R20, R24.reuse, R20, R12 ;  /* 0x000000141814723c */ /* 0x048fe6000000180c */
[----:B------:R-:W3:Y:S05]  /*69090*/  LDL.LU.64 R14, [R1+0x7b60] ;  /* 0x007b6000010e7983 */ /* 0x000eea0000300a00 */
[----:B--2---:R-:W-:Y:S01]  /*690a0*/  HMMA.16816.F32 R8, R24, R16, R8 ;  /* 0x000000101808723c */ /* 0x004fe20000001808 */
[----:B-1----:R-:W-:-:S02]  /*690b0*/  IMAD.MOV.U32 R6, RZ, RZ, R16 ;  /* 0x000000ffff067224 */ /* 0x002fc400078e0010 */
[----:B------:R-:W-:Y:S11]  /*690c0*/  IMAD.MOV.U32 R7, RZ, RZ, R17 ;  /* 0x000000ffff077224 */ /* 0x000ff600078e0011 */
[----:B------:R-:W-:Y:S01]  /*690d0*/  @!UPT UIADD3 URZ, URZ, URZ, URZ ;  /* 0x0000003f3f3ff290 */ /* 0x000fe2000fffe03f */
[----:B------:R3:W-:Y:S01]  /*690e0*/  STL.64 [R1+0x7d0], R20 ;  /* 0x0007d01401007387 */ /* 0x0007e20000100a00 */
[----:B------:R-:W-:Y:S02]  /*690f0*/  STL.64 [R1+0x7d8], R22 ;  /* 0x0007d81601007387 */ /* 0x000fe40000100a00 */
[----:B---3--:R-:W-:Y:S02]  /*69100*/  IMAD.MOV.U32 R20, RZ, RZ, R15 ;  /* 0x000000ffff147224 */ /* 0x008fe400078e000f */
[----:B------:R-:W-:-:S05]  /*69110*/  IMAD.MOV.U32 R21, RZ, RZ, R14 ;  /* 0x000000ffff157224 */ /* 0x000fca00078e000e */
[----:B------:R0:W-:Y:S01]  /*69120*/  STL.64 [R1+0x7b58], R20 ;  /* 0x007b581401007387 */ /* 0x0001e20000100a00 */
[----:B------:R-:W-:Y:S02]  /*69130*/  STL.64 [R1+0x7c0], R8 ;  /* 0x0007c00801007387 */ /* 0x000fe40000100a00 */
[----:B------:R-:W-:Y:S01]  /*69140*/  STL.64 [R1+0x7c8], R10 ;  /* 0x0007c80a01007387 */ /* 0x000fe20000100a00 */
[----:B0-----:R-:W2:Y:S01]  /*69150*/  LDL.LU.64 R20, [R1+0x7b0] ;  /* 0x0007b00001147983 */ /* 0x001ea20000300a00 */
[----:B------:R-:W2:Y:S02]  /*69160*/  LDL.LU.64 R22, [R1+0x7b8] ;  /* 0x0007b80001167983 */ /* 0x000ea40000300a00 */
[----:B------:R-:W3:Y:S02]  /*69170*/  LDL.LU.64 R16, [R1+0x780] ;  /* 0x0007800001107983 */ /* 0x000ee40000300a00 */
[----:B------:R-:W2:Y:S02]  /*69180*/  LDL.LU.64 R18, [R1+0x788] ;  /* 0x0007880001127983 */ /* 0x000ea40000300a00 */
[----:B--2---:R-:W-:Y:S01]  /*69190*/  STL.64 [R1+0x7b38], R18 ;  /* 0x007b381201007387 */ /* 0x004fe20000100a00 */
[----:B---3--:R0:W-:Y:S03]  /*691a0*/  STL.64 [R1+0x7b30], R16 ;  /* 0x007b301001007387 */ /* 0x0081e60000100a00 */
[----:B0-----:R-:W2:Y:S01]  /*691b0*/  LDL.LU.64 R16, [R1+0x790] ;  /* 0x0007900001107983 */ /* 0x001ea20000300a00 */
[----:B------:R-:W3:Y:S03]  /*691c0*/  LDL.LU.64 R18, [R1+0x798] ;  /* 0x0007980001127983 */ /* 0x000ee60000300a00 */
[----:B---3--:R-:W-:Y:S01]  /*691d0*/  STL.64 [R1+0x7b50], R18 ;  /* 0x007b501201007387 */ /* 0x008fe20000100a00 */
[----:B--2---:R0:W-:Y:S03]  /*691e0*/  STL.64 [R1+0x7b48], R16 ;  /* 0x007b481001007387 */ /* 0x0041e60000100a00 */
[----:B0-----:R-:W2:Y:S01]  /*691f0*/  LDL.LU.64 R16, [R1+0x7a0] ;  /* 0x0007a00001107983 */ /* 0x001ea20000300a00 */
[----:B------:R-:W2:Y:S02]  /*69200*/  LDL.LU.64 R18, [R1+0x7a8] ;  /* 0x0007a80001127983 */ /* 0x000ea40000300a00 */
[----:B------:R-:W-:Y:S02]  /*69210*/  STL.64 [R1+0x7ad0], R6 ;  /* 0x007ad00601007387 */ /* 0x000fe40000100a00 */
[----:B----4-:R0:W-:Y:S02]  /*69220*/  STL.64 [R1+0x7ac8], R4 ;  /* 0x007ac80401007387 */ /* 0x0101e40000100a00 */
        /* <DEDUP_REMOVED lines=9> */
[----:B------:R-:W4:Y:S02]  /*692c0*/  LDL.LU.64 R6, [R1+0x768] ;  /* 0x0007680001067983 */ /* 0x000f240000300a00 */
[----:B------:R-:W-:-:S02]  /*692d0*/  IMAD.MOV.U32 R12, RZ, RZ, R2 ;  /* 0x000000ffff0c7224 */ /* 0x000fc400078e0002 */
[----:B------:R-:W-:-:S07]  /*692e0*/  IMAD.MOV.U32 R13, RZ, RZ, R0 ;  /* 0x000000ffff0d7224 */ /* 0x000fce00078e0000 */
[C---:B------:R-:W-:Y:S01]  /*692f0*/  HMMA.16816.F32 R12, R24.reuse, R12, R20 ;  /* 0x0000000c180c723c */ /* 0x040fe20000001814 */
[----:B----4-:R-:W-:Y:S01]  /*69300*/  STL.64 [R1+0x7b18], R6 ;  /* 0x007b180601007387 */ /* 0x010fe20000100a00 */
[----:B---3--:R0:W-:Y:S03]  /*69310*/  STL.64 [R1+0x7b10], R4 ;  /* 0x007b100401007387 */ /* 0x0081e60000100a00 */
[----:B0-----:R-:W3:Y:S01]  /*69320*/  LDL.LU.64 R4, [R1+0x770] ;  /* 0x0007700001047983 */ /* 0x001ee20000300a00 */
[----:B------:R-:W3:Y:S02]  /*69330*/  LDL.LU.64 R6, [R1+0x778] ;  /* 0x0007780001067983 */ /* 0x000ee40000300a00 */
[----:B------:R-:W4:Y:S02]  /*69340*/  LDL.LU.64 R8, [R1+0x730] ;  /* 0x0007300001087983 */ /* 0x000f240000300a00 */
[----:B------:R-:W4:Y:S01]  /*69350*/  LDL.LU.64 R10, [R1+0x738] ;  /* 0x00073800010a7983 */ /* 0x000f220000300a00 */
[----:B------:R-:W2:Y:S11]  /*69360*/  LDL.LU.64 R20, [R1+0x7b58] ;  /* 0x007b580001147983 */ /* 0x000eb60000300a00 */
[----:B------:R-:W-:Y:S01]  /*69370*/  @!UPT UIADD3 URZ, URZ, URZ, URZ ;  /* 0x0000003f3f3ff290 */ /* 0x000fe2000fffe03f */
[----:B------:R0:W-:Y:S02]  /*69380*/  STL.64 [R1+0x7b0], R12 ;  /* 0x0007b00c01007387 */ /* 0x0001e40000100a00 */
[----:B------:R1:W-:Y:S01]  /*69390*/  STL.64 [R1+0x7b8], R14 ;  /* 0x0007b80e01007387 */ /* 0x0003e20000100a00 */
[----:B0-----:R-:W3:Y:S01]  /*693a0*/  LDL.LU.64 R12, [R1+0x720] ;  /* 0x00072000010c7983 */ /* 0x001ee20000300a00 */
[----:B-1----:R-:W3:Y:S01]  /*693b0*/  LDL.LU.64 R14, [R1+0x728] ;  /* 0x00072800010e7983 */ /* 0x002ee20000300a00 */
        /* <DEDUP_REMOVED lines=21> */
[C---:B---3--:R-:W-:Y:S01]  /*69510*/  HMMA.16816.F32 R4, R24.reuse, R16, R4 ;  /* 0x000000101804723c */ /* 0x048fe20000001804 */
[----:B------:R-:W-:Y:S02]  /*69520*/  IMAD.MOV.U32 R2, RZ, RZ, R16 ;  /* 0x000000ffff027224 */ /* 0x000fe400078e0010 */
[----:B------:R-:W-:Y:S11]  /*69530*/  IMAD.MOV.U32 R0, RZ, RZ, R17 ;  /* 0x000000ffff007224 */ /* 0x000ff600078e0011 */
[----:B------:R-:W-:Y:S09]  /*69540*/  @!UPT UIADD3 URZ, URZ, URZ, URZ ;  /* 0x0000003f3f3ff290 */ /* 0x000ff2000fffe03f */
[----:B------:R-:W-:Y:S01]  /*69550*/  STL.64 [R1+0x770], R4 ;  /* 0x0007700401007387 */ /* 0x000fe20000100a00 */
[----:B------:R0:W-:Y:S03]  /*69560*/  STL.64 [R1+0x778], R6 ;  /* 0x0007780601007387 */ /* 0x0001e60000100a00 */
[----:B0-----:R-:W3:Y:S01]  /*69570*/  LDL.LU.64 R6, [R1+0x7b18] ;  /* 0x007b180001067983 */ /* 0x001ee20000300a00 */
[----:B------:R-:W3:Y:S02]  /*69580*/  LDL.LU.64 R4, [R1+0x7b10] ;  /* 0x007b100001047983 */ /* 0x000ee40000300a00 */
[----:B------:R-:W3:Y:S02]  /*69590*/  LDL.LU.64 R16, [R1+0x7b08] ;  /* 0x007b080001107983 */ /* 0x000ee40000300a00 */
[----:B------:R-:W-:Y:S01]  /*695a0*/  STL [R1+0x7964], R0 ;  /* 0x0079640001007387 */ /* 0x000fe20000100800 */
[----:B------:R-:W-:Y:S01]  /*695b0*/  STL [R1+0x7960], R2 ;  /* 0x0079600201007387 */ /* 0x000fe20000100800 */
[C---:B---3--:R-:W-:Y:S03]  /*695c0*/  HMMA.16816.F32 R16, R24.reuse, R16, R4 ;  /* 0x000000101810723c */ /* 0x048fe60000001804 */
[----:B------:R-:W3:Y:S01]  /*695d0*/  LDL.LU.64 R6, [R1+0x7b00] ;  /* 0x007b000001067983 */ /* 0x000ee20000300a00 */
[----:B------:R-:W3:Y:S11]  /*695e0*/  LDL.LU.64 R4, [R1+0x7af8] ;  /* 0x007af80001047983 */ /* 0x000ef60000300a00 */
[----:B------:R-:W-:Y:S08]  /*695f0*/  @!UPT UIADD3 URZ, URZ, URZ, URZ ;  /* 0x0000003f3f3ff290 */ /* 0x000ff0000fffe03f */
        /* <DEDUP_REMOVED lines=12> */
[----:B------:R-:W2:Y:S11]  /*696c0*/  LDL.LU.64 R4, [R1+0x7ac8] ;  /* 0x007ac80001047983 */ /* 0x000eb60000300a00 */
[----:B------:R-:W-:Y:S09]  /*696d0*/  @!UPT UIADD3 URZ, URZ, URZ, URZ ;  /* 0x0000003f3f3ff290 */ /* 0x000ff2000fffe03f */
[----:B------:R0:W-:Y:S01]  /*696e0*/  STL.64 [R1+0x740], R16 ;  /* 0x0007401001007387 */ /* 0x0001e20000100a00 */
[----:B------:R-:W-:Y:S03]  /*696f0*/  STL.64 [R1+0x748], R18 ;  /* 0x0007481201007387 */ /* 0x000fe60000100a00 */
[----:B0-----:R-:W4:Y:S02]  /*69700*/  LDL.LU.64 R16, [R1+0x7ac0] ;  /* 0x007ac00001107983 */ /* 0x001f240000300a00 */
[C---:B----4-:R-:W-:Y:S01]  /*69710*/  HMMA.16816.F32 R8, R24.reuse, R16, R8 ;  /* 0x000000101808723c */ /* 0x050fe20000001808 */
[----:B------:R-:W-:Y:S02]  /*69720*/  IMAD.MOV.U32 R0, RZ, RZ, R16 ;  /* 0x000000ffff007224 */ /* 0x000fe400078e0010 */
[----:B------:R-:W-:Y:S11]  /*69730*/  IMAD.MOV.U32 R2, RZ, RZ, R17 ;  /* 0x000000ffff027224 */ /* 0x000ff600078e0011 */
[----:B------:R-:W-:Y:S09]  /*69740*/  @!UPT UIADD3 URZ, URZ, URZ, URZ ;  /* 0x0000003f3f3ff290 */ /* 0x000ff2000fffe03f */
[----:B------:R-:W-:Y:S01]  /*69750*/  STL.64 [R1+0x730], R8 ;  /* 0x0007300801007387 */ /* 0x000fe20000100a00 */
[----:B------:R0:W-:Y:S03]  /*69760*/  STL.64 [R1+0x738], R10 ;  /* 0x0007380a01007387 */ /* 0x0001e60000100a00 */
[----:B0-----:R-:W4:Y:S01]  /*69770*/  LDL.LU.64 R10, [R1+0x7ab8] ;  /* 0x007ab800010a7983 */ /* 0x001f220000300a00 */
[----:B------:R-:W2:Y:S02]  /*69780*/  LDL.LU.64 R8, [R1+0x7ab0] ;  /* 0x007ab00001087983 */ /* 0x000ea40000300a00 */
[----:B------:R-:W2:Y:S02]  /*69790*/  LDL.LU.64 R18, [R1+0x7aa8] ;  /* 0x007aa80001127983 */ /* 0x000ea40000300a00 */
[----:B------:R-:W2:Y:S02]  /*697a0*/  LDL.LU.64 R16, [R1+0x7aa0] ;  /* 0x007aa00001107983 */ /* 0x000ea40000300a00 */
[C---:B--2---:R-:W-:Y:S11]  /*697b0*/  HMMA.16816.F32 R12, R24.reuse, R16, R12 ;  /* 0x00000010180c723c */ /* 0x044ff6000000180c */
[----:B------:R-:W-:Y:S11]  /*697c0*/  @!UPT UIADD3 URZ, URZ, URZ, URZ ;  /* 0x0000003f3f3ff290 */ /* 0x000ff6000fffe03f */
[----:B------:R-:W-:Y:S01]  /*697d0*/  @!UPT UIADD3 URZ, URZ, URZ, URZ ;  /* 0x0000003f3f3ff290 */ /* 0x000fe2000fffe03f */
[----:B------:R0:W-:Y:S01]  /*697e0*/  STL.64 [R1+0x720], R12 ;  /* 0x0007200c01007387 */ /* 0x0001e20000100a00 */
[----:B------:R-:W-:Y:S03]  /*697f0*/  STL.64 [R1+0x728], R14 ;  /* 0x0007280e01007387 */ /* 0x000fe60000100a00 */
[----:B0-----:R-:W2:Y:S01]  /*69800*/  LDL.LU.64 R12, [R1+0x7a98] ;  /* 0x007a9800010c7983 */ /* 0x001ea20000300a00 */
[----:B------:R-:W-:Y:S02]  /*69810*/  STL.64 [R1+0x78d0], R18 ;  /* 0x0078d01201007387 */ /* 0x000fe40000100a00 */
[----:B------:R0:W-:Y:S02]  /*69820*/  STL.64 [R1+0x78c8], R16 ;  /* 0x0078c81001007387 */ /* 0x0001e40000100a00 */
[----:B0-----:R-:W3:Y:S01]  /*69830*/  LDL.LU.64 R16, [R1+0x440] ;  /* 0x0004400001107983 */ /* 0x001ee20000300a00 */
[----:B------:R-:W3:Y:S01]  /*69840*/  LDL.LU.64 R18, [R1+0x448] ;  /* 0x0004480001127983 */ /* 0x000ee20000300a00 */
[C---:B--2---:R-:W-:Y:S11]  /*69850*/  HMMA.16816.F32 R20, R24.reuse, R12, R20 ;  /* 0x0000000c1814723c */ /* 0x044ff60000001814 */
[----:B------:R-:W-:Y:S11]  /*69860*/  @!UPT UIADD3 URZ, URZ, URZ, URZ ;  /* 0x0000003f3f3ff290 */ /* 0x000ff6000fffe03f */
[----:B------:R-:W-:Y:S01]  /*69870*/  @!UPT UIADD3 URZ, URZ, URZ, URZ ;  /* 0x0000003f3f3ff290 */ /* 0x000fe2000fffe03f */
[----:B------:R-:W-:Y:S01]  /*69880*/  STL.64 [R1+0x710], R20 ;  /* 0x0007101401007387 */ /* 0x000fe20000100a00 */
[----:B------:R0:W-:Y:S03]  /*69890*/  STL.64 [R1+0x718], R22 ;  /* 0x0007181601007387 */ /* 0x0001e60000100a00 */
[----:B0-----:R-:W2:Y:S01]  /*698a0*/  LDL.LU.64 R22, [R1+0x7a90] ;  /* 0x007a900001167983 */ /* 0x001ea20000300a00 */
[----:B------:R-:W2:Y:S02]  /*698b0*/  LDL.LU.64 R20, [R1+0x7a88] ;  /* 0x007a880001147983 */ /* 0x000ea40000300a00 */
[----:B------:R0:W-:Y:S02]  /*698c0*/  STL.64 [R1+0x7a80], R12 ;  /* 0x007a800c01007387 */ /* 0x0001e40000100a00 */
[----:B0-----:R-:W2:Y:S01]  /*698d0*/  LDL.LU.64 R12, [R1+0x700] ;  /* 0x00070000010c7983 */ /* 0x001ea20000300a00 */
[----:B------:R-:W2:Y:S02]  /*698e0*/  LDL.LU.64 R14, [R1+0x708] ;  /* 0x00070800010e7983 */ /* 0x000ea40000300a00 */
[----:B------:R0:W-:Y:S02]  /*698f0*/  STL.64 [R1+0x7968], R8 ;  /* 0x0079680801007387 */ /* 0x0001e40000100a00 */
[----:B----4-:R-:W-:Y:S01]  /*69900*/  STL.64 [R1+0x7a68], R10 ;  /* 0x007a680a01007387 */ /* 0x010fe20000100a00 */
[C---:B--2---:R-:W-:Y:S11]  /*69910*/  HMMA.16816.F32 R12, R24.reuse, R8, R12 ;  /* 0x00000008180c723c */ /* 0x044ff6000000180c */
[----:B------:R-:W-:Y:S11]  /*69920*/  @!UPT UIADD3 URZ, URZ, URZ, URZ ;  /* 0x0000003f3f3ff290 */ /* 0x000ff6000fffe03f */
[----:B------:R-:W-:Y:S01]  /*69930*/  @!UPT UIADD3 URZ, URZ, URZ, URZ ;  /* 0x0000003f3f3ff290 */ /* 0x000fe2000fffe03f */
[----:B------:R-:W-:Y:S01]  /*69940*/  STL.64 [R1+0x700], R12 ;  /* 0x0007000c01007387 */ /* 0x000fe20000100a00 */
[----:B------:R-:W-:Y:S02]  /*69950*/  STL.64 [R1+0x708], R14 ;  /* 0x0007080e01007387 */ /* 0x000fe40000100a00 */
[----:B0-----:R-:W2:Y:S01]  /*69960*/  LDL.64 R8, [R1+0x1a0] ;  /* 0x0001a00001087983 */ /* 0x001ea20000100a00 */
[----:B---3--:R-:W-:Y:S01]  /*69970*/  HMMA.16816.F32 R16, R24, R4, R16 ;  /* 0x000000041810723c */ /* 0x008fe20000001810 */
[----:B------:R-:W0:Y:S04]  /*69980*/  LDSM.16.MT88.4 R24, [R3+0x10080] ;  /* 0x010080000318783b */ /* 0x000e280000004200 */
[----:B--2---:R1:W-:Y:S04]  /*69990*/  STL.64 [R1+0x7a78], R8 ;  /* 0x007a780801007387 */ /* 0x0043e80000100a00 */
[----:B-1----:R-:W2:Y:S01]  /*699a0*/  LDL.64 R8, [R1+0x1b0] ;  /* 0x0001b00001087983 */ /* 0x002ea20000100a00 */
[----:B------:R-:W2:Y:S02]  /*699b0*/  LDL.LU.64 R12, [R1+0xdd0] ;  /* 0x000dd000010c7983 */ /* 0x000ea40000300a00 */
[----:B------:R-:W2:Y:S11]  /*699c0*/  LDL.LU.64 R14, [R1+0xdd8] ;  /* 0x000dd800010e7983 */ /* 0x000eb60000300a00 */
[----:B------:R-:W-:Y:S01]  /*699d0*/  STL.64 [R1+0x440], R16 ;  /* 0x0004401001007387 */ /* 0x000fe20000100a00 */
[----:B------:R-:W-:Y:S01]  /*699e0*/  STL.64 [R1+0x448], R18 ;  /* 0x0004481201007387 */ /* 0x000fe20000100a00 */
[----:B------:R-:W-:Y:S02]  /*699f0*/  STL [R1+0x78b4], R4 ;  /* 0x0078b40401007387 */ /* 0x000fe40000100800 */
[----:B------:R1:W-:Y:S02]  /*69a00*/  STL [R1+0x78b0], R5 ;  /* 0x0078b00501007387 */ /* 0x0003e40000100800 */
[----:B------:R-:W-:Y:S01]  /*69a10*/  STL.64 [R1+0x7a40], R6 ;  /* 0x007a400601007387 */ /* 0x000fe20000100a00 */
[----:B-1----:R-:W3:Y:S04]  /*69a20*/  LDL.64 R4, [R1+0x190] ;  /* 0x0001900001047983 */ /* 0x002ee80000100a00 */
[----:B---3--:R1:W-:Y:S04]  /*69a30*/  STL.64 [R1+0x7a70], R4 ;  /* 0x007a700401007387 */ /* 0x0083e80000100a00 */
[----:B-1----:R-:W3:Y:S01]  /*69a40*/  LDL.LU.64 R4, [R1+0xdc0] ;  /* 0x000dc00001047983 */ /* 0x002ee20000300a00 */
[----:B------:R-:W3:Y:S02]  /*69a50*/  LDL.LU.64 R6, [R1+0xdc8] ;  /* 0x000dc80001067983 */ /* 0x000ee40000300a00 */
[----:B------:R-:W4:Y:S01]  /*69a60*/  LDL.64 R16, [R1+0x160] ;  /* 0x0001600001107983 */ /* 0x000f220000100a00 */
[----:B--2---:R-:W-:Y:S01]  /*69a70*/  HMMA.16816.F32 R12, R20, R8, R12 ;  /* 0x00000008140c723c */ /* 0x004fe2000000180c */
[----:B----4-:R1:W-:Y:S04]  /*69a80*/  STL.64 [R1+0x7a50], R16 ;  /* 0x007a501001007387 */ /* 0x0103e80000100a00 */
[----:B-1----:R-:W2:Y:S01]  /*69a90*/  LDL.64 R16, [R1+0x170] ;  /* 0x0001700001107983 */ /* 0x002ea20000100a00 */
[----:B------:R-:W-:-:S03]  /*69aa0*/  IMAD.MOV.U32 R3, RZ, RZ, R9 ;  /* 0x000000ffff037224 */ /* 0x000fc600078e0009 */
[----:B--2---:R1:W-:Y:S04]  /*69ab0*/  STL.64 [R1+0x7a60], R16 ;  /* 0x007a601001007387 */ /* 0x0043e80000100a00 */
[----:B-1----:R-:W2:Y:S01]  /*69ac0*/  LDL.64 R16, [R1+0x180] ;  /* 0x0001800001107983 */ /* 0x002ea20000100a00 */
[----:B0-----:R-:W-:Y:S02]  /*69ad0*/  STL [R1+0x7884], R24 ;  /* 0x0078841801007387 */ /* 0x001fe40000100800 */
[----:B------:R0:W-:Y:S02]  /*69ae0*/  STL [R1+0x7880], R25 ;  /* 0x0078801901007387 */ /* 0x0001e40000100800 */
[----:B------:R-:W-:Y:S01]  /*69af0*/  STL [R1+0x787c], R26 ;  /* 0x00787c1a01007387 */ /* 0x000fe20000100800 */
[----:B------:R1:W-:Y:S04]  /*69b00*/  STL [R1+0x7878], R27 ;  /* 0x0078781b01007387 */ /* 0x0003e80000100800 */
[----:B0-----:R-:W4:Y:S01]  /*69b10*/  LDL.LU.64 R24, [R1+0xdb0] ;  /* 0x000db00001187983 */ /* 0x001f220000300a00 */
[----:B-1----:R-:W4:Y:S02]  /*69b20*/  LDL.LU.64 R26, [R1+0xdb8] ;  /* 0x000db800011a7983 */ /* 0x002f240000300a00 */
[----:B------:R0:W-:Y:S01]  /*69b30*/  STL.64 [R1+0xdd0], R12 ;  /* 0x000dd00c01007387 */ /* 0x0001e20000100a00 */
[----:B------:R1:W-:Y:S04]  /*69b40*/  STL.64 [R1+0xdd8], R14 ;  /* 0x000dd80e01007387 */ /* 0x0003e80000100a00 */
[----:B0-----:R-:W2:Y:S01]  /*69b50*/  LDL.LU.64 R12, [R1+0x7a80] ;  /* 0x007a8000010c7983 */ /* 0x001ea20000300a00 */
[----:B-1----:R-:W-:-:S02]  /*69b60*/  IMAD.MOV.U32 R14, RZ, RZ, R8 ;  /* 0x000000ffff0e7224 */ /* 0x002fc400078e0008 */
[----:B------:R-:W3:Y:S02]  /*69b70*/  LDL.LU.64 R8, [R1+0x7a78] ;  /* 0x007a780001087983 */ /* 0x000ee40000300a00 */
[----:B------:R-:W-:Y:S01]  /*69b80*/  STL [R1+0x788c], R3 ;  /* 0x00788c0301007387 */ /* 0x000fe20000100800 */
[----:B------:R-:W-:Y:S01]  /*69b90*/  STL [R1+0x7888], R14 ;  /* 0x0078880e01007387 */ /* 0x000fe20000100800 */
[C---:B---3--:R-:W-:Y:S11]  /*69ba0*/  HMMA.16816.F32 R4, R20.reuse, R8, R4 ;  /* 0x000000081404723c */ /* 0x048ff60000001804 */
[----:B------:R-:W-:Y:S11]  /*69bb0*/  @!UPT UIADD3 URZ, URZ, URZ, URZ ;  /* 0x0000003f3f3ff290 */ /* 0x000ff6000fffe03f */
[----:B------:R-:W-:Y:S01]  /*69bc0*/  @!UPT UIADD3 URZ, URZ, URZ, URZ ;  /* 0x0000003f3f3ff290 */ /* 0x000fe2000fffe03f */
[----:B------:R0:W-:Y:S01]  /*69bd0*/  STL.64 [R1+0xdc0], R4 ;  /* 0x000dc00401007387 */ /* 0x0001e20000100a00 */
[----:B------:R-:W-:Y:S03]  /*69be0*/  STL.64 [R1+0xdc8], R6 ;  /* 0x000dc80601007387 */ /* 0x000fe60000100a00 */
[----:B0-----:R-:W4:Y:S01]  /*69bf0*/  LDL.LU.64 R4, [R1+0x7a70] ;  /* 0x007a700001047983 */ /* 0x001f220000300a00 */
[----:B------:R-:W-:Y:S02]  /*69c00*/  IMAD.MOV.U32 R15, RZ, RZ, R9 ;  /* 0x000000ffff0f7224 */ /* 0x000fe400078e0009 */
[----:B------:R-:W-:Y:S02]  /*69c10*/  IMAD.MOV.U32 R28, RZ, RZ, R8 ;  /* 0x000000ffff1c7224 */ /* 0x000fe400078e0008 */
[----:B------:R-:W3:Y:S01]  /*69c20*/  LDL.LU.64 R10, [R1+0x7a68] ;  /* 0x007a6800010a7983 */ /* 0x000ee20000300a00 */
[----:B------:R-:W-:Y:S01]  /*69c30*/  STL [R1+0x7894], R15 ;  /* 0x0078940f01007387 */ /* 0x000fe20000100800 */
[----:B--2---:R0:W-:Y:S03]  /*69c40*/  STL.64 [R1+0x7a58], R12 ;  /* 0x007a580c01007387 */ /* 0x0041e60000100a00 */
[----:B0-----:R-:W2:Y:S01]  /*69c50*/  LDL.LU.64 R12, [R1+0xd90] ;  /* 0x000d9000010c7983 */ /* 0x001ea20000300a00 */
[----:B------:R-:W2:Y:S02]  /*69c60*/  LDL.LU.64 R14, [R1+0xd98] ;  /* 0x000d9800010e7983 */ /* 0x000ea40000300a00 */
[----:B------:R-:W-:Y:S01]  /*69c70*/  STL [R1+0x7890], R28 ;  /* 0x0078901c01007387 */ /* 0x000fe20000100800 */
[C---:B----4-:R-:W-:Y:S01]  /*69c80*/  HMMA.16816.F32 R24, R20.reuse, R4, R24 ;  /* 0x000000041418723c */ /* 0x050fe20000001818 */
[----:B------:R-:W-:Y:S11]  /*69c90*/  IMAD.MOV.U32 R29, RZ, RZ, R5 ;  /* 0x000000ffff1d7224 */ /* 0x000ff600078e0005 */
[----:B------:R-:W-:Y:S11]  /*69ca0*/  @!UPT UIADD3 URZ, URZ, URZ, URZ ;  /* 0x0000003f3f3ff290 */ /* 0x000ff6000fffe03f */
[----:B------:R-:W-:Y:S01]  /*69cb0*/  STL.64 [R1+0xdb0], R24 ;  /* 0x000db01801007387 */ /* 0x000fe20000100a00 */
[----:B------:R0:W-:Y:S02]  /*69cc0*/  STL.64 [R1+0xdb8], R26 ;  /* 0x000db81a01007387 */ /* 0x0001e40000100a00 */
[----:B0-----:R-:W-:Y:S02]  /*69cd0*/  IMAD.MOV.U32 R27, RZ, RZ, R4 ;  /* 0x000000ffff1b7224 */ /* 0x001fe400078e0004 */
[----:B------:R-:W4:Y:S01]  /*69ce0*/  LDL.LU.64 R4, [R1+0xd80] ;  /* 0x000d800001047983 */ /* 0x000f220000300a00 */
[----:B------:R-:W4:Y:S02]  /*69cf0*/  LDL.LU.64 R6, [R1+0xd88] ;  /* 0x000d880001067983 */ /* 0x000f240000300a00 */
[----:B------:R-:W2:Y:S02]  /*69d00*/  LDL.64 R8, [R1+0xb0] ;  /* 0x0000b00001087983 */ /* 0x000ea40000100a00 */
[----:B--2---:R-:W-:Y:S01]  /*69d10*/  STL.64 [R1+0x7978], R8 ;  /* 0x0079780801007387 */ /* 0x004fe20000100a00 */
[----:B------:R0:W-:Y:S02]  /*69d20*/  STL [R1+0x7898], R27 ;  /* 0x0078981b01007387 */ /* 0x0001e40000100800 */
[----:B------:R-:W2:Y:S01]  /*69d30*/  LDL.LU.64 R24, [R1+0xda0] ;  /* 0x000da00001187983 */ /* 0x000ea20000300a00 */
[----:B0-----:R-:W2:Y:S02]  /*69d40*/  LDL.LU.64 R26, [R1+0xda8] ;  /* 0x000da800011a7983 */ /* 0x001ea40000300a00 */
[C---:B--2---:R-:W-:Y:S11]  /*69d50*/  HMMA.16816.F32 R24, R20.reuse, R16, R24 ;  /* 0x000000101418723c */ /* 0x044ff60000001818 */
[----:B------:R-:W-:Y:S11]  /*69d60*/  @!UPT UIADD3 URZ, URZ, URZ, URZ ;  /* 0x0000003f3f3ff290 */ /* 0x000ff6000fffe03f */
[----:B------:R-:W-:Y:S01]  /*69d70*/  @!UPT UIADD3 URZ, URZ, URZ, URZ ;  /* 0x0000003f3f3ff290 */ /* 0x000fe2000fffe03f */
[----:B------:R0:W-:Y:S01]  /*69d80*/  STL.64 [R1+0xda0], R24 ;  /* 0x000da01801007387 */ /* 0x0001e20000100a00 */
[----:B------:R1:W-:Y:S02]  /*69d90*/  STL.64 [R1+0xda8], R26 ;  /* 0x000da81a01007387 */ /* 0x0003e40000100a00 */
[----:B0-----:R-:W-:Y:S02]  /*69da0*/  IMAD.MOV.U32 R25, RZ, RZ, R16 ;  /* 0x000000ffff197224 */ /* 0x001fe400078e0010 */
[----:B-1----:R-:W-:Y:S02]  /*69db0*/  IMAD.MOV.U32 R26, RZ, RZ, R17 ;  /* 0x000000ffff1a7224 */ /* 0x002fe400078e0011 */
[----:B------:R-:W2:Y:S01]  /*69dc0*/  LDL.LU.64 R16, [R1+0x7a60] ;  /* 0x007a600001107983 */ /* 0x000ea20000300a00 */
[----:B------:R-:W3:Y:S02]  /*69dd0*/  LDL R8, [R1+0xc0] ;  /* 0x0000c00001087983 */ /* 0x000ee40000100800 */
[----:B------:R-:W3:Y:S01]  /*69de0*/  LDL R9, [R1+0xc4] ;  /* 0x0000c40001097983 */ /* 0x000ee20000100800 */
[C---:B--2---:R-:W-:Y:S01]  /*69df0*/  HMMA.16816.F32 R12, R20.reuse, R16, R12 ;  /* 0x00000010140c723c */ /* 0x044fe2000000180c */
[----:B---3--:R-:W-:Y:S01]  /*69e00*/  STL.64 [R1+0x7990], R8 ;  /* 0x0079900801007387 */ /* 0x008fe20000100a00 */
[----:B------:R-:W-:Y:S11]  /*69e10*/  IMAD.MOV.U32 R24, RZ, RZ, R17 ;  /* 0x000000ffff187224 */ /* 0x000ff600078e0011 */
[----:B------:R-:W-:Y:S10]  /*69e20*/  @!UPT UIADD3 URZ, URZ, URZ, URZ ;  /* 0x0000003f3f3ff290 */ /* 0x000ff4000fffe03f */
[----:B------:R0:W-:Y:S01]  /*69e30*/  STL.64 [R1+0xd90], R12 ;  /* 0x000d900c01007387 */ /* 0x0001e20000100a00 */
[----:B------:R1:W-:Y:S03]  /*69e40*/  STL.64 [R1+0xd98], R14 ;  /* 0x000d980e01007387 */ /* 0x0003e60000100a00 */
[----:B0-----:R-:W2:Y:S01]  /*69e50*/  LDL.LU.64 R12, [R1+0x7a58] ;  /* 0x007a5800010c7983 */ /* 0x001ea20000300a00 */
[----:B-1----:R-:W-:Y:S02]  /*69e60*/  IMAD.MOV.U32 R14, RZ, RZ, R16 ;  /* 0x000000ffff0e7224 */ /* 0x002fe400078e0010 */
[----:B------:R-:W4:Y:S02]  /*69e70*/  LDL.LU.64 R16, [R1+0x7a50] ;  /* 0x007a500001107983 */ /* 0x000f240000300a00 */
[----:B------:R-:W-:Y:S02]  /*69e80*/  IMAD.MOV.U32 R8, RZ, RZ, R10 ;  /* 0x000000ffff087224 */ /* 0x000fe400078e000a */
[----:B------:R-:W-:Y:S01]  /*69e90*/  IMAD.MOV.U32 R9, RZ, RZ, R11 ;  /* 0x000000ffff097224 */ /* 0x000fe200078e000b */
[----:B------:R-:W3:Y:S01]  /*69ea0*/  LDL.LU R10, [R1+0x7a4c] ;  /* 0x007a4c00010a7983 */ /* 0x000ee20000300800 */
[----:B------:R-:W2:Y:S03]  /*69eb0*/  LDL.LU R11, [R1+0x7a48] ;  /* 0x007a4800010b7983 */ /* 0x000ea60000300800 */
[----:B------:R-:W-:Y:S01]  /*69ec0*/  STL.64 [R1+0x79a8], R8 ;  /* 0x0079a80801007387 */ /* 0x000fe20000100a00 */
[----:B----4-:R-:W-:Y:S11]  /*69ed0*/  HMMA.16816.F32 R4, R20, R16, R4 ;  /* 0x000000101404723c */ /* 0x010ff60000001804 */
[----:B------:R-:W-:Y:S11]  /*69ee0*/  @!UPT UIADD3 URZ, URZ, URZ, URZ ;  /* 0x0000003f3f3ff290 */ /* 0x000ff6000fffe03f */
[----:B------:R-:W-:Y:S01]  /*69ef0*/  @!UPT UIADD3 URZ, URZ, URZ, URZ ;  /* 0x0000003f3f3ff290 */ /* 0x000fe2000fffe03f */
[----:B------:R-:W-:Y:S01]  /*69f00*/  STL.64 [R1+0xd80], R4 ;  /* 0x000d800401007387 */ /* 0x000fe20000100a00 */
[----:B------:R0:W-:Y:S03]  /*69f10*/  STL.64 [R1+0xd88], R6 ;  /* 0x000d880601007387 */ /* 0x0001e60000100a00 */
[----:B0-----:R-:W4:Y:S01]  /*69f20*/  LDL.LU.64 R6, [R1+0x7a40] ;  /* 0x007a400001067983 */ /* 0x001f220000300a00 */
[----:B------:R-:W2:Y:S02]  /*69f30*/  LDL R8, [R1+0xe0] ;  /* 0x0000e00001087983 */ /* 0x000ea40000100800 */
[----:B------:R-:W2:Y:S02]  /*69f40*/  LDL R9, [R1+0xe4] ;  /* 0x0000e40001097983 */ /* 0x000ea40000100800 */
[----:B------:R-:W-:Y:S02]  /*69f50*/  IMAD.MOV.U32 R28, RZ, RZ, R16 ;  /* 0x000000ffff1c7224 */ /* 0x000fe400078e0010 */
[----:B------:R-:W-:Y:S01]  /*69f60*/  IMAD.MOV.U32 R3, RZ, RZ, R17 ;  /* 0x000000ffff037224 */ /* 0x000fe200078e0011 */
[----:B--2---:R0:W-:Y:S01]  /*69f70*/  STL.64 [R1+0x79c0], R8 ;  /* 0x0079c00801007387 */ /* 0x0041e20000100a00 */
[----:B----4-:R-:W-:-:S02]  /*69f80*/  IMAD.MOV.U32 R16, RZ, RZ, R6 ;  /* 0x000000ffff107224 */ /* 0x010fc400078e0006 */
[----:B------:R-:W-:Y:S02]  /*69f90*/  IMAD.MOV.U32 R17, RZ, RZ, R7 ;  /* 0x000000ffff117224 */ /* 0x000fe400078e0007 */
[----:B------:R-:W2:Y:S01]  /*69fa0*/  LDL.LU R6, [R1+0x7a3c] ;  /* 0x007a3c0001067983 */ /* 0x000ea20000300800 */
[----:B------:R-:W4:Y:S01]  /*69fb0*/  LDL.LU R7, [R1+0x7a38] ;  /* 0x007a380001077983 */ /* 0x000f220000300800 */
[----:B0-----:R-:W-:Y:S02]  /*69fc0*/  IMAD.MOV.U32 R8, RZ, RZ, R11 ;  /* 0x000000ffff087224 */ /* 0x001fe400078e000b */
[----:B---3--:R-:W-:-:S05]  /*69fd0*/  IMAD.MOV.U32 R9, RZ, RZ, R10 ;  /* 0x000000ffff097224 */ /* 0x008fca00078e000a */
[----:B------:R0:W-:Y:S04]  /*69fe0*/  STL.64 [R1+0x79d8], R8 ;  /* 0x0079d80801007387 */ /* 0x0001e80000100a00 */
[----:B0-----:R-:W3:Y:S01]  /*69ff0*/  LDL.64 R8, [R1+0x150] ;  /* 0x0001500001087983 */ /* 0x001ee20000100a00 */
[----:B------:R0:W-:Y:S03]  /*6a000*/  STL.64 [R1+0x7970], R16 ;  /* 0x0079701001007387 */ /* 0x0001e60000100a00 */
[----:B0-----:R-:W3:Y:S01]  /*6a010*/  LDL.LU.64 R16, [R1+0xd70] ;  /* 0x000d700001107983 */ /* 0x001ee20000300a00 */
[----:B------:R-:W3:Y:S02]  /*6a020*/  LDL.LU.64 R18, [R1+0xd78] ;  /* 0x000d780001127983 */ /* 0x000ee40000300a00 */
[----:B---3--:R-:W-:Y:S01]  /*6a030*/  HMMA.16816.F32 R16, R20, R8, R16 ;  /* 0x000000081410723c */ /* 0x008fe20000001810 */
[----:B------:R-:W-:-:S02]  /*6a040*/  IMAD.MOV.U32 R27, RZ, RZ, R8 ;  /* 0x000000ffff1b7224 */ /* 0x000fc400078e0008 */
[----:B------:R-:W-:Y:S11]  /*6a050*/  IMAD.MOV.U32 R15, RZ, RZ, R9 ;  /* 0x000000ffff0f7224 */ /* 0x000ff600078e0009 */
[----:B------:R-:W-:Y:S09]  /*6a060*/  @!UPT UIADD3 URZ, URZ, URZ, URZ ;  /* 0x0000003f3f3ff290 */ /* 0x000ff2000fffe03f */
[----:B------:R-:W-:Y:S01]  /*6a070*/  STL.64 [R1+0xd70], R16 ;  /* 0x000d701001007387 */ /* 0x000fe20000100a00 */
[----:B------:R-:W-:Y:S02]  /*6a080*/  STL.64 [R1+0xd78], R18 ;  /* 0x000d781201007387 */ /* 0x000fe40000100a00 */
[----:B------:R-:W3:Y:S02]  /*6a090*/  LDL.LU.64 R8, [R1+0xd20] ;  /* 0x000d200001087983 */ /* 0x000ee40000300a00 */
[----:B------:R-:W2:Y:S02]  /*6a0a0*/  LDL.LU.64 R10, [R1+0xd28] ;  /* 0x000d2800010a7983 */ /* 0x000ea40000300a00 */
[----:B--2---:R-:W-:Y:S01]  /*6a0b0*/  STL.64 [R1+0x79e8], R10 ;  /* 0x0079e80a01007387 */ /* 0x004fe20000100a00 */
[----:B---3--:R0:W-:Y:S03]  /*6a0c0*/  STL.64 [R1+0x79e0], R8 ;  /* 0x0079e00801007387 */ /* 0x0081e60000100a00 */
[----:B0-----:R-:W2:Y:S04]  /*6a0d0*/  LDL R8, [R1+0x110] ;  /* 0x0001100001087983 */ /* 0x001ea80000100800 */
[----:B------:R-:W2:Y:S04]  /*6a0e0*/  LDL R9, [R1+0x114] ;  /* 0x0001140001097983 */ /* 0x000ea80000100800 */
[----:B--2---:R0:W-:Y:S04]  /*6a0f0*/  STL.64 [R1+0x7a00], R8 ;  /* 0x007a000801007387 */ /* 0x0041e80000100a00 */
[----:B0-----:R-:W2:Y:S04]  /*6a100*/  LDL R8, [R1+0x120] ;  /* 0x0001200001087983 */ /* 0x001ea80000100800 */
[----:B------:R-:W2:Y:S04]  /*6a110*/  LDL R9, [R1+0x124] ;  /* 0x0001240001097983 */ /* 0x000ea80000100800 */
[----:B--2---:R4:W-:Y:S01]  /*6a120*/  STL.64 [R1+0x7a18], R8 ;  /* 0x007a180801007387 */ /* 0x0049e20000100a00 */
[----:B------:R-:W2:Y:S02]  /*6a130*/  LDL.LU.64 R4, [R1+0xd60] ;  /* 0x000d600001047983 */ /* 0x000ea40000300a00 */
[----:B----4-:R-:W-:-:S02]  /*6a140*/  IMAD.MOV.U32 R8, RZ, RZ, R7 ;  /* 0x000000ffff087224 */ /* 0x010fc400078e0007 */
[----:B------:R-:W-:Y:S02]  /*6a150*/  IMAD.MOV.U32 R9, RZ, RZ, R6 ;  /* 0x000000ffff097224 */ /* 0x000fe400078e0006 */
[----:B------:R-:W2:Y:S03]  /*6a160*/  LDL.LU.64 R6, [R1+0xd68] ;  /* 0x000d680001067983 */ /* 0x000ea60000300a00 */
[----:B------:R0:W-:Y:S02]  /*6a170*/  STL.64 [R1+0x7a30], R8 ;  /* 0x007a300801007387 */ /* 0x0001e40000100a00 */
[----:B0-----:R-:W2:Y:S01]  /*6a180*/  LDL.64 R8, [R1+0x140] ;  /* 0x0001400001087983 */ /* 0x001ea20000100a00 */
[----:B------:R-:W3:Y:S02]  /*6a190*/  LDL.LU.64 R16, [R1+0xcd0] ;  /* 0x000cd00001107983 */ /* 0x000ee40000300a00 */
[----:B------:R-:W4:Y:S02]  /*6a1a0*/  LDL.LU.64 R18, [R1+0xcd8] ;  /* 0x000cd80001127983 */ /* 0x000f240000300a00 */
[----:B----4-:R-:W-:Y:S01]  /*6a1b0*/  STL.64 [R1+0x7988], R18 ;  /* 0x0079881201007387 */ /* 0x010fe20000100a00 */
[----:B---3--:R0:W-:Y:S03]  /*6a1c0*/  STL.64 [R1+0x7980], R16 ;  /* 0x0079801001007387 */ /* 0x0081e60000100a00 */
        /* <DEDUP_REMOVED lines=18> */
[----:B--2---:R-:W-:Y:S02]  /*6a2f0*/  HMMA.16816.F32 R4, R20, R8, R4 ;  /* 0x000000081404723c */ /* 0x004fe40000001804 */
[----:B----4-:R-:W-:Y:S01]  /*6a300*/  STL.64 [R1+0x7a10], R18 ;  /* 0x007a101201007387 */ /* 0x010fe20000100a00 */
        /* <DEDUP_REMOVED lines=8> */
[----:B------:R0:W-:Y:S02]  /*6a390*/  STL.64 [R1+0x78b8], R12 ;  /* 0x0078b80c01007387 */ /* 0x0001e40000100a00 */
[----:B0-----:R-:W3:Y:S04]  /*6a3a0*/  LDL R12, [R1+0x100] ;  /* 0x00010000010c7983 */ /* 0x001ee80000100800 */
[----:B------:R-:W3:Y:S01]  /*6a3b0*/  LDL R13, [R1+0x104] ;  /* 0x00010400010d7983 */ /* 0x000ee20000100800 */
[----:B------:R-:W-:Y:S02]  /*6a3c0*/  STL.64 [R1+0x78a8], R26 ;  /* 0x0078a81a01007387 */ /* 0x000fe40000100a00 */
[----:B------:R0:W-:Y:S02]  /*6a3d0*/  STL.64 [R1+0x78a0], R24 ;  /* 0x0078a01801007387 */ /* 0x0001e40000100a00 */
[----:B0-----:R-:W4:Y:S01]  /*6a3e0*/  LDL.64 R24, [R1+0xa0] ;  /* 0x0000a00001187983 */ /* 0x001f220000100a00 */
[----:B------:R0:W-:Y:S02]  /*6a3f0*/  STL.64 [R1+0xd60], R4 ;  /* 0x000d600401007387 */ /* 0x0001e40000100a00 */
[----:B------:R-:W-:Y:S02]  /*6a400*/  STL.64 [R1+0xd68], R6 ;  /* 0x000d680601007387 */ /* 0x000fe40000100a00 */
[----:B0-----:R-:W-:-:S02]  /*6a410*/  IMAD.MOV.U32 R4, RZ, RZ, R8 ;  /* 0x000000ffff047224 */ /* 0x001fc400078e0008 */
[----:B------:R-:W-:Y:S02]  /*6a420*/  IMAD.MOV.U32 R5, RZ, RZ, R9 ;  /* 0x000000ffff057224 */ /* 0x000fe400078e0009 */
[----:B------:R-:W2:Y:S02]  /*6a430*/  LDL.LU.64 R8, [R1+0x7a30] ;  /* 0x007a300001087983 */ /* 0x000ea40000300a00 */
        /* <DEDUP_REMOVED lines=18> */
[----:B------:R-:W-:Y:S01]  /*6a560*/  STL.64 [R1+0xd30], R8 ;  /* 0x000d300801007387 */ /* 0x000fe20000100a00 */
[----:B------:R0:W-:Y:S03]  /*6a570*/  STL.64 [R1+0xd38], R10 ;  /* 0x000d380a01007387 */ /* 0x0001e60000100a00 */
[----:B0-----:R-:W3:Y:S01]  /*6a580*/  LDL.LU.64 R10, [R1+0x79e8] ;  /* 0x0079e800010a7983 */ /* 0x001ee20000300a00 */
[----:B------:R-:W3:Y:S02]  /*6a590*/  LDL.LU.64 R8, [R1+0x79e0] ;  /* 0x0079e00001087983 */ /* 0x000ee40000300a00 */
[C---:B---3--:R-:W-:Y:S01]  /*6a5a0*/  HMMA.16816.F32 R12, R20.reuse, R12, R8 ;  /* 0x0000000c140c723c */ /* 0x048fe20000001808 */
[----:B------:R-:W2:Y:S11]  /*6a5b0*/  LDL.LU.64 R8, [R1+0x79d8] ;  /* 0x0079d80001087983 */ /* 0x000eb60000300a00 */
[----:B------:R-:W-:Y:S11]  /*6a5c0*/  @!UPT UIADD3 URZ, URZ, URZ, URZ ;  /* 0x0000003f3f3ff290 */ /* 0x000ff6000fffe03f */
[----:B------:R0:W-:Y:S01]  /*6a5d0*/  STL.64 [R1+0xd20], R12 ;  /* 0x000d200c01007387 */ /* 0x0001e20000100a00 */
[----:B------:R1:W-:Y:S03]  /*6a5e0*/  STL.64 [R1+0xd28], R14 ;  /* 0x000d280e01007387 */ /* 0x0003e60000100a00 */
        /* <DEDUP_REMOVED lines=30> */
[----:B--2---:R-:W-:Y:S01]  /*6a7d0*/  HMMA.16816.F32 R16, R20, R8, R16 ;  /* 0x000000081410723c */ /* 0x004fe20000001810 */
[----:B------:R-:W-:Y:S02]  /*6a7e0*/  IMAD.MOV.U32 R7, RZ, RZ, R8 ;  /* 0x000000ffff077224 */ /* 0x000fe400078e0008 */
[----:B------:R-:W-:Y:S11]  /*6a7f0*/  IMAD.MOV.U32 R6, RZ, RZ, R9 ;  /* 0x000000ffff067224 */ /* 0x000ff600078e0009 */
[----:B------:R-:W-:Y:S09]  /*6a800*/  @!UPT UIADD3 URZ, URZ, URZ, URZ ;  /* 0x0000003f3f3ff290 */ /* 0x000ff2000fffe03f */
[----:B------:R0:W-:Y:S01]  /*6a810*/  STL.64 [R1+0xcd0], R16 ;  /* 0x000cd01001007387 */ /* 0x0001e20000100a00 */
[----:B------:R-:W-:Y:S03]  /*6a820*/  STL.64 [R1+0xcd8], R18 ;  /* 0x000cd81201007387 */ /* 0x000fe60000100a00 */
[----:B0-----:R-:W3:Y:S01]  /*6a830*/  LDL.LU.64 R16, [R1+0x7970] ;  /* 0x0079700001107983 */ /* 0x001ee20000300a00 */
[----:B------:R-:W2:Y:S02]  /*6a840*/  LDL.LU.64 R8, [R1+0x7968] ;  /* 0x0079680001087983 */ /* 0x000ea40000300a00 */
[----:B------:R-:W-:Y:S02]  /*6a850*/  STL [R1+0x779c], R7 ;  /* 0x00779c0701007387 */ /* 0x000fe40000100800 */
[----:B------:R-:W-:Y:S01]  /*6a860*/  STL [R1+0x7798], R6 ;  /* 0x0077980601007387 */ /* 0x000fe20000100800 */
[----:B------:R0:W-:Y:S04]  /*6a870*/  STL.64 [R1+0x7958], R4 ;  /* 0x0079580401007387 */ /* 0x0001e80000100a00 */
[----:B0-----:R-:W2:Y:S01]  /*6a880*/  LDL.LU.64 R4, [R1+0xcc0] ;  /* 0x000cc00001047983 */ /* 0x001ea20000300a00 */
[----:B------:R-:W2:Y:S02]  /*6a890*/  LDL.LU.64 R6, [R1+0xcc8] ;  /* 0x000cc80001067983 */ /* 0x000ea40000300a00 */
[----:B----4-:R-:W-:-:S02]  /*6a8a0*/  IMAD.MOV.U32 R10, RZ, RZ, R25 ;  /* 0x000000ffff0a7224 */ /* 0x010fc400078e0019 */
[----:B------:R-:W-:Y:S01]  /*6a8b0*/  IMAD.MOV.U32 R11, RZ, RZ, R24 ;  /* 0x000000ffff0b7224 */ /* 0x000fe200078e0018 */
[C---:B--2---:R-:W-:Y:S11]  /*6a8c0*/  HMMA.16816.F32 R4, R20.reuse, R24, R4 ;  /* 0x000000181404723c */ /* 0x044ff60000001804 */
[----:B------:R-:W-:Y:S11]  /*6a8d0*/  @!UPT UIADD3 URZ, URZ, URZ, URZ ;  /* 0x0000003f3f3ff290 */ /* 0x000ff6000fffe03f */
[----:B------:R-:W-:Y:S01]  /*6a8e0*/  @!UPT UIADD3 URZ, URZ, URZ, URZ ;  /* 0x0000003f3f3ff290 */ /* 0x000fe2000fffe03f */
[----:B------:R0:W-:Y:S01]  /*6a8f0*/  STL.64 [R1+0xcc0], R4 ;  /* 0x000cc00401007387 */ /* 0x0001e20000100a00 */
[----:B------:R1:W-:Y:S02]  /*6a900*/  STL.64 [R1+0xcc8], R6 ;  /* 0x000cc80601007387 */ /* 0x0003e40000100a00 */
[----:B------:R-:W-:Y:S02]  /*6a910*/  STL [R1+0x77a4], R10 ;  /* 0x0077a40a01007387 */ /* 0x000fe40000100800 */
[----:B------:R-:W-:Y:S01]  /*6a920*/  STL [R1+0x77a0], R11 ;  /* 0x0077a00b01007387 */ /* 0x000fe20000100800 */
[----:B------:R3:W-:Y:S04]  /*6a930*/  STL.64 [R1+0x7940], R8 ;  /* 0x0079400801007387 */ /* 0x0007e80000100a00 */
[----:B0-----:R-:W2:Y:S01]  /*6a940*/  LDL.LU.64 R4, [R1+0xca0] ;  /* 0x000ca00001047983 */ /* 0x001ea20000300a00 */
[----:B-1----:R-:W2:Y:S01]  /*6a950*/  LDL.LU.64 R6, [R1+0xca8] ;  /* 0x000ca80001067983 */ /* 0x002ea20000300a00 */
[C---:B---3--:R-:W-:Y:S11]  /*6a960*/  HMMA.16816.F32 R8, R20.reuse, R16, R12 ;  /* 0x000000101408723c */ /* 0x048ff6000000180c */
[----:B------:R-:W-:Y:S11]  /*6a970*/  @!UPT UIADD3 URZ, URZ, URZ, URZ ;  /* 0x0000003f3f3ff290 */ /* 0x000ff6000fffe03f */
[----:B------:R-:W-:Y:S01]  /*6a980*/  @!UPT UIADD3 URZ, URZ, URZ, URZ ;  /* 0x0000003f3f3ff290 */ /* 0x000fe2000fffe03f */
[----:B------:R0:W-:Y:S01]  /*6a990*/  STL.64 [R1+0xcb0], R8 ;  /* 0x000cb00801007387 */ /* 0x0001e20000100a00 */
[----:B------:R1:W-:Y:S02]  /*6a9a0*/  STL.64 [R1+0xcb8], R10 ;  /* 0x000cb80a01007387 */ /* 0x0003e40000100a00 */
[----:B------:R-:W3:Y:S02]  /*6a9b0*/  LDL.64 R24, [R1+0x10] ;  /* 0x0000100001187983 */ /* 0x000ee40000100a00 */
[----:B------:R-:W-:Y:S02]  /*6a9c0*/  IMAD.MOV.U32 R16, RZ, RZ, R0 ;  /* 0x000000ffff107224 */ /* 0x000fe400078e0000 */
[----:B------:R-:W-:Y:S01]  /*6a9d0*/  IMAD.MOV.U32 R17, RZ, RZ, R2 ;  /* 0x000000ffff117224 */ /* 0x000fe200078e0002 */
[----:B---3--:R3:W-:Y:S01]  /*6a9e0*/  STL.64 [R1+0x78f0], R24 ;  /* 0x0078f01801007387 */ /* 0x0087e20000100a00 */
[----:B------:R-:W4:Y:S02]  /*6a9f0*/  LDL.LU R0, [R1+0x7964] ;  /* 0x0079640001007983 */ /* 0x000f240000300800 */
[----:B------:R-:W2:Y:S02]  /*6aa00*/  LDL.LU R2, [R1+0x7960] ;  /* 0x0079600001027983 */ /* 0x000ea40000300800 */
[----:B0-----:R-:W2:Y:S01]  /*6aa10*/  LDL.LU.64 R8, [R1+0xc90] ;  /* 0x000c900001087983 */ /* 0x001ea20000300a00 */
[----:B-1----:R-:W2:Y:S04]  /*6aa20*/  LDL.LU.64 R10, [R1+0xc98] ;  /* 0x000c9800010a7983 */ /* 0x002ea80000300a00 */
[----:B--2---:R-:W-:Y:S01]  /*6aa30*/  STL.64 [R1+0x7950], R10 ;  /* 0x0079500a01007387 */ /* 0x004fe20000100a00 */
[----:B------:R0:W-:Y:S02]  /*6aa40*/  STL.64 [R1+0x7948], R8 ;  /* 0x0079480801007387 */ /* 0x0001e40000100a00 */
[----:B------:R-:W2:Y:S02]  /*6aa50*/  LDL.64 R12, [R1+0x50] ;  /* 0x00005000010c7983 */ /* 0x000ea40000100a00 */
[----:B---3--:R-:W3:Y:S01]  /*6aa60*/  LDL R24, [R1+0x20] ;  /* 0x0000200001187983 */ /* 0x008ee20000100800 */
[----:B------:R-:W3:Y:S04]  /*6aa70*/  LDL R25, [R1+0x24] ;  /* 0x0000240001197983 */ /* 0x000ee80000100800 */
[----:B0-----:R-:W3:Y:S04]  /*6aa80*/  LDL.64 R8, [R1+0x80] ;  /* 0x0000800001087983 */ /* 0x001ee80000100a00 */
[----:B--2---:R0:W-:Y:S04]  /*6aa90*/  STL.64 [R1+0x7938], R12 ;  /* 0x0079380c01007387 */ /* 0x0041e80000100a00 */
[----:B0-----:R-:W2:Y:S01]  /*6aaa0*/  LDL.64 R12, [R1+0x70] ;  /* 0x00007000010c7983 */ /* 0x001ea20000100a00 */
[----:B---3--:R0:W-:Y:S03]  /*6aab0*/  STL.64 [R1+0x7908], R24 ;  /* 0x0079081801007387 */ /* 0x0081e60000100a00 */
[----:B0-----:R-:W3:Y:S01]  /*6aac0*/  LDL.64 R24, [R1+0x30] ;  /* 0x0000300001187983 */ /* 0x001ee20000100a00 */
[C---:B------:R-:W-:Y:S03]  /*6aad0*/  HMMA.16816.F32 R4, R20.reuse, R8, R4 ;  /* 0x000000081404723c */ /* 0x040fe60000001804 */
[----:B---3--:R-:W-:Y:S01]  /*6aae0*/  STL.64 [R1+0x7920], R24 ;  /* 0x0079201801007387 */ /* 0x008fe20000100a00 */
[----:B------:R0:W-:Y:S03]  /*6aaf0*/  STL.64 [R1+0x78e8], R16 ;  /* 0x0078e81001007387 */ /* 0x0001e60000100a00 */
[----:B0-----:R-:W3:Y:S11]  /*6ab00*/  LDL.64 R16, [R1+0x60] ;  /* 0x0000600001107983 */ /* 0x001ef60000100a00 */
[----:B------:R-:W-:Y:S05]  /*6ab10*/  @!UPT UIADD3 URZ, URZ, URZ, URZ ;  /* 0x0000003f3f3ff290 */ /* 0x000fea000fffe03f */
[----:B------:R0:W-:Y:S02]  /*6ab20*/  STL.64 [R1+0xca0], R4 ;  /* 0x000ca00401007387 */ /* 0x0001e40000100a00 */
[----:B------:R1:W-:Y:S01]  /*6ab30*/  STL.64 [R1+0xca8], R6 ;  /* 0x000ca80601007387 */ /* 0x0003e20000100a00 */
[----:B0-----:R-:W2:Y:S01]  /*6ab40*/  LDL.LU.64 R4, [R1+0x7958] ;  /* 0x0079580001047983 */ /* 0x001ea20000300a00 */
[----:B-1----:R-:W-:Y:S02]  /*6ab50*/  IMAD.MOV.U32 R7, RZ, RZ, R8 ;  /* 0x000000ffff077224 */ /* 0x002fe400078e0008 */
[----:B------:R-:W-:Y:S02]  /*6ab60*/  IMAD.MOV.U32 R6, RZ, RZ, R9 ;  /* 0x000000ffff067224 */ /* 0x000fe400078e0009 */
[----:B------:R-:W2:Y:S01]  /*6ab70*/  LDL.LU.64 R10, [R1+0x7950] ;  /* 0x00795000010a7983 */ /* 0x000ea20000300a00 */
[----:B------:R-:W2:Y:S02]  /*6ab80*/  LDL.LU.64 R8, [R1+0x7948] ;  /* 0x0079480001087983 */ /* 0x000ea40000300a00 */
[----:B------:R-:W-:Y:S02]  /*6ab90*/  STL [R1+0x77ac], R6 ;  /* 0x0077ac0601007387 */ /* 0x000fe40000100800 */
[----:B------:R-:W-:Y:S01]  /*6aba0*/  STL [R1+0x77a8], R7 ;  /* 0x0077a80701007387 */ /* 0x000fe20000100800 */
[----:B--2---:R-:W-:Y:S11]  /*6abb0*/  HMMA.16816.F32 R8, R20, R12, R8 ;  /* 0x0000000c1408723c */ /* 0x004ff60000001808 */
[----:B------:R-:W-:Y:S11]  /*6abc0*/  @!UPT UIADD3 URZ, URZ, URZ, URZ ;  /* 0x0000003f3f3ff290 */ /* 0x000ff6000fffe03f */
[----:B------:R-:W-:Y:S01]  /*6abd0*/  @!UPT UIADD3 URZ, URZ, URZ, URZ ;  /* 0x0000003f3f3ff290 */ /* 0x000fe2000fffe03f */
[----:B------:R0:W-:Y:S01]  /*6abe0*/  STL.64 [R1+0xc90], R8 ;  /* 0x000c900801007387 */ /* 0x0001e20000100a00 */
[----:B------:R1:W-:Y:S03]  /*6abf0*/  STL.64 [R1+0xc98], R10 ;  /* 0x000c980a01007387 */ /* 0x0003e60000100a00 */
[----:B0-----:R-:W2:Y:S01]  /*6ac00*/  LDL.LU.64 R8, [R1+0x7940] ;  /* 0x0079400001087983 */ /* 0x001ea20000300a00 */
[----:B-1----:R-:W-:Y:S02]  /*6ac10*/  IMAD.MOV.U32 R10, RZ, RZ, R12 ;  /* 0x000000ffff0a7224 */ /* 0x002fe400078e000c */
[----:B------:R-:W-:Y:S02]  /*6ac20*/  IMAD.MOV.U32 R11, RZ, RZ, R13 ;  /* 0x000000ffff0b7224 */ /* 0x000fe400078e000d */
[----:B------:R-:W3:Y:S03]  /*6ac30*/  LDL.LU.64 R12, [R1+0x7938] ;  /* 0x00793800010c7983 */ /* 0x000ee60000300a00 */
[----:B------:R-:W-:Y:S01]  /*6ac40*/  STL.64 [R1+0x78e0], R10 ;  /* 0x0078e00a01007387 */ /* 0x000fe20000100a00 */
[----:B--2---:R0:W-:Y:S04]  /*6ac50*/  STL.64 [R1+0x78d8], R8 ;  /* 0x0078d80801007387 */ /* 0x0041e80000100a00 */
[----:B0-----:R-:W2:Y:S01]  /*6ac60*/  LDL.LU.64 R8, [R1+0xc80] ;  /* 0x000c800001087983 */ /* 0x001ea20000300a00 */
[----:B------:R-:W2:Y:S02]  /*6ac70*/  LDL.LU.64 R10, [R1+0xc88] ;  /* 0x000c8800010a7983 */ /* 0x000ea40000300a00 */
[----:B---3--:R-:W-:-:S02]  /*6ac80*/  IMAD.MOV.U32 R6, RZ, RZ, R16 ;  /* 0x000000ffff067224 */ /* 0x008fc400078e0010 */
[----:B------:R-:W-:Y:S01]  /*6ac90*/  IMAD.MOV.U32 R7, RZ, RZ, R17 ;  /* 0x000000ffff077224 */ /* 0x000fe200078e0011 */
[C---:B--2---:R-:W-:Y:S11]  /*6aca0*/  HMMA.16816.F32 R8, R20.reuse, R16, R8 ;  /* 0x000000101408723c */ /* 0x044ff60000001808 */
[----:B------:R-:W-:Y:S11]  /*6acb0*/  @!UPT UIADD3 URZ, URZ, URZ, URZ ;  /* 0x0000003f3f3ff290 */ /* 0x000ff6000fffe03f */
[----:B------:R-:W-:Y:S01]  /*6acc0*/  @!UPT UIADD3 URZ, URZ, URZ, URZ ;  /* 0x0000003f3f3ff290 */ /* 0x000fe2000fffe03f */
[----:B------:R0:W-:Y:S01]  /*6acd0*/  STL.64 [R1+0xc80], R8 ;  /* 0x000c800801007387 */ /* 0x0001e20000100a00 */
[----:B------:R1:W-:Y:S03]  /*6ace0*/  STL.64 [R1+0xc88], R10 ;  /* 0x000c880a01007387 */ /* 0x0003e60000100a00 */
[----:B0-----:R-:W2:Y:S01]  /*6acf0*/  LDL.LU.64 R8, [R1+0xc70] ;  /* 0x000c700001087983 */ /* 0x001ea20000300a00 */
[----:B-1----:R-:W2:Y:S02]  /*6ad00*/  LDL.LU.64 R10, [R1+0xc78] ;  /* 0x000c7800010a7983 */ /* 0x002ea40000300a00 */
[----:B------:R-:W-:Y:S02]  /*6ad10*/  STL.64 [R1+0x7900], R6 ;  /* 0x0079000601007387 */ /* 0x000fe40000100a00 */
[----:B------:R0:W-:Y:S02]  /*6ad20*/  STL.64 [R1+0x78f8], R4 ;  /* 0x0078f80401007387 */ /* 0x0001e40000100a00 */
[----:B0-----:R-:W3:Y:S01]  /*6ad30*/  LDL.LU.64 R4, [R1+0xc40] ;  /* 0x000c400001047983 */ /* 0x001ee20000300a00 */
[----:B------:R-:W2:Y:S03]  /*6ad40*/  LDL.LU.64 R6, [R1+0xc48] ;  /* 0x000c480001067983 */ /* 0x000ea60000300a00 */
[----:B--2---:R-:W-:Y:S01]  /*6ad50*/  STL.64 [R1+0x7918], R6 ;  /* 0x0079180601007387 */ /* 0x004fe20000100a00 */
[----:B---3--:R0:W-:Y:S03]  /*6ad60*/  STL.64 [R1+0x7910], R4 ;  /* 0x0079100401007387 */ /* 0x0081e60000100a00 */
[----:B0-----:R-:W2:Y:S01]  /*6ad70*/  LDL.LU.64 R4, [R1+0xc50] ;  /* 0x000c500001047983 */ /* 0x001ea20000300a00 */
[----:B------:R-:W3:Y:S01]  /*6ad80*/  LDL.LU.64 R6, [R1+0xc58] ;  /* 0x000c580001067983 */ /* 0x000ee20000300a00 */
[----:B------:R-:W-:Y:S01]  /*6ad90*/  HMMA.16816.F32 R8, R20, R12, R8 ;  /* 0x0000000c1408723c */ /* 0x000fe20000001808 */
[----:B------:R-:W-:-:S02]  /*6ada0*/  IMAD.MOV.U32 R24, RZ, RZ, R2 ;  /* 0x000000ffff187224 */ /* 0x000fc400078e0002 */
[----:B----4-:R-:W-:Y:S01]  /*6adb0*/  IMAD.MOV.U32 R25, RZ, RZ, R0 ;  /* 0x000000ffff197224 */ /* 0x010fe200078e0000 */
[----:B---3--:R-:W-:Y:S01]  /*6adc0*/  STL.64 [R1+0x7930], R6 ;  /* 0x0079300601007387 */ /* 0x008fe20000100a00 */
[----:B--2---:R0:W-:Y:S03]  /*6add0*/  STL.64 [R1+0x7928], R4 ;  /* 0x0079280401007387 */ /* 0x0041e60000100a00 */
[----:B0-----:R-:W2:Y:S01]  /*6ade0*/  LDL.LU.64 R4, [R1+0xc60] ;  /* 0x000c600001047983 */ /* 0x001ea20000300a00 */
[----:B------:R-:W2:Y:S02]  /*6adf0*/  LDL.LU.64 R6, [R1+0xc68] ;  /* 0x000c680001067983 */ /* 0x000ea40000300a00 */
[----:B------:R-:W3:Y:S02]  /*6ae00*/  LDL.LU.64 R16, [R1+0xc30] ;  /* 0x000c300001107983 */ /* 0x000ee40000300a00 */
[----:B------:R-:W3:Y:S10]  /*6ae10*/  LDL.LU.64 R18, [R1+0xc38] ;  /* 0x000c380001127983 */ /* 0x000ef40000300a00 */
[----:B------:R0:W-:Y:S01]  /*6ae20*/  STL.64 [R1+0xc70], R8 ;  /* 0x000c700801007387 */ /* 0x0001e20000100a00 */
[----:B------:R-:W-:-:S02]  /*6ae30*/  IMAD.MOV.U32 R0, RZ, RZ, R13 ;  /* 0x000000ffff007224 */ /* 0x000fc400078e000d */
[----:B------:R1:W-:Y:S02]  /*6ae40*/  STL.64 [R1+0xc78], R10 ;  /* 0x000c780a01007387 */ /* 0x0003e40000100a00 */
[----:B------:R-:W-:Y:S01]  /*6ae50*/  IMAD.MOV.U32 R2, RZ, RZ, R12 ;  /* 0x000000ffff027224 */ /* 0x000fe200078e000c */
[----:B0-----:R-:W4:Y:S01]  /*6ae60*/  LDL.LU.64 R8, [R1+0xc20] ;  /* 0x000c200001087983 */ /* 0x001f220000300a00 */
[----:B-1----:R-:W4:Y:S02]  /*6ae70*/  LDL.LU.64 R10, [R1+0xc28] ;  /* 0x000c2800010a7983 */ /* 0x002f240000300a00 */
[----:B------:R-:W3:Y:S02]  /*6ae80*/  LDL.LU.64 R12, [R1+0xc10] ;  /* 0x000c1000010c7983 */ /* 0x000ee40000300a00 */
[----:B------:R-:W3:Y:S01]  /*6ae90*/  LDL.LU.64 R14, [R1+0xc18] ;  /* 0x000c1800010e7983 */ /* 0x000ee20000300a00 */
[----:B------:R-:W-:Y:S01]  /*6aea0*/  STL [R1+0x77c4], R0 ;  /* 0x0077c40001007387 */ /* 0x000fe20000100800 */
[----:B------:R-:W-:Y:S01]  /*6aeb0*/  STL [R1+0x77c0], R2 ;  /* 0x0077c00201007387 */ /* 0x000fe20000100800 */
        /* <DEDUP_REMOVED lines=11> */
[----:B------:R-:W-:Y:S01]  /*6af70*/  STL.64 [R1+0xc50], R4 ;  /* 0x000c500401007387 */ /* 0x000fe20000100a00 */
[----:B------:R0:W-:Y:S03]  /*6af80*/  STL.64 [R1+0xc58], R6 ;  /* 0x000c580601007387 */ /* 0x0001e60000100a00 */
[----:B0-----:R-:W2:Y:S01]  /*6af90*/  LDL.LU.64 R6, [R1+0x7918] ;  /* 0x0079180001067983 */ /* 0x001ea20000300a00 */
[----:B------:R-:W2:Y:S02]  /*6afa0*/  LDL.LU.64 R4, [R1+0x7910] ;  /* 0x0079100001047983 */ /* 0x000ea40000300a00 */
[----:B------:R-:W2:Y:S02]  /*6afb0*/  LDL.LU.64 R24, [R1+0x7908] ;  /* 0x0079080001187983 */ /* 0x000ea40000300a00 */
[----:B------:R-:W-:Y:S01]  /*6afc0*/  STL [R1+0x77cc], R2 ;  /* 0x0077cc0201007387 */ /* 0x000fe20000100800 */
[----:B------:R-:W-:Y:S01]  /*6afd0*/  STL [R1+0x77c8], R0 ;  /* 0x0077c80001007387 */ /* 0x000fe20000100800 */
[C---:B--2---:R-:W-:Y:S03]  /*6afe0*/  HMMA.16816.F32 R24, R20.reuse, R24, R4 ;  /* 0x000000181418723c */ /* 0x044fe60000001804 */
[----:B------:R-:W2:Y:S01]  /*6aff0*/  LDL.LU.64 R6, [R1+0x7900] ;  /* 0x0079000001067983 */ /* 0x000ea20000300a00 */
[----:B------:R-:W2:Y:S11]  /*6b000*/  LDL.LU.64 R4, [R1+0x78f8] ;  /* 0x0078f80001047983 */ /* 0x000eb60000300a00 */
[----:B------:R-:W-:Y:S08]  /*6b010*/  @!UPT UIADD3 URZ, URZ, URZ, URZ ;  /* 0x0000003f3f3ff290 */ /* 0x000ff0000fffe03f */
[----:B------:R0:W-:Y:S01]  /*6b020*/  STL.64 [R1+0xc40], R24 ;  /* 0x000c401801007387 */ /* 0x0001e20000100a00 */
[----:B------:R-:W-:Y:S03]  /*6b030*/  STL.64 [R1+0xc48], R26 ;  /* 0x000c481a01007387 */ /* 0x000fe60000100a00 */
[----:B0-----:R-:W3:Y:S02]  /*6b040*/  LDL.LU.64 R24, [R1+0x78f0] ;  /* 0x0078f00001187983 */ /* 0x001ee40000300a00 */
[C---:B---3--:R-:W-:Y:S11]  /*6b050*/  HMMA.16816.F32 R16, R20.reuse, R24, R16 ;  /* 0x000000181410723c */ /* 0x048ff60000001810 */
[----:B------:R-:W-:Y:S11]  /*6b060*/  @!UPT UIADD3 URZ, URZ, URZ, URZ ;  /* 0x0000003f3f3ff290 */ /* 0x000ff6000fffe03f */
[----:B------:R-:W-:Y:S01]  /*6b070*/  @!UPT UIADD3 URZ, URZ, URZ, URZ ;  /* 0x0000003f3f3ff290 */ /* 0x000fe2000fffe03f */
[----:B------:R0:W-:Y:S01]  /*6b080*/  STL.64 [R1+0xc30], R16 ;  /* 0x000c301001007387 */ /* 0x0001e20000100a00 */
[----:B------:R4:W-:Y:S03]  /*6b090*/  STL.64 [R1+0xc38], R18 ;  /* 0x000c381201007387 */ /* 0x0009e60000100a00 */
[----:B0-----:R-:W4:Y:S01]  /*6b0a0*/  LDL.LU.64 R16, [R1+0x78e8] ;  /* 0x0078e80001107983 */ /* 0x001f220000300a00 */
[----:B------:R-:W-:Y:S02]  /*6b0b0*/  IMAD.MOV.U32 R2, RZ, RZ, R24 ;  /* 0x000000ffff027224 */ /* 0x000fe400078e0018 */
[----:B------:R-:W-:Y:S02]  /*6b0c0*/  IMAD.MOV.U32 R0, RZ, RZ, R25 ;  /* 0x000000ffff007224 */ /* 0x000fe400078e0019 */
[----:B------:R-:W3:Y:S01]  /*6b0d0*/  LDL.LU.64 R24, [R1+0xbf0] ;  /* 0x000bf00001187983 */ /* 0x000ee20000300a00 */
[----:B------:R-:W3:Y:S01]  /*6b0e0*/  LDL.LU.64 R26, [R1+0xbf8] ;  /* 0x000bf800011a7983 */ /* 0x000ee20000300a00 */
[C---:B----4-:R-:W-:Y:S02]  /*6b0f0*/  HMMA.16816.F32 R16, R20.reuse, R16, R8 ;  /* 0x000000101410723c */ /* 0x050fe40000001808 */
[----:B------:R-:W4:Y:S01]  /*6b100*/  LDL.LU.64 R10, [R1+0x78e0] ;  /* 0x0078e000010a7983 */ /* 0x000f220000300a00 */
[----:B------:R-:W3:Y:S11]  /*6b110*/  LDL.LU.64 R8, [R1+0x78d8] ;  /* 0x0078d80001087983 */ /* 0x000ef60000300a00 */
[----:B------:R-:W-:Y:S09]  /*6b120*/  @!UPT UIADD3 URZ, URZ, URZ, URZ ;  /* 0x0000003f3f3ff290 */ /* 0x000ff2000fffe03f */
[----:B------:R-:W-:Y:S01]  /*6b130*/  STL.64 [R1+0xc20], R16 ;  /* 0x000c201001007387 */ /* 0x000fe20000100a00 */
[----:B------:R0:W-:Y:S03]  /*6b140*/  STL.64 [R1+0xc28], R18 ;  /* 0x000c281201007387 */ /* 0x0001e60000100a00 */
[----:B0-----:R-:W2:Y:S01]  /*6b150*/  LDL.LU.64 R18, [R1+0x78d0] ;  /* 0x0078d00001127983 */ /* 0x001ea20000300a00 */
[----:B------:R-:W2:Y:S02]  /*6b160*/  LDL.LU.64 R16, [R1+0x78c8] ;  /* 0x0078c80001107983 */ /* 0x000ea40000300a00 */
[C---:B--2---:R-:W-:Y:S11]  /*6b170*/  HMMA.16816.F32 R12, R20.reuse, R16, R12 ;  /* 0x00000010140c723c */ /* 0x044ff6000000180c */
        /* <DEDUP_REMOVED lines=8> */
[----:B0-----:R-:W3:Y:S01]  /*6b200*/  LDL.LU.64 R16, [R1+0xc00] ;  /* 0x000c000001107983 */ /* 0x001ee20000300a00 */
[----:B------:R-:W3:Y:S03]  /*6b210*/  LDL.LU.64 R18, [R1+0xc08] ;  /* 0x000c080001127983 */ /* 0x000ee60000300a00 */
[----:B--2---:R0:W-:Y:S01]  /*6b220*/  STL.64 [R1+0x77d8], R12 ;  /* 0x0077d80c01007387 */ /* 0x0041e20000100a00 */
[C---:B---3--:R-:W-:Y:S03]  /*6b230*/  HMMA.16816.F32 R16, R20.reuse, R12, R16 ;  /* 0x0000000c1410723c */ /* 0x048fe60000001810 */
[----:B0-----:R-:W2:Y:S11]  /*6b240*/  LDL.64 R12, [R1+0x130] ;  /* 0x00013000010c7983 */ /* 0x001eb60000100a00 */
[----:B------:R-:W-:Y:S09]  /*6b250*/  @!UPT UIADD3 URZ, URZ, URZ, URZ ;  /* 0x0000003f3f3ff290 */ /* 0x000ff2000fffe03f */
[----:B------:R-:W-:Y:S01]  /*6b260*/  STL.64 [R1+0xc00], R16 ;  /* 0x000c001001007387 */ /* 0x000fe20000100a00 */
[----:B------:R-:W-:Y:S03]  /*6b270*/  STL.64 [R1+0xc08], R18 ;  /* 0x000c081201007387 */ /* 0x000fe60000100a00 */
[----:B--2---:R0:W-:Y:S02]  /*6b280*/  STL.64 [R1+0x77e8], R12 ;  /* 0x0077e80c01007387 */ /* 0x0041e40000100a00 */
[----:B0-----:R-:W-:Y:S02]  /*6b290*/  IMAD.MOV.U32 R12, RZ, RZ, R4 ;  /* 0x000000ffff0c7224 */ /* 0x001fe400078e0004 */
[----:B------:R-:W-:Y:S01]  /*6b2a0*/  IMAD.MOV.U32 R13, RZ, RZ, R5 ;  /* 0x000000ffff0d7224 */ /* 0x000fe200078e0005 */
[----:B------:R-:W2:Y:S01]  /*6b2b0*/  LDL.LU R4, [R1+0x78b4] ;  /* 0x0078b40001047983 */ /* 0x000ea20000300800 */
[----:B------:R-:W2:Y:S03]  /*6b2c0*/  LDL.LU R5, [R1+0x78b0] ;  /* 0x0078b00001057983 */ /* 0x000ea60000300800 */
[----:B------:R-:W-:Y:S01]  /*6b2d0*/  STL.64 [R1+0x7800], R12 ;  /* 0x0078000c01007387 */ /* 0x000fe20000100a00 */
[----:B------:R-:W3:Y:S01]  /*6b2e0*/  LDL.64 R16, [R1+0x110] ;  /* 0x0001100001107983 */ /* 0x000ee20000100a00 */
[C---:B------:R-:W-:Y:S02]  /*6b2f0*/  HMMA.16816.F32 R24, R20.reuse, R8, R24 ;  /* 0x000000081418723c */ /* 0x040fe40000001818 */
[----:B---3--:R0:W-:Y:S04]  /*6b300*/  STL.64 [R1+0x77d0], R16 ;  /* 0x0077d01001007387 */ /* 0x0081e80000100a00 */
[----:B0-----:R-:W2:Y:S01]  /*6b310*/  LDL.LU.64 R16, [R1+0x550] ;  /* 0x0005500001107983 */ /* 0x001ea20000300a00 */
[----:B------:R-:W2:Y:S11]  /*6b320*/  LDL.LU.64 R18, [R1+0x558] ;  /* 0x0005580001127983 */ /* 0x000eb60000300a00 */
[----:B------:R-:W-:Y:S05]  /*6b330*/  @!UPT UIADD3 URZ, URZ, URZ, URZ ;  /* 0x0000003f3f3ff290 */ /* 0x000fea000fffe03f */
[----:B------:R-:W-:Y:S02]  /*6b340*/  STL.64 [R1+0xbf0], R24 ;  /* 0x000bf01801007387 */ /* 0x000fe40000100a00 */
[----:B------:R0:W-:Y:S02]  /*6b350*/  STL.64 [R1+0xbf8], R26 ;  /* 0x000bf81a01007387 */ /* 0x0001e40000100a00 */
[----:B0-----:R-:W3:Y:S01]  /*6b360*/  LDL.LU.64 R26, [R1+0x78a8] ;  /* 0x0078a800011a7983 */ /* 0x001ee20000300a00 */
[----:B------:R-:W3:Y:S02]  /*6b370*/  LDL.LU.64 R24, [R1+0x78a0] ;  /* 0x0078a00001187983 */ /* 0x000ee40000300a00 */
[----:B------:R-:W-:Y:S02]  /*6b380*/  STL.64 [R1+0x7678], R8 ;  /* 0x0076780801007387 */ /* 0x000fe40000100a00 */
[----:B----4-:R2:W-:Y:S02]  /*6b390*/  STL.64 [R1+0x77b0], R10 ;  /* 0x0077b00a01007387 */ /* 0x0105e40000100a00 */
[----:B--2---:R-:W-:Y:S07]  /*6b3a0*/  HMMA.16816.F32 R8, R20, R4, R16 ;  /* 0x000000041408723c */ /* 0x004fee0000001810 */
[----:B------:R-:W-:-:S02]  /*6b3b0*/  IMAD.MOV.U32 R21, RZ, RZ, R15 ;  /* 0x000000ffff157224 */ /* 0x000fc400078e000f */
[----:B---3--:R-:W-:Y:S02]  /*6b3c0*/  IMAD.MOV.U32 R20, RZ, RZ, R27 ;  /* 0x000000ffff147224 */ /* 0x008fe400078e001b */
[----:B------:R-:W2:Y:S11]  /*6b3d0*/  LDL.LU R27, [R1+0x7898] ;  /* 0x00789800011b7983 */ /* 0x000eb60000300800 */
[----:B------:R-:W-:Y:S01]  /*6b3e0*/  @!UPT UIADD3 URZ, URZ, URZ, URZ ;  /* 0x0000003f3f3ff290 */ /* 0x000fe2000fffe03f */
[----:B------:R-:W-:Y:S01]  /*6b3f0*/  STL.64 [R1+0x550], R8 ;  /* 0x0005500801007387 */ /* 0x000fe20000100a00 */
[----:B------:R-:W-:Y:S02]  /*6b400*/  STL.64 [R1+0x558], R10 ;  /* 0x0005580a01007387 */ /* 0x000fe40000100a00 */
[----:B------:R-:W3:Y:S02]  /*6b410*/  LDL.LU R15, [R1+0x7894] ;  /* 0x00789400010f7983 */ /* 0x000ee40000300800 */
[----:B------:R0:W-:Y:S02]  /*6b420*/  STL.64 [R1+0x7808], R20 ;  /* 0x0078081401007387 */ /* 0x0001e40000100a00 */
[----:B0-----:R-:W-:Y:S02]  /*6b430*/  IMAD.MOV.U32 R20, RZ, RZ, R28 ;  /* 0x000000ffff147224 */ /* 0x001fe400078e001c */
[----:B------:R-:W4:Y:S01]  /*6b440*/  LDL.LU R28, [R1+0x7890] ;  /* 0x00789000011c7983 */ /* 0x000f220000300800 */
[----:B------:R-:W-:-:S02]  /*6b450*/  IMAD.MOV.U32 R21, RZ, RZ, R3 ;  /* 0x000000ffff157224 */ /* 0x000fc400078e0003 */
[----:B------:R-:W4:Y:S03]  /*6b460*/  LDL.LU R3, [R1+0x788c] ;  /* 0x00788c0001037983 */ /* 0x000f260000300800 */
[----:B------:R0:W-:Y:S02]  /*6b470*/  STL.64 [R1+0x7820], R20 ;  /* 0x0078201401007387 */ /* 0x0001e40000100a00 */
[----:B0-----:R-:W-:Y:S02]  /*6b480*/  IMAD.MOV.U32 R20, RZ, RZ, R14 ;  /* 0x000000ffff147224 */ /* 0x001fe400078e000e */
[----:B------:R-:W4:Y:S01]  /*6b490*/  LDL.LU R14, [R1+0x7888] ;  /* 0x00788800010e7983 */ /* 0x000f220000300800 */
[----:B------:R-:W-:Y:S02]  /*6b4a0*/  IMAD.MOV.U32 R21, RZ, RZ, R24 ;  /* 0x000000ffff157224 */ /* 0x000fe400078e0018 */
[----:B------:R-:W4:Y:S03]  /*6b4b0*/  LDL.LU R24, [R1+0x7884] ;  /* 0x0078840001187983 */ /* 0x000f260000300800 */
[----:B------:R0:W-:Y:S02]  /*6b4c0*/  STL.64 [R1+0x7838], R20 ;  /* 0x0078381401007387 */ /* 0x0001e40000100a00 */
[----:B0-----:R-:W-:-:S02]  /*6b4d0*/  IMAD.MOV.U32 R20, RZ, RZ, R25 ;  /* 0x000000ffff147224 */ /* 0x001fc400078e0019 */
[----:B------:R-:W-:Y:S01]  /*6b4e0*/  IMAD.MOV.U32 R21, RZ, RZ, R26 ;  /* 0x000000ffff157224 */ /* 0x000fe200078e001a */
[----:B------:R-:W4:Y:S01]  /*6b4f0*/  LDL.LU R25, [R1+0x7880] ;  /* 0x0078800001197983 */ /* 0x000f220000300800 */
[----:B------:R-:W4:Y:S03]  /*6b500*/  LDL.LU R26, [R1+0x787c] ;  /* 0x00787c00011a7983 */ /* 0x000f260000300800 */
[----:B------:R0:W-:Y:S02]  /*6b510*/  STL.64 [R1+0x7850], R20 ;  /* 0x0078501401007387 */ /* 0x0001e40000100a00 */
[----:B0-----:R-:W-:Y:S02]  /*6b520*/  IMAD.MOV.U32 R21, RZ, RZ, R29 ;  /* 0x000000ffff157224 */ /* 0x001fe400078e001d */
[----:B--2---:R-:W-:Y:S02]  /*6b530*/  IMAD.MOV.U32 R20, RZ, RZ, R27 ;  /* 0x000000ffff147224 */ /* 0x004fe400078e001b */
[----:B------:R-:W2:Y:S03]  /*6b540*/  LDL.LU R27, [R1+0x7878] ;  /* 0x00787800011b7983 */ /* 0x000ea60000300800 */
[----:B------:R-:W-:Y:S02]  /*6b550*/  STL.64 [R1+0x7868], R20 ;  /* 0x0078681401007387 */ /* 0x000fe40000100a00 */
[----:B---3--:R-:W-:-:S02]  /*6b560*/  IMAD.MOV.U32 R17, RZ, RZ, R15 ;  /* 0x000000ffff117224 */ /* 0x008fc400078e000f */
[----:B----4-:R-:W-:-:S05]  /*6b570*/  IMAD.MOV.U32 R16, RZ, RZ, R28 ;  /* 0x000000ffff107224 */ /* 0x010fca00078e001c */
[----:B------:R0:W-:Y:S04]  /*6b580*/  STL.64 [R1+0x7870], R16 ;  /* 0x0078701001007387 */ /* 0x0001e80000100a00 */
[----:B0-----:R-:W2:Y:S01]  /*6b590*/  LDL.LU.64 R16, [R1+0x430] ;  /* 0x0004300001107983 */ /* 0x001ea20000300a00 */
[----:B------:R-:W2:Y:S02]  /*6b5a0*/  LDL.LU.64 R18, [R1+0x438] ;  /* 0x0004380001127983 */ /* 0x000ea40000300a00 */
[----:B------:R-:W3:Y:S02]  /*6b5b0*/  LDL.LU.64 R8, [R1+0x420] ;  /* 0x0004200001087983 */ /* 0x000ee40000300a00 */
[----:B------:R-:W3:Y:S02]  /*6b5c0*/  LDL.LU.64 R10, [R1+0x428] ;  /* 0x00042800010a7983 */ /* 0x000ee40000300a00 */
[----:B------:R-:W-:Y:S01]  /*6b5d0*/  IMAD.MOV.U32 R20, RZ, RZ, R14 ;  /* 0x000000ffff147224 */ /* 0x000fe200078e000e */
[----:B------:R-:W4:Y:S01]  /*6b5e0*/  LDL.LU.64 R12, [R1+0x3d0] ;  /* 0x0003d000010c7983 */ /* 0x000f220000300a00 */
[----:B------:R-:W2:Y:S03]  /*6b5f0*/  LDL.LU.64 R14, [R1+0x3d8] ;  /* 0x0003d800010e7983 */ /* 0x000ea60000300a00 */
[----:B--2---:R-:W-:Y:S01]  /*6b600*/  STL.64 [R1+0x7818], R14 ;  /* 0x0078180e01007387 */ /* 0x004fe20000100a00 */
[----:B----4-:R0:W-:Y:S03]  /*6b610*/  STL.64 [R1+0x7810], R12 ;  /* 0x0078100c01007387 */ /* 0x0101e60000100a00 */
        /* <DEDUP_REMOVED lines=9> */
[----:B------:R-:W4:Y:S02]  /*6b6b0*/  LDL.LU.64 R14, [R1+0x408] ;  /* 0x00040800010e7983 */ /* 0x000f240000300a00 */
[----:B------:R-:W-:Y:S01]  /*6b6c0*/  IMAD.MOV.U32 R21, RZ, RZ, R3 ;  /* 0x000000ffff157224 */ /* 0x000fe200078e0003 */
[----:B----4-:R-:W-:Y:S01]  /*6b6d0*/  STL.64 [R1+0x7860], R14 ;  /* 0x0078600e01007387 */ /* 0x010fe20000100a00 */
[----:B--2---:R0:W-:Y:S03]  /*6b6e0*/  STL.64 [R1+0x7858], R12 ;  /* 0x0078580c01007387 */ /* 0x0041e60000100a00 */
[----:B0-----:R-:W2:Y:S01]  /*6b6f0*/  LDL.LU.64 R12, [R1+0x410] ;  /* 0x00041000010c7983 */ /* 0x001ea20000300a00 */
[----:B------:R-:W2:Y:S02]  /*6b700*/  LDL.LU.64 R14, [R1+0x418] ;  /* 0x00041800010e7983 */ /* 0x000ea40000300a00 */
[----:B------:R-:W4:Y:S02]  /*6b710*/  LDL R3, [R1+0x2ac0] ;  /* 0x002ac00001037983 */ /* 0x000f240000100800 */
[----:B------:R0:W-:Y:S01]  /*6b720*/  STL.64 [R1+0x7670], R4 ;  /* 0x0076700401007387 */ /* 0x0001e20000100a00 */
[----:B------:R-:W-:Y:S04]  /*6b730*/  STL.64 [R1+0x77b8], R6 ;  /* 0x0077b80601007387 */ /* 0x000fe80000100a00 */
[----:B0-----:R-:W2:Y:S01]  /*6b740*/  LDL.64 R4, [R1+0x120] ;  /* 0x0001200001047983 */ /* 0x001ea20000100a00 */
[C---:B------:R-:W-:Y:S03]  /*6b750*/  HMMA.16816.F32 R20, R24.reuse, R20, R16 ;  /* 0x000000141814723c */ /* 0x040fe60000001810 */
[----:B--2---:R0:W-:Y:S04]  /*6b760*/  STL.64 [R1+0x77e0], R4 ;  /* 0x0077e00401007387 */ /* 0x0041e80000100a00 */
[----:B0-----:R-:W2:Y:S01]  /*6b770*/  LDL.LU.64 R4, [R1+0x6e0] ;  /* 0x0006e00001047983 */ /* 0x001ea20000300a00 */
[----:B------:R-:W2:Y:S03]  /*6b780*/  LDL.LU.64 R6, [R1+0x6e8] ;  /* 0x0006e80001067983 */ /* 0x000ea60000300a00 */
[----:B--2---:R-:W-:Y:S01]  /*6b790*/  STL.64 [R1+0x77f8], R6 ;  /* 0x0077f80601007387 */ /* 0x004fe20000100a00 */
[----:B------:R0:W-:Y:S03]  /*6b7a0*/  STL.64 [R1+0x77f0], R4 ;  /* 0x0077f00401007387 */ /* 0x0001e60000100a00 */
[----:B0-----:R-:W2:Y:S01]  /*6b7b0*/  LDL.LU.64 R4, [R1+0x6f0] ;  /* 0x0006f00001047983 */ /* 0x001ea20000300a00 */
[----:B------:R-:W2:Y:S02]  /*6b7c0*/  LDL.LU.64 R6, [R1+0x6f8] ;  /* 0x0006f80001067983 */ /* 0x000ea40000300a00 */
[----:B------:R-:W3:Y:S05]  /*6b7d0*/  LDL.LU.64 R16, [R1+0x7870] ;  /* 0x0078700001107983 */ /* 0x000eea0000300a00 */
[----:B------:R0:W-:Y:S01]  /*6b7e0*/  STL.64 [R1+0x430], R20 ;  /* 0x0004301401007387 */ /* 0x0001e20000100a00 */
[----:B------:R1:W-:Y:S04]  /*6b7f0*/  STL.64 [R1+0x438], R22 ;  /* 0x0004381601007387 */ /* 0x0003e80000100a00 */
[----:B0-----:R-:W1:Y:S01]  /*6b800*/  LDL.LU.64 R20, [R1+0x7868] ;  /* 0x0078680001147983 */ /* 0x001e620000300a00 */
[C---:B---3--:R-:W-:Y:S03]  /*6b810*/  HMMA.16816.F32 R8, R24.reuse, R16, R8 ;  /* 0x000000101808723c */ /* 0x048fe60000001808 */
[----:B------:R-:W3:Y:S01]  /*6b820*/  LDL.LU.64 R16, [R1+0x6d0] ;  /* 0x0006d00001107983 */ /* 0x000ee20000300a00 */
[----:B------:R-:W3:Y:S04]  /*6b830*/  LDL.LU.64 R18, [R1+0x6d8] ;  /* 0x0006d80001127983 */ /* 0x000ee80000300a00 */
[C---:B-1----:R-:W-:Y:S11]  /*6b840*/  HMMA.16816.F32 R20, R24.reuse, R20, R12 ;  /* 0x000000141814723c */ /* 0x042ff6000000180c */
[----:B------:R-:W-:Y:S04]  /*6b850*/  @!UPT UIADD3 URZ, URZ, URZ, URZ ;  /* 0x0000003f3f3ff290 */ /* 0x000fe8000fffe03f */
[----:B------:R0:W-:Y:S01]  /*6b860*/  STL.64 [R1+0x420], R8 ;  /* 0x0004200801007387 */ /* 0x0001e20000100a00 */
[----:B------:R-:W-:Y:S03]  /*6b870*/  STL.64 [R1+0x428], R10 ;  /* 0x0004280a01007387 */ /* 0x000fe60000100a00 */
[----:B0-----:R-:W2:Y:S01]  /*6b880*/  LDL.64 R8, [R1+0x100] ;  /* 0x0001000001087983 */ /* 0x001ea20000100a00 */
[----:B------:R-:W2:Y:S02]  /*6b890*/  LDL.LU.64 R14, [R1+0x7860] ;  /* 0x00786000010e7983 */ /* 0x000ea40000300a00 */
[----:B------:R-:W2:Y:S02]  /*6b8a0*/  LDL.LU.64 R12, [R1+0x7858] ;  /* 0x00785800010c7983 */ /* 0x000ea40000300a00 */
        /* <DEDUP_REMOVED lines=27> */
[----:B------:R-:W-:Y:S01]  /*6ba60*/  STL.64 [R1+0x3d0], R20 ;  /* 0x0003d01401007387 */ /* 0x000fe20000100a00 */
[----:B------:R-:W-:Y:S02]  /*6ba70*/  STL.64 [R1+0x3d8], R22 ;  /* 0x0003d81601007387 */ /* 0x000fe40000100a00 */
[----:B----4-:R-:W0:Y:S02]  /*6ba80*/  LDSM.16.MT88.4 R20, [R3+0x10000] ;  /* 0x010000000314783b */ /* 0x010e240000004200 */
[----:B0-----:R-:W-:Y:S02]  /*6ba90*/  STL.64 [R1+0x7698], R22 ;  /* 0x0076981601007387 */ /* 0x001fe40000100a00 */
[----:B------:R0:W-:Y:S02]  /*6baa0*/  STL.64 [R1+0x7690], R20 ;  /* 0x0076901401007387 */ /* 0x0001e40000100a00 */
[----:B0-----:R-:W4:Y:S01]  /*6bab0*/  LDL.LU.64 R20, [R1+0x6c0] ;  /* 0x0006c00001147983 */ /* 0x001f220000300a00 */
[----:B------:R-:W4:Y:S01]  /*6bac0*/  LDL.LU.64 R22, [R1+0x6c8] ;  /* 0x0006c80001167983 */ /* 0x000f220000300a00 */
[C---:B--2---:R-:W-:Y:S02]  /*6bad0*/  HMMA.16816.F32 R12, R24.reuse, R12, R4 ;  /* 0x0000000c180c723c */ /* 0x044fe40000001804 */
[----:B------:R-:W2:Y:S01]  /*6bae0*/  LDL.LU.64 R6, [R1+0x77f8] ;  /* 0x0077f80001067983 */ /* 0x000ea20000300a00 */
[----:B------:R-:W2:Y:S11]  /*6baf0*/  LDL.LU.64 R4, [R1+0x77f0] ;  /* 0x0077f00001047983 */ /* 0x000eb60000300a00 */
[----:B------:R-:W-:Y:S09]  /*6bb00*/  @!UPT UIADD3 URZ, URZ, URZ, URZ ;  /* 0x0000003f3f3ff290 */ /* 0x000ff2000fffe03f */
[----:B------:R0:W-:Y:S01]  /*6bb10*/  STL.64 [R1+0x6f0], R12 ;  /* 0x0006f00c01007387 */ /* 0x0001e20000100a00 */
[----:B------:R-:W-:Y:S03]  /*6bb20*/  STL.64 [R1+0x6f8], R14 ;  /* 0x0006f80e01007387 */ /* 0x000fe60000100a00 */
[----:B0-----:R-:W2:Y:S02]  /*6bb30*/  LDL.LU.64 R12, [R1+0x77e8] ;  /* 0x0077e800010c7983 */ /* 0x001ea40000300a00 */
[C---:B--2---:R-:W-:Y:S11]  /*6bb40*/  HMMA.16816.F32 R4, R24.reuse, R12, R4 ;  /* 0x0000000c1804723c */ /* 0x044ff60000001804 */
[----:B------:R-:W-:Y:S11]  /*6bb50*/  @!UPT UIADD3 URZ, URZ, URZ, URZ ;  /* 0x0000003f3f3ff290 */ /* 0x000ff6000fffe03f */
[----:B------:R-:W-:Y:S01]  /*6bb60*/  @!UPT UIADD3 URZ, URZ, URZ, URZ ;  /* 0x0000003f3f3ff290 */ /* 0x000fe2000fffe03f */
[----:B------:R0:W-:Y:S01]  /*6bb70*/  STL.64 [R1+0x6e0], R4 ;  /* 0x0006e00401007387 */ /* 0x0001e20000100a00 */
[----:B------:R-:W-:Y:S03]  /*6bb80*/  STL.64 [R1+0x6e8], R6 ;  /* 0x0006e80601007387 */ /* 0x000fe60000100a00 */
[----:B0-----:R-:W3:Y:S01]  /*6bb90*/  LDL.LU.64 R4, [R1+0x77e0] ;  /* 0x0077e00001047983 */ /* 0x001ee20000300a00 */
[----:B------:R-:W-:Y:S02]  /*6bba0*/  IMAD.MOV.U32 R28, RZ, RZ, R12 ;  /* 0x000000ffff1c7224 */ /* 0x000fe400078e000c */
[----:B------:R-:W-:Y:S02]  /*6bbb0*/  IMAD.MOV.U32 R15, RZ, RZ, R13 ;  /* 0x000000ffff0f7224 */ /* 0x000fe400078e000d */
[----:B------:R-:W2:Y:S01]  /*6bbc0*/  LDL.LU.64 R12, [R1+0x77d8] ;  /* 0x0077d800010c7983 */ /* 0x000ea20000300a00 */
        /* <DEDUP_REMOVED lines=10> */
[----:B------:R-:W3:Y:S02]  /*6bc70*/  LDL.LU.64 R6, [R1+0x6b8] ;  /* 0x0006b80001067983 */ /* 0x000ee40000300a00 */
[----:B------:R-:W-:Y:S02]  /*6bc80*/  STL.64 [R1+0x76a8], R14 ;  /* 0x0076a80e01007387 */ /* 0x000fe40000100a00 */
[----:B--2---:R4:W-:Y:S01]  /*6bc90*/  STL.64 [R1+0x76a0], R12 ;  /* 0x0076a00c01007387 */ /* 0x0049e20000100a00 */
[----:B------:R-:W-:Y:S01]  /*6bca0*/  STL [R1+0x762c], R3 ;  /* 0x00762c0301007387 */ /* 0x000fe20000100800 */
[C---:B----4-:R-:W-:Y:S03]  /*6bcb0*/  HMMA.16816.F32 R12, R24.reuse, R16, R20 ;  /* 0x00000010180c723c */ /* 0x050fe60000001814 */
[----:B------:R-:W2:Y:S01]  /*6bcc0*/  LDL R16, [R1] ;  /* 0x0000000001107983 */ /* 0x000ea20000100800 */
[----:B------:R-:W-:Y:S11]  /*6bcd0*/  IMAD.MOV.U32 R29, RZ, RZ, R17 ;  /* 0x000000ffff1d7224 */ /* 0x000ff600078e0011 */
[----:B------:R-:W-:Y:S08]  /*6bce0*/  @!UPT UIADD3 URZ, URZ, URZ, URZ ;  /* 0x0000003f3f3ff290 */ /* 0x000ff0000fffe03f */
[----:B------:R0:W-:Y:S01]  /*6bcf0*/  STL.64 [R1+0x6c0], R12 ;  /* 0x0006c00c01007387 */ /* 0x0001e20000100a00 */
[----:B------:R-:W-:Y:S02]  /*6bd00*/  STL.64 [R1+0x6c8], R14 ;  /* 0x0006c80e01007387 */ /* 0x000fe40000100a00 */
[----:B------:R-:W2:Y:S01]  /*6bd10*/  LDL R17, [R1+0x4] ;  /* 0x0000040001117983 */ /* 0x000ea20000100800 */
[----:B---3--:R-:W-:Y:S01]  /*6bd20*/  HMMA.16816.F32 R4, R24, R8, R4 ;  /* 0x000000081804723c */ /* 0x008fe20000001804 */
[----:B0-----:R-:W-:Y:S02]  /*6bd30*/  IMAD.MOV.U32 R12, RZ, RZ, R2 ;  /* 0x000000ffff0c7224 */ /* 0x001fe400078e0002 */
[----:B------:R-:W-:Y:S01]  /*6bd40*/  IMAD.MOV.U32 R13, RZ, RZ, R0 ;  /* 0x000000ffff0d7224 */ /* 0x000fe200078e0000 */
[----:B--2---:R0:W-:Y:S04]  /*6bd50*/  STL.64 [R1+0x76b0], R16 ;  /* 0x0076b01001007387 */ /* 0x0041e80000100a00 */
[----:B0-----:R-:W2:Y:S01]  /*6bd60*/  LDL.64 R16, [R1+0xf0] ;  /* 0x0000f00001107983 */ /* 0x001ea20000100a00 */
[----:B------:R-:W3:Y:S02]  /*6bd70*/  LDL.LU R2, [R1+0x77cc] ;  /* 0x0077cc0001027983 */ /* 0x000ee40000300800 */
[----:B------:R-:W4:Y:S02]  /*6bd80*/  LDL.LU R0, [R1+0x77c8] ;  /* 0x0077c80001007983 */ /* 0x000f240000300800 */
[----:B------:R-:W2:Y:S01]  /*6bd90*/  LDL.64 R20, [R1+0xc0] ;  /* 0x0000c00001147983 */ /* 0x000ea20000100a00 */
[----:B------:R0:W-:Y:S01]  /*6bda0*/  STL.64 [R1+0x76b8], R12 ;  /* 0x0076b80c01007387 */ /* 0x0001e20000100a00 */
[----:B------:R-:W-:Y:S08]  /*6bdb0*/  STL [R1+0x7630], R29 ;  /* 0x0076301d01007387 */ /* 0x000ff00000100800 */
[----:B------:R1:W-:Y:S02]  /*6bdc0*/  STL.64 [R1+0x6b0], R4 ;  /* 0x0006b00401007387 */ /* 0x0003e40000100a00 */
[----:B------:R1:W-:Y:S01]  /*6bdd0*/  STL.64 [R1+0x6b8], R6 ;  /* 0x0006b80601007387 */ /* 0x0003e20000100a00 */
[----:B0-----:R-:W2:Y:S04]  /*6bde0*/  LDL R12, [R1+0x20] ;  /* 0x00002000010c7983 */ /* 0x001ea80000100800 */
[----:B------:R-:W2:Y:S01]  /*6bdf0*/  LDL R13, [R1+0x24] ;  /* 0x00002400010d7983 */ /* 0x000ea20000100800 */
[----:B-1----:R-:W3:Y:S02]  /*6be00*/  LDL.LU.64 R4, [R1+0x690] ;  /* 0x0006900001047983 */ /* 0x002ee40000300a00 */
[----:B------:R-:W3:Y:S02]  /*6be10*/  LDL.LU.64 R6, [R1+0x698] ;  /* 0x0006980001067983 */ /* 0x000ee40000300a00 */
[----:B------:R-:W-:-:S02]  /*6be20*/  IMAD.MOV.U32 R3, RZ, RZ, R8 ;  /* 0x000000ffff037224 */ /* 0x000fc400078e0008 */
[----:B------:R-:W-:Y:S01]  /*6be30*/  IMAD.MOV.U32 R28, RZ, RZ, R9 ;  /* 0x000000ffff1c7224 */ /* 0x000fe200078e0009 */
[----:B--2---:R4:W-:Y:S02]  /*6be40*/  STL.64 [R1+0x76d0], R12 ;  /* 0x0076d00c01007387 */ /* 0x0049e40000100a00 */
[----:B----4-:R-:W-:Y:S02]  /*6be50*/  IMAD.MOV.U32 R12, RZ, RZ, R0 ;  /* 0x000000ffff0c7224 */ /* 0x010fe400078e0000 */
[----:B---3--:R-:W-:Y:S01]  /*6be60*/  IMAD.MOV.U32 R13, RZ, RZ, R2 ;  /* 0x000000ffff0d7224 */ /* 0x008fe200078e0002 */
[----:B------:R-:W2:Y:S01]  /*6be70*/  LDL.LU R0, [R1+0x77c4] ;  /* 0x0077c40001007983 */ /* 0x000ea20000300800 */
[----:B------:R-:W3:Y:S02]  /*6be80*/  LDL.LU R2, [R1+0x77c0] ;  /* 0x0077c00001027983 */ /* 0x000ee40000300800 */
[----:B------:R-:W4:Y:S02]  /*6be90*/  LDL.LU.64 R8, [R1+0x680] ;  /* 0x0006800001087983 */ /* 0x000f240000300a00 */
[----:B------:R-:W4:Y:S01]  /*6bea0*/  LDL.LU.64 R10, [R1+0x688] ;  /* 0x00068800010a7983 */ /* 0x000f220000300a00 */
[----:B------:R0:W-:Y:S04]  /*6beb0*/  STL.64 [R1+0x76e8], R12 ;  /* 0x0076e80c01007387 */ /* 0x0001e80000100a00 */
[----:B0-----:R-:W2:Y:S01]  /*6bec0*/  LDL.LU.64 R12, [R1+0x6a0] ;  /* 0x0006a000010c7983 */ /* 0x001ea20000300a00 */
[----:B------:R-:W2:Y:S02]  /*6bed0*/  LDL.LU.64 R14, [R1+0x6a8] ;  /* 0x0006a800010e7983 */ /* 0x000ea40000300a00 */
[----:B------:R-:W-:Y:S02]  /*6bee0*/  STL [R1+0x7650], R3 ;  /* 0x0076500301007387 */ /* 0x000fe40000100800 */
[----:B------:R-:W-:Y:S01]  /*6bef0*/  STL [R1+0x7634], R28 ;  /* 0x0076341c01007387 */ /* 0x000fe20000100800 */
[C---:B--2---:R-:W-:Y:S11]  /*6bf00*/  HMMA.16816.F32 R12, R24.reuse, R16, R12 ;  /* 0x00000010180c723c */ /* 0x044ff6000000180c */
[----:B------:R-:W-:Y:S11]  /*6bf10*/  @!UPT UIADD3 URZ, URZ, URZ, URZ ;  /* 0x0000003f3f3ff290 */ /* 0x000ff6000fffe03f */
[----:B------:R-:W-:Y:S01]  /*6bf20*/  @!UPT UIADD3 URZ, URZ, URZ, URZ ;  /* 0x0000003f3f3ff290 */ /* 0x000fe2000fffe03f */
[----:B------:R0:W-:Y:S01]  /*6bf30*/  STL.64 [R1+0x6a0], R12 ;  /* 0x0006a00c01007387 */ /* 0x0001e20000100a00 */
[----:B------:R-:W-:Y:S03]  /*6bf40*/  STL.64 [R1+0x6a8], R14 ;  /* 0x0006a80e01007387 */ /* 0x000fe60000100a00 */
[----:B0-----:R-:W2:Y:S04]  /*6bf50*/  LDL R12, [R1+0x40] ;  /* 0x00004000010c7983 */ /* 0x001ea80000100800 */
[----:B------:R-:W2:Y:S01]  /*6bf60*/  LDL R13, [R1+0x44] ;  /* 0x00004400010d7983 */ /* 0x000ea20000100800 */
[----:B------:R-:W-:Y:S02]  /*6bf70*/  IMAD.MOV.U32 R29, RZ, RZ, R17 ;  /* 0x000000ffff1d7224 */ /* 0x000fe400078e0011 */
[----:B------:R-:W3:Y:S02]  /*6bf80*/  LDL.LU.64 R16, [R1+0x670] ;  /* 0x0006700001107983 */ /* 0x000ee40000300a00 */
[----:B------:R-:W3:Y:S01]  /*6bf90*/  LDL.LU.64 R18, [R1+0x678] ;  /* 0x0006780001127983 */ /* 0x000ee20000300a00 */
[----:B--2---:R0:W-:Y:S04]  /*6bfa0*/  STL.64 [R1+0x7700], R12 ;  /* 0x0077000c01007387 */ /* 0x0041e80000100a00 */
[----:B0-----:R-:W2:Y:S01]  /*6bfb0*/  LDL.64 R12, [R1+0xe0] ;  /* 0x0000e000010c7983 */ /* 0x001ea20000100a00 */
[----:B------:R-:W-:Y:S01]  /*6bfc0*/  STL [R1+0x7654], R29 ;  /* 0x0076541d01007387 */ /* 0x000fe20000100800 */
[----:B--2---:R-:W-:Y:S01]  /*6bfd0*/  HMMA.16816.F32 R4, R24, R12, R4 ;  /* 0x0000000c1804723c */ /* 0x004fe20000001804 */
[----:B------:R-:W-:-:S06]  /*6bfe0*/  IMAD.MOV.U32 R28, RZ, RZ, R12 ;  /* 0x000000ffff1c7224 */ /* 0x000fcc00078e000c */
[----:B---3--:R-:W-:Y:S02]  /*6bff0*/  IMAD.MOV.U32 R12, RZ, RZ, R2 ;  /* 0x000000ffff0c7224 */ /* 0x008fe400078e0002 */
[----:B------:R-:W-:Y:S11]  /*6c000*/  IMAD.MOV.U32 R13, RZ, RZ, R0 ;  /* 0x000000ffff0d7224 */ /* 0x000ff600078e0000 */
[----:B------:R-:W-:Y:S03]  /*6c010*/  @!UPT UIADD3 URZ, URZ, URZ, URZ ;  /* 0x0000003f3f3ff290 */ /* 0x000fe6000fffe03f */
[----:B------:R-:W-:Y:S01]  /*6c020*/  STL.64 [R1+0x690], R4 ;  /* 0x0006900401007387 */ /* 0x000fe20000100a00 */
[----:B------:R0:W-:Y:S03]  /*6c030*/  STL.64 [R1+0x698], R6 ;  /* 0x0006980601007387 */ /* 0x0001e60000100a00 */
[----:B0-----:R-:W2:Y:S01]  /*6c040*/  LDL.LU.64 R6, [R1+0x77b8] ;  /* 0x0077b80001067983 */ /* 0x001ea20000300a00 */
[----:B------:R0:W-:Y:S03]  /*6c050*/  STL.64 [R1+0x7718], R12 ;  /* 0x0077180c01007387 */ /* 0x0001e60000100a00 */
[----:B0-----:R-:W4:Y:S02]  /*6c060*/  LDL.64 R12, [R1+0xd0] ;  /* 0x0000d000010c7983 */ /* 0x001f240000100a00 */
[----:B----4-:R-:W-:Y:S11]  /*6c070*/  HMMA.16816.F32 R8, R24, R12, R8 ;  /* 0x0000000c1808723c */ /* 0x010ff60000001808 */
[----:B------:R-:W-:Y:S11]  /*6c080*/  @!UPT UIADD3 URZ, URZ, URZ, URZ ;  /* 0x0000003f3f3ff290 */ /* 0x000ff6000fffe03f */
[----:B------:R-:W-:Y:S01]  /*6c090*/  @!UPT UIADD3 URZ, URZ, URZ, URZ ;  /* 0x0000003f3f3ff290 */ /* 0x000fe2000fffe03f */
[----:B------:R-:W-:Y:S01]  /*6c0a0*/  STL.64 [R1+0x680], R8 ;  /* 0x0006800801007387 */ /* 0x000fe20000100a00 */
[----:B------:R0:W-:Y:S03]  /*6c0b0*/  STL.64 [R1+0x688], R10 ;  /* 0x0006880a01007387 */ /* 0x0001e60000100a00 */
[----:B0-----:R-:W3:Y:S01]  /*6c0c0*/  LDL.LU.64 R10, [R1+0x77b0] ;  /* 0x0077b000010a7983 */ /* 0x001ee20000300a00 */
[----:B--2---:R-:W-:Y:S02]  /*6c0d0*/  IMAD.MOV.U32 R8, RZ, RZ, R6 ;  /* 0x000000ffff087224 */ /* 0x004fe400078e0006 */
[----:B------:R-:W2:Y:S02]  /*6c0e0*/  LDL.LU R6, [R1+0x77ac] ;  /* 0x0077ac0001067983 */ /* 0x000ea40000300800 */
[----:B------:R-:W-:Y:S02]  /*6c0f0*/  IMAD.MOV.U32 R9, RZ, RZ, R7 ;  /* 0x000000ffff097224 */ /* 0x000fe400078e0007 */
[----:B------:R-:W4:Y:S01]  /*6c100*/  LDL.LU R7, [R1+0x77a8] ;  /* 0x0077a80001077983 */ /* 0x000f220000300800 */
[----:B------:R-:W-:-:S02]  /*6c110*/  IMAD.MOV.U32 R2, RZ, RZ, R12 ;  /* 0x000000ffff027224 */ /* 0x000fc400078e000c */
[----:B------:R-:W-:Y:S02]  /*6c120*/  IMAD.MOV.U32 R0, RZ, RZ, R13 ;  /* 0x000000ffff007224 */ /* 0x000fe400078e000d */
[----:B------:R-:W-:Y:S01]  /*6c130*/  HMMA.16816.F32 R12, R24, R20, R16 ;  /* 0x00000014180c723c */ /* 0x000fe20000001810 */
[----:B------:R3:W-:Y:S02]  /*6c140*/  STL.64 [R1+0x7720], R8 ;  /* 0x0077200801007387 */ /* 0x0007e40000100a00 */
[----:B---3--:R-:W-:Y:S02]  /*6c150*/  IMAD.MOV.U32 R8, RZ, RZ, R10 ;  /* 0x000000ffff087224 */ /* 0x008fe400078e000a */
[----:B------:R-:W-:Y:S01]  /*6c160*/  IMAD.MOV.U32 R9, RZ, RZ, R11 ;  /* 0x000000ffff097224 */ /* 0x000fe200078e000b */
[----:B------:R-:W3:Y:S01]  /*6c170*/  LDL.LU R10, [R1+0x77a4] ;  /* 0x0077a400010a7983 */ /* 0x000ee20000300800 */
[----:B------:R-:W3:Y:S03]  /*6c180*/  LDL.LU R11, [R1+0x77a0] ;  /* 0x0077a000010b7983 */ /* 0x000ee60000300800 */
[----:B------:R4:W-:Y:S11]  /*6c190*/  STL.64 [R1+0x7738], R8 ;  /* 0x0077380801007387 */ /* 0x0009f60000100a00 */
[----:B------:R-:W-:Y:S02]  /*6c1a0*/  @!UPT UIADD3 URZ, URZ, URZ, URZ ;  /* 0x0000003f3f3ff290 */ /* 0x000fe4000fffe03f */
[----:B------:R-:W-:Y:S02]  /*6c1b0*/  STL.64 [R1+0x670], R12 ;  /* 0x0006700c01007387 */ /* 0x000fe40000100a00 */
[----:B------:R-:W-:Y:S02]  /*6c1c0*/  STL.64 [R1+0x678], R14 ;  /* 0x0006780e01007387 */ /* 0x000fe40000100a00 */
[----:B----4-:R-:W-:Y:S02]  /*6c1d0*/  IMAD.MOV.U32 R8, RZ, RZ, R7 ;  /* 0x000000ffff087224 */ /* 0x010fe400078e0007 */
[----:B--2---:R-:W-:Y:S01]  /*6c1e0*/  IMAD.MOV.U32 R9, RZ, RZ, R6 ;  /* 0x000000ffff097224 */ /* 0x004fe200078e0006 */
[----:B------:R-:W2:Y:S01]  /*6c1f0*/  LDL.LU R7, [R1+0x779c] ;  /* 0x00779c0001077983 */ /* 0x000ea20000300800 */
[----:B------:R-:W4:Y:S03]  /*6c200*/  LDL.LU R6, [R1+0x7798] ;  /* 0x0077980001067983 */ /* 0x000f260000300800 */
[----:B------:R0:W-:Y:S04]  /*6c210*/  STL.64 [R1+0x7750], R8 ;  /* 0x0077500801007387 */ /* 0x0001e80000100a00 */
[----:B0-----:R-:W2:Y:S04]  /*6c220*/  LDL R8, [R1+0x90] ;  /* 0x0000900001087983 */ /* 0x001ea80000100800 */
[----:B------:R-:W2:Y:S04]  /*6c230*/  LDL R9, [R1+0x94] ;  /* 0x0000940001097983 */ /* 0x000ea80000100800 */
[----:B--2---:R3:W-:Y:S02]  /*6c240*/  STL.64 [R1+0x7768], R8 ;  /* 0x0077680801007387 */ /* 0x0047e40000100a00 */
[----:B---3--:R-:W-:-:S02]  /*6c250*/  IMAD.MOV.U32 R8, RZ, RZ, R11 ;  /* 0x000000ffff087224 */ /* 0x008fc400078e000b */
[----:B------:R-:W-:-:S05]  /*6c260*/  IMAD.MOV.U32 R9, RZ, RZ, R10 ;  /* 0x000000ffff097224 */ /* 0x000fca00078e000a */
[----:B------:R-:W-:Y:S01]  /*6c270*/  STL.64 [R1+0x7780], R8 ;  /* 0x0077800801007387 */ /* 0x000fe20000100a00 */
[----:B------:R-:W2:Y:S02]  /*6c280*/  LDL.LU.64 R12, [R1+0x610] ;  /* 0x00061000010c7983 */ /* 0x000ea40000300a00 */
[----:B------:R-:W3:Y:S02]  /*6c290*/  LDL.LU.64 R14, [R1+0x618] ;  /* 0x00061800010e7983 */ /* 0x000ee40000300a00 */
[----:B---3--:R-:W-:Y:S01]  /*6c2a0*/  STL.64 [R1+0x7730], R14 ;  /* 0x0077300e01007387 */ /* 0x008fe20000100a00 */
[----:B--2---:R0:W-:Y:S03]  /*6c2b0*/  STL.64 [R1+0x7728], R12 ;  /* 0x0077280c01007387 */ /* 0x0041e60000100a00 */
[----:B0-----:R-:W2:Y:S01]  /*6c2c0*/  LDL.LU.64 R12, [R1+0x620] ;  /* 0x00062000010c7983 */ /* 0x001ea20000300a00 */
        /* <DEDUP_REMOVED lines=26> */
[----:B------:R-:W3:Y:S02]  /*6c470*/  LDL.LU.64 R18, [R1+0x5e8] ;  /* 0x0005e80001127983 */ /* 0x000ee40000300a00 */
[----:B------:R-:W-:-:S02]  /*6c480*/  IMAD.MOV.U32 R8, RZ, RZ, R7 ;  /* 0x000000ffff087224 */ /* 0x000fc400078e0007 */
[----:B----4-:R-:W-:-:S07]  /*6c490*/  IMAD.MOV.U32 R9, RZ, RZ, R6 ;  /* 0x000000ffff097224 */ /* 0x010fce00078e0006 */
[C---:B------:R-:W-:Y:S01]  /*6c4a0*/  HMMA.16816.F32 R8, R24.reuse, R8, R12 ;  /* 0x000000081808723c */ /* 0x040fe2000000180c */
[----:B---3--:R-:W-:Y:S01]  /*6c4b0*/  STL.64 [R1+0x76f8], R18 ;  /* 0x0076f81201007387 */ /* 0x008fe20000100a00 */
[----:B--2---:R0:W-:Y:S03]  /*6c4c0*/  STL.64 [R1+0x76f0], R16 ;  /* 0x0076f01001007387 */ /* 0x0041e60000100a00 */
[----:B0-----:R-:W2:Y:S01]  /*6c4d0*/  LDL.LU.64 R16, [R1+0x5f0] ;  /* 0x0005f00001107983 */ /* 0x001ea20000300a00 */
[----:B------:R-:W3:Y:S02]  /*6c4e0*/  LDL.LU.64 R18, [R1+0x5f8] ;  /* 0x0005f80001127983 */ /* 0x000ee40000300a00 */
[----:B------:R-:W-:Y:S02]  /*6c4f0*/  IMAD.MOV.U32 R29, RZ, RZ, R20 ;  /* 0x000000ffff1d7224 */ /* 0x000fe400078e0014 */
        /* <DEDUP_REMOVED lines=80> */
[----:B------:R-:W-:Y:S01]  /*6ca00*/  STL.64 [R1+0x5c0], R12 ;  /* 0x0005c00c01007387 */ /* 0x000fe20000100a00 */
[----:B------:R0:W-:Y:S03]  /*6ca10*/  STL.64 [R1+0x5c8], R14 ;  /* 0x0005c80e01007387 */ /* 0x0001e60000100a00 */
[----:B0-----:R-:W2:Y:S01]  /*6ca20*/  LDL.LU.64 R14, [R1+0x76a8] ;  /* 0x0076a800010e7983 */ /* 0x001ea20000300a00 */
[----:B------:R-:W2:Y:S01]  /*6ca30*/  LDL.LU.64 R12, [R1+0x76a0] ;  /* 0x0076a000010c7983 */ /* 0x000ea20000300a00 */
[C---:B---3--:R-:W-:Y:S02]  /*6ca40*/  HMMA.16816.F32 R16, R24.reuse, R16, R20 ;  /* 0x000000101810723c */ /* 0x048fe40000001814 */
[----:B------:R-:W3:Y:S01]  /*6ca50*/  LDL.LU.64 R22, [R1+0x7698] ;  /* 0x0076980001167983 */ /* 0x000ee20000300a00 */
[----:B------:R-:W3:Y:S11]  /*6ca60*/  LDL.LU.64 R20, [R1+0x7690] ;  /* 0x0076900001147983 */ /* 0x000ef60000300a00 */
[----:B------:R-:W-:Y:S09]  /*6ca70*/  @!UPT UIADD3 URZ, URZ, URZ, URZ ;  /* 0x0000003f3f3ff290 */ /* 0x000ff2000fffe03f */
[----:B------:R-:W-:Y:S01]  /*6ca80*/  STL.64 [R1+0x5b0], R16 ;  /* 0x0005b01001007387 */ /* 0x000fe20000100a00 */
[----:B------:R0:W-:Y:S03]  /*6ca90*/  STL.64 [R1+0x5b8], R18 ;  /* 0x0005b81201007387 */ /* 0x0001e60000100a00 */
[----:B0-----:R-:W2:Y:S01]  /*6caa0*/  LDL.LU.64 R18, [R1+0x7688] ;  /* 0x0076880001127983 */ /* 0x001ea20000300a00 */
[----:B------:R-:W4:Y:S02]  /*6cab0*/  LDL.LU.64 R16, [R1+0x7680] ;  /* 0x0076800001107983 */ /* 0x000f240000300a00 */
[C---:B----4-:R-:W-:Y:S11]  /*6cac0*/  HMMA.16816.F32 R4, R24.reuse, R16, R4 ;  /* 0x000000101804723c */ /* 0x050ff60000001804 */
[----:B------:R-:W-:Y:S11]  /*6cad0*/  @!UPT UIADD3 URZ, URZ, URZ, URZ ;  /* 0x0000003f3f3ff290 */ /* 0x000ff6000fffe03f */
[----:B------:R-:W-:Y:S01]  /*6cae0*/  @!UPT UIADD3 URZ, URZ, URZ, URZ ;  /* 0x0000003f3f3ff290 */ /* 0x000fe2000fffe03f */
[----:B------:R0:W-:Y:S01]  /*6caf0*/  STL.64 [R1+0x5a0], R4 ;  /* 0x0005a00401007387 */ /* 0x0001e20000100a00 */
[----:B------:R1:W-:Y:S03]  /*6cb00*/  STL.64 [R1+0x5a8], R6 ;  /* 0x0005a80601007387 */ /* 0x0003e60000100a00 */
[----:B0-----:R-:W4:Y:S01]  /*6cb10*/  LDL.LU.64 R4, [R1+0x580] ;  /* 0x0005800001047983 */ /* 0x001f220000300a00 */
[----:B-1----:R-:W4:Y:S02]  /*6cb20*/  LDL.LU.64 R6, [R1+0x588] ;  /* 0x0005880001067983 */ /* 0x002f240000300a00 */
[----:B--2---:R0:W-:Y:S02]  /*6cb30*/  STL.64 [R1+0x7500], R18 ;  /* 0x0075001201007387 */ /* 0x0041e40000100a00 */
[----:B0-----:R-:W2:Y:S01]  /*6cb40*/  LDL R19, [R1+0x2ac0] ;  /* 0x002ac00001137983 */ /* 0x001ea20000100800 */
[----:B------:R0:W-:Y:S03]  /*6cb50*/  STL.64 [R1+0x74f8], R16 ;  /* 0x0074f81001007387 */ /* 0x0001e60000100a00 */
[----:B0-----:R-:W2:Y:S01]  /*6cb60*/  LDL.LU.64 R16, [R1+0x190] ;  /* 0x0001900001107983 */ /* 0x001ea20000300a00 */
[C---:B------:R-:W-:Y:S03]  /*6cb70*/  HMMA.16816.F32 R8, R24.reuse, R12, R8 ;  /* 0x0000000c1808723c */ /* 0x040fe60000001808 */
[----:B--2---:R0:W-:Y:S04]  /*6cb80*/  STL.64 [R1+0x7660], R16 ;  /* 0x0076601001007387 */ /* 0x0041e80000100a00 */
[----:B0-----:R-:W3:Y:S04]  /*6cb90*/  LDL R16, [R1+0x1b0] ;  /* 0x0001b00001107983 */ /* 0x001ee80000100800 */
[----:B------:R-:W3:Y:S11]  /*6cba0*/  LDL R17, [R1+0x1b4] ;  /* 0x0001b40001117983 */ /* 0x000ef60000100800 */
[----:B------:R-:W-:Y:S01]  /*6cbb0*/  @!UPT UIADD3 URZ, URZ, URZ, URZ ;  /* 0x0000003f3f3ff290 */ /* 0x000fe2000fffe03f */
[----:B------:R0:W-:Y:S02]  /*6cbc0*/  STL.64 [R1+0x590], R8 ;  /* 0x0005900801007387 */ /* 0x0001e40000100a00 */
[----:B------:R-:W-:Y:S01]  /*6cbd0*/  STL.64 [R1+0x598], R10 ;  /* 0x0005980a01007387 */ /* 0x000fe20000100a00 */
[----:B0-----:R-:W4:Y:S01]  /*6cbe0*/  LDL.LU.64 R8, [R1+0x7678] ;  /* 0x0076780001087983 */ /* 0x001f220000300a00 */
[----:B------:R-:W-:Y:S02]  /*6cbf0*/  STL [R1+0x74e4], R13 ;  /* 0x0074e40d01007387 */ /* 0x000fe40000100800 */
[----:B------:R-:W-:Y:S02]  /*6cc00*/  STL.64 [R1+0x7620], R14 ;  /* 0x0076200e01007387 */ /* 0x000fe40000100a00 */
[----:B------:R0:W-:Y:S02]  /*6cc10*/  STL [R1+0x7618], R12 ;  /* 0x0076180c01007387 */ /* 0x0001e40000100800 */
[----:B0-----:R-:W2:Y:S04]  /*6cc20*/  LDL.LU.64 R12, [R1+0x160] ;  /* 0x00016000010c7983 */ /* 0x001ea80000300a00 */
[----:B--2---:R0:W-:Y:S04]  /*6cc30*/  STL.64 [R1+0x7638], R12 ;  /* 0x0076380c01007387 */ /* 0x0041e80000100a00 */
[----:B0-----:R-:W2:Y:S01]  /*6cc40*/  LDL.LU.64 R12, [R1+0x170] ;  /* 0x00017000010c7983 */ /* 0x001ea20000300a00 */
[C---:B----4-:R-:W-:Y:S03]  /*6cc50*/  HMMA.16816.F32 R4, R24.reuse, R8, R4 ;  /* 0x000000081804723c */ /* 0x050fe60000001804 */
[----:B--2---:R0:W-:Y:S04]  /*6cc60*/  STL.64 [R1+0x7648], R12 ;  /* 0x0076480c01007387 */ /* 0x0041e80000100a00 */
[----:B0-----:R-:W2:Y:S04]  /*6cc70*/  LDL.LU.64 R12, [R1+0x180] ;  /* 0x00018000010c7983 */ /* 0x001ea80000300a00 */
[----:B--2---:R0:W-:Y:S04]  /*6cc80*/  STL.64 [R1+0x7658], R12 ;  /* 0x0076580c01007387 */ /* 0x0041e80000100a00 */
[----:B0-----:R-:W2:Y:S01]  /*6cc90*/  LDL.LU.64 R12, [R1+0x3c0] ;  /* 0x0003c000010c7983 */ /* 0x001ea20000300a00 */
[----:B------:R-:W2:Y:S07]  /*6cca0*/  LDL.LU.64 R14, [R1+0x3c8] ;  /* 0x0003c800010e7983 */ /* 0x000eae0000300a00 */
[----:B------:R0:W-:Y:S02]  /*6ccb0*/  STL.64 [R1+0x580], R4 ;  /* 0x0005800401007387 */ /* 0x0001e40000100a00 */
[----:B------:R-:W-:Y:S01]  /*6ccc0*/  STL.64 [R1+0x588], R6 ;  /* 0x0005880601007387 */ /* 0x000fe20000100a00 */
[----:B0-----:R-:W2:Y:S01]  /*6ccd0*/  LDL.LU.64 R4, [R1+0x7670] ;  /* 0x0076700001047983 */ /* 0x001ea20000300a00 */
[----:B------:R0:W-:Y:S03]  /*6cce0*/  STL.64 [R1+0x7668], R8 ;  /* 0x0076680801007387 */ /* 0x0001e60000100a00 */
[----:B0-----:R-:W3:Y:S01]  /*6ccf0*/  LDL.LU.64 R8, [R1+0xbe0] ;  /* 0x000be00001087983 */ /* 0x001ee20000300a00 */
[----:B------:R-:W3:Y:S01]  /*6cd00*/  LDL.LU.64 R10, [R1+0xbe8] ;  /* 0x000be800010a7983 */ /* 0x000ee20000300a00 */
[----:B--2---:R-:W-:Y:S02]  /*6cd10*/  HMMA.16816.F32 R24, R24, R4, R12 ;  /* 0x000000041818723c */ /* 0x004fe4000000180c */
[----:B------:R-:W2:Y:S01]  /*6cd20*/  LDL.LU.64 R12, [R1+0xbc0] ;  /* 0x000bc000010c7983 */ /* 0x000ea20000300a00 */
[----:B------:R-:W2:Y:S11]  /*6cd30*/  LDL.LU.64 R14, [R1+0xbc8] ;  /* 0x000bc800010e7983 */ /* 0x000eb60000300a00 */
[----:B------:R-:W-:Y:S09]  /*6cd40*/  @!UPT UIADD3 URZ, URZ, URZ, URZ ;  /* 0x0000003f3f3ff290 */ /* 0x000ff2000fffe03f */
[----:B------:R-:W-:Y:S01]  /*6cd50*/  STL.64 [R1+0x3c0], R24 ;  /* 0x0003c01801007387 */ /* 0x000fe20000100a00 */
[----:B------:R-:W-:Y:S02]  /*6cd60*/  STL.64 [R1+0x3c8], R26 ;  /* 0x0003c81a01007387 */ /* 0x000fe40000100a00 */
[----:B------:R3:W0:Y:S04]  /*6cd70*/  LDSM.16.MT88.4 R24, [R19+0x10080] ;  /* 0x010080001318783b */ /* 0x0006280000004200 */
[----:B------:R-:W-:Y:S01]  /*6cd80*/  STL [R1+0x74b4], R4 ;  /* 0x0074b40401007387 */ /* 0x000fe20000100800 */
[C---:B---3--:R-:W-:Y:S01]  /*6cd90*/  HMMA.16816.F32 R16, R20.reuse, R16, R8 ;  /* 0x000000101410723c */ /* 0x048fe20000001808 */
[----:B------:R1:W-:Y:S04]  /*6cda0*/  STL [R1+0x74b0], R5 ;  /* 0x0074b00501007387 */ /* 0x0003e80000100800 */
[----:B-1----:R-:W3:Y:S01]  /*6cdb0*/  LDL.LU.64 R4, [R1+0xbd0] ;  /* 0x000bd00001047983 */ /* 0x002ee20000300a00 */
[----:B------:R-:W3:Y:S03]  /*6cdc0*/  LDL.LU.64 R6, [R1+0xbd8] ;  /* 0x000bd80001067983 */ /* 0x000ee60000300a00 */
[----:B0-----:R-:W-:Y:S01]  /*6cdd0*/  STL [R1+0x74dc], R24 ;  /* 0x0074dc1801007387 */ /* 0x001fe20000100800 */
[----:B------:R0:W-:Y:S02]  /*6cde0*/  STL [R1+0x74d8], R25 ;  /* 0x0074d81901007387 */ /* 0x0001e40000100800 */
[----:B------:R-:W-:Y:S02]  /*6cdf0*/  STL [R1+0x74c4], R26 ;  /* 0x0074c41a01007387 */ /* 0x000fe40000100800 */
[----:B------:R-:W-:Y:S01]  /*6ce00*/  STL [R1+0x74c0], R27 ;  /* 0x0074c01b01007387 */ /* 0x000fe20000100800 */
[----:B0-----:R-:W3:Y:S01]  /*6ce10*/  LDL.LU.64 R24, [R1+0x1a0] ;  /* 0x0001a00001187983 */ /* 0x001ee20000300a00 */
[----:B------:R-:W4:Y:S07]  /*6ce20*/  LDL.LU.64 R8, [R1+0x7668] ;  /* 0x0076680001087983 */ /* 0x000f2e0000300a00 */
[----:B------:R0:W-:Y:S02]  /*6ce30*/  STL.64 [R1+0xbe0], R16 ;  /* 0x000be01001007387 */ /* 0x0001e40000100a00 */
[----:B------:R-:W-:Y:S01]  /*6ce40*/  STL.64 [R1+0xbe8], R18 ;  /* 0x000be81201007387 */ /* 0x000fe20000100a00 */
[----:B0-----:R-:W2:Y:S01]  /*6ce50*/  LDL.LU.64 R16, [R1+0x7660] ;  /* 0x0076600001107983 */ /* 0x001ea20000300a00 */
[C---:B---3--:R-:W-:Y:S08]  /*6ce60*/  HMMA.16816.F32 R4, R20.reuse, R24, R4 ;  /* 0x000000181404723c */ /* 0x048ff00000001804 */
[----:B--2---:R-:W-:Y:S11]  /*6ce70*/  HMMA.16816.F32 R12, R20, R16, R12 ;  /* 0x00000010140c723c */ /* 0x004ff6000000180c */
[----:B------:R-:W-:Y:S04]  /*6ce80*/  @!UPT UIADD3 URZ, URZ, URZ, URZ ;  /* 0x0000003f3f3ff290 */ /* 0x000fe8000fffe03f */
[----:B------:R0:W-:Y:S01]  /*6ce90*/  STL.64 [R1+0xbd0], R4 ;  /* 0x000bd00401007387 */ /* 0x0001e20000100a00 */
[----:B------:R-:W-:Y:S02]  /*6cea0*/  STL.64 [R1+0xbd8], R6 ;  /* 0x000bd80601007387 */ /* 0x000fe40000100a00 */
[----:B0-----:R-:W-:Y:S02]  /*6ceb0*/  IMAD.MOV.U32 R4, RZ, RZ, R24 ;  /* 0x000000ffff047224 */ /* 0x001fe400078e0018 */
[----:B------:R-:W-:Y:S02]  /*6cec0*/  IMAD.MOV.U32 R5, RZ, RZ, R25 ;  /* 0x000000ffff057224 */ /* 0x000fe400078e0019 */
[----:B------:R-:W2:Y:S01]  /*6ced0*/  LDL.LU.64 R24, [R1+0xbb0] ;  /* 0x000bb00001187983 */ /* 0x000ea20000300a00 */
[----:B------:R-:W2:Y:S02]  /*6cee0*/  LDL.LU.64 R26, [R1+0xbb8] ;  /* 0x000bb800011a7983 */ /* 0x000ea40000300a00 */
[----:B------:R-:W-:Y:S02]  /*6cef0*/  STL [R1+0x74e0], R4 ;  /* 0x0074e00401007387 */ /* 0x000fe40000100800 */
[----:B------:R0:W-:Y:S02]  /*6cf00*/  STL [R1+0x7640], R5 ;  /* 0x0076400501007387 */ /* 0x0001e40000100800 */
[----:B0-----:R-:W3:Y:S01]  /*6cf10*/  LDL.LU.64 R4, [R1+0xba0] ;  /* 0x000ba00001047983 */ /* 0x001ee20000300a00 */
[----:B------:R-:W3:Y:S02]  /*6cf20*/  LDL.LU.64 R6, [R1+0xba8] ;  /* 0x000ba80001067983 */ /* 0x000ee40000300a00 */
[----:B------:R0:W-:Y:S02]  /*6cf30*/  STL.64 [R1+0xbc0], R12 ;  /* 0x000bc00c01007387 */ /* 0x0001e40000100a00 */
[----:B------:R-:W-:Y:S01]  /*6cf40*/  STL.64 [R1+0xbc8], R14 ;  /* 0x000bc80e01007387 */ /* 0x000fe20000100a00 */
[----:B0-----:R-:W2:Y:S01]  /*6cf50*/  LDL.LU.64 R12, [R1+0x7658] ;  /* 0x00765800010c7983 */ /* 0x001ea20000300a00 */
[----:B------:R-:W-:-:S02]  /*6cf60*/  IMAD.MOV.U32 R10, RZ, RZ, R16 ;  /* 0x000000ffff0a7224 */ /* 0x000fc400078e0010 */
[----:B------:R-:W-:Y:S02]  /*6cf70*/  IMAD.MOV.U32 R11, RZ, RZ, R17 ;  /* 0x000000ffff0b7224 */ /* 0x000fe400078e0011 */
[----:B------:R-:W-:Y:S02]  /*6cf80*/  IMAD.MOV.U32 R16, RZ, RZ, R29 ;  /* 0x000000ffff107224 */ /* 0x000fe400078e001d */
[----:B------:R-:W-:Y:S01]  /*6cf90*/  IMAD.MOV.U32 R17, RZ, RZ, R3 ;  /* 0x000000ffff117224 */ /* 0x000fe200078e0003 */
[----:B------:R-:W3:Y:S01]  /*6cfa0*/  LDL.LU R29, [R1+0x7654] ;  /* 0x00765400011d7983 */ /* 0x000ee20000300800 */
[----:B------:R-:W3:Y:S03]  /*6cfb0*/  LDL.LU R3, [R1+0x7650] ;  /* 0x0076500001037983 */ /* 0x000ee60000300800 */
[----:B------:R0:W-:Y:S04]  /*6cfc0*/  STL.64 [R1+0x7590], R16 ;  /* 0x0075901001007387 */ /* 0x0001e80000100a00 */
[----:B0-----:R-:W3:Y:S01]  /*6cfd0*/  LDL.LU.64 R16, [R1+0x140] ;  /* 0x0001400001107983 */ /* 0x001ee20000300a00 */
[----:B------:R-:W-:Y:S02]  /*6cfe0*/  STL.64 [R1+0x74d0], R10 ;  /* 0x0074d00a01007387 */ /* 0x000fe40000100a00 */
[----:B----4-:R0:W-:Y:S02]  /*6cff0*/  STL.64 [R1+0x74c8], R8 ;  /* 0x0074c80801007387 */ /* 0x0101e40000100a00 */
[----:B0-----:R-:W4:Y:S01]  /*6d000*/  LDL.LU.64 R8, [R1+0xb90] ;  /* 0x000b900001087983 */ /* 0x001f220000300a00 */
[----:B------:R-:W4:Y:S01]  /*6d010*/  LDL.LU.64 R10, [R1+0xb98] ;  /* 0x000b9800010a7983 */ /* 0x000f220000300a00 */
[C---:B--2---:R-:W-:Y:S11]  /*6d020*/  HMMA.16816.F32 R24, R20.reuse, R12, R24 ;  /* 0x0000000c1418723c */ /* 0x044ff60000001818 */
[----:B------:R-:W-:Y:S11]  /*6d030*/  @!UPT UIADD3 URZ, URZ, URZ, URZ ;  /* 0x0000003f3f3ff290 */ /* 0x000ff6000fffe03f */
[----:B------:R-:W-:Y:S01]  /*6d040*/  @!UPT UIADD3 URZ, URZ, URZ, URZ ;  /* 0x0000003f3f3ff290 */ /* 0x000fe2000fffe03f */
[----:B------:R-:W-:Y:S01]  /*6d050*/  STL.64 [R1+0xbb0], R24 ;  /* 0x000bb01801007387 */ /* 0x000fe20000100a00 */
[----:B------:R0:W-:Y:S02]  /*6d060*/  STL.64 [R1+0xbb8], R26 ;  /* 0x000bb81a01007387 */ /* 0x0001e40000100a00 */
[----:B0-----:R-:W-:Y:S02]  /*6d070*/  IMAD.MOV.U32 R26, RZ, RZ, R12 ;  /* 0x000000ffff1a7224 */ /* 0x001fe400078e000c */
[----:B------:R-:W-:Y:S02]  /*6d080*/  IMAD.MOV.U32 R27, RZ, RZ, R13 ;  /* 0x000000ffff1b7224 */ /* 0x000fe400078e000d */
[----:B------:R-:W3:Y:S02]  /*6d090*/  LDL.LU.64 R12, [R1+0x7648] ;  /* 0x00764800010c7983 */ /* 0x000ee40000300a00 */
[C---:B---3--:R-:W-:Y:S11]  /*6d0a0*/  HMMA.16816.F32 R4, R20.reuse, R12, R4 ;  /* 0x0000000c1404723c */ /* 0x048ff60000001804 */
[----:B------:R-:W-:Y:S11]  /*6d0b0*/  @!UPT UIADD3 URZ, URZ, URZ, URZ ;  /* 0x0000003f3f3ff290 */ /* 0x000ff6000fffe03f */
[----:B------:R-:W-:Y:S01]  /*6d0c0*/  @!UPT UIADD3 URZ, URZ, URZ, URZ ;  /* 0x0000003f3f3ff290 */ /* 0x000fe2000fffe03f */
[----:B------:R0:W-:Y:S01]  /*6d0d0*/  STL.64 [R1+0xba0], R4 ;  /* 0x000ba00401007387 */ /* 0x0001e20000100a00 */
[----:B------:R1:W-:Y:S03]  /*6d0e0*/  STL.64 [R1+0xba8], R6 ;  /* 0x000ba80601007387 */ /* 0x0003e60000100a00 */
[----:B0-----:R-:W2:Y:S01]  /*6d0f0*/  LDL.LU R5, [R1+0x7640] ;  /* 0x0076400001057983 */ /* 0x001ea20000300800 */
[----:B-1----:R-:W-:Y:S02]  /*6d100*/  IMAD.MOV.U32 R6, RZ, RZ, R12 ;  /* 0x000000ffff067224 */ /* 0x002fe400078e000c */
[----:B------:R-:W-:Y:S02]  /*6d110*/  IMAD.MOV.U32 R7, RZ, RZ, R13 ;  /* 0x000000ffff077224 */ /* 0x000fe400078e000d */
[----:B------:R-:W4:Y:S02]  /*6d120*/  LDL.LU.64 R12, [R1+0x7638] ;  /* 0x00763800010c7983 */ /* 0x000f240000300a00 */
[----:B----4-:R-:W-:Y:S01]  /*6d130*/  HMMA.16816.F32 R8, R20, R12, R8 ;  /* 0x0000000c1408723c */ /* 0x010fe20000001808 */
[----:B------:R-:W-:-:S02]  /*6d140*/  IMAD.MOV.U32 R24, RZ, RZ, R12 ;  /* 0x000000ffff187224 */ /* 0x000fc400078e000c */
[----:B------:R-:W-:Y:S11]  /*6d150*/  IMAD.MOV.U32 R25, RZ, RZ, R13 ;  /* 0x000000ffff197224 */ /* 0x000ff600078e000d */
[----:B------:R-:W-:Y:S09]  /*6d160*/  @!UPT UIADD3 URZ, URZ, URZ, URZ ;  /* 0x0000003f3f3ff290 */ /* 0x000ff2000fffe03f */
[----:B------:R0:W-:Y:S01]  /*6d170*/  STL.64 [R1+0xb90], R8 ;  /* 0x000b900801007387 */ /* 0x0001e20000100a00 */
[----:B------:R1:W-:Y:S02]  /*6d180*/  STL.64 [R1+0xb98], R10 ;  /* 0x000b980a01007387 */ /* 0x0003e40000100a00 */
[----:B------:R-:W3:Y:S02]  /*6d190*/  LDL.LU.64 R12, [R1+0xb80] ;  /* 0x000b8000010c7983 */ /* 0x000ee40000300a00 */
[----:B------:R-:W3:Y:S01]  /*6d1a0*/  LDL.LU.64 R14, [R1+0xb88] ;  /* 0x000b8800010e7983 */ /* 0x000ee20000300a00 */
[----:B0-----:R-:W4:Y:S01]  /*6d1b0*/  LDL.LU.64 R8, [R1+0xb70] ;  /* 0x000b700001087983 */ /* 0x001f220000300a00 */
[----:B-1----:R-:W4:Y:S02]  /*6d1c0*/  LDL.LU.64 R10, [R1+0xb78] ;  /* 0x000b7800010a7983 */ /* 0x002f240000300a00 */
[----:B------:R-:W-:Y:S02]  /*6d1d0*/  STL.64 [R1+0x74f0], R26 ;  /* 0x0074f01a01007387 */ /* 0x000fe40000100a00 */
[----:B------:R0:W-:Y:S02]  /*6d1e0*/  STL.64 [R1+0x74e8], R24 ;  /* 0x0074e81801007387 */ /* 0x0001e40000100a00 */
[----:B0-----:R-:W2:Y:S04]  /*6d1f0*/  LDL.LU.64 R24, [R1+0xb0] ;  /* 0x0000b00001187983 */ /* 0x001ea80000300a00 */
[----:B--2---:R0:W-:Y:S02]  /*6d200*/  STL.64 [R1+0x7598], R24 ;  /* 0x0075981801007387 */ /* 0x0041e40000100a00 */
[----:B0-----:R-:W-:-:S02]  /*6d210*/  IMAD.MOV.U32 R24, RZ, RZ, R28 ;  /* 0x000000ffff187224 */ /* 0x001fc400078e001c */
[----:B------:R-:W2:Y:S01]  /*6d220*/  LDL.LU R28, [R1+0x7634] ;  /* 0x00763400011c7983 */ /* 0x000ea20000300800 */
[----:B------:R-:W2:Y:S03]  /*6d230*/  LDL R25, [R1+0xe4] ;  /* 0x0000e40001197983 */ /* 0x000ea60000100800 */
[----:B--2---:R0:W-:Y:S04]  /*6d240*/  STL.64 [R1+0x75b0], R24 ;  /* 0x0075b01801007387 */ /* 0x0041e80000100a00 */
[----:B0-----:R-:W2:Y:S01]  /*6d250*/  LDL R24, [R1+0xf0] ;  /* 0x0000f00001187983 */ /* 0x001ea20000100800 */
[----:B------:R-:W-:Y:S02]  /*6d260*/  IMAD.MOV.U32 R25, RZ, RZ, R29 ;  /* 0x000000ffff197224 */ /* 0x000fe400078e001d */
[----:B------:R-:W3:Y:S03]  /*6d270*/  LDL.LU R29, [R1+0x7630] ;  /* 0x00763000011d7983 */ /* 0x000ee60000300800 */
[----:B--2---:R0:W-:Y:S02]  /*6d280*/  STL.64 [R1+0x75c8], R24 ;  /* 0x0075c81801007387 */ /* 0x0041e40000100a00 */
[----:B0-----:R-:W-:-:S02]  /*6d290*/  IMAD.MOV.U32 R24, RZ, RZ, R3 ;  /* 0x000000ffff187224 */ /* 0x001fc400078e0003 */
[----:B------:R-:W-:Y:S01]  /*6d2a0*/  IMAD.MOV.U32 R25, RZ, RZ, R28 ;  /* 0x000000ffff197224 */ /* 0x000fe200078e001c */
[----:B------:R-:W2:Y:S01]  /*6d2b0*/  LDL.LU R3, [R1+0x762c] ;  /* 0x00762c0001037983 */ /* 0x000ea20000300800 */
[----:B------:R-:W2:Y:S03]  /*6d2c0*/  LDL.LU R28, [R1+0x7628] ;  /* 0x00762800011c7983 */ /* 0x000ea60000300800 */
[----:B------:R0:W-:Y:S04]  /*6d2d0*/  STL.64 [R1+0x75e0], R24 ;  /* 0x0075e01801007387 */ /* 0x0001e80000100a00 */
[----:B0-----:R-:W3:Y:S04]  /*6d2e0*/  LDL R24, [R1+0x150] ;  /* 0x0001500001187983 */ /* 0x001ee80000100800 */
[----:B------:R-:W3:Y:S02]  /*6d2f0*/  LDL R25, [R1+0x154] ;  /* 0x0001540001197983 */ /* 0x000ee40000100800 */
[C---:B---3--:R-:W-:Y:S02]  /*6d300*/  HMMA.16816.F32 R24, R20.reuse, R24, R12 ;  /* 0x000000181418723c */ /* 0x048fe4000000180c */
[----:B------:R-:W3:Y:S01]  /*6d310*/  LDL.LU.64 R14, [R1+0x7620] ;  /* 0x00762000010e7983 */ /* 0x000ee20000300a00 */
[----:B------:R-:W2:Y:S11]  /*6d320*/  LDL.LU R12, [R1+0x7618] ;  /* 0x00761800010c7983 */ /* 0x000eb60000300800 */
[----:B------:R-:W-:Y:S09]  /*6d330*/  @!UPT UIADD3 URZ, URZ, URZ, URZ ;  /* 0x0000003f3f3ff290 */ /* 0x000ff2000fffe03f */
[----:B------:R0:W-:Y:S01]  /*6d340*/  STL.64 [R1+0xb80], R24 ;  /* 0x000b801801007387 */ /* 0x0001e20000100a00 */
[----:B------:R-:W-:Y:S03]  /*6d350*/  STL.64 [R1+0xb88], R26 ;  /* 0x000b881a01007387 */ /* 0x000fe60000100a00 */
[----:B0-----:R-:W2:Y:S01]  /*6d360*/  LDL R24, [R1+0x110] ;  /* 0x0001100001187983 */ /* 0x001ea20000100800 */
[----:B----4-:R-:W-:Y:S01]  /*6d370*/  HMMA.16816.F32 R8, R20, R16, R8 ;  /* 0x000000101408723c */ /* 0x010fe20000001808 */
[----:B------:R-:W-:Y:S02]  /*6d380*/  IMAD.MOV.U32 R25, RZ, RZ, R29 ;  /* 0x000000ffff197224 */ /* 0x000fe400078e001d */
[----:B------:R-:W-:-:S03]  /*6d390*/  IMAD.MOV.U32 R13, RZ, RZ, R16 ;  /* 0x000000ffff0d7224 */ /* 0x000fc600078e0010 */
[----:B--2---:R0:W-:Y:S11]  /*6d3a0*/  STL.64 [R1+0x75f8], R24 ;  /* 0x0075f81801007387 */ /* 0x0041f60000100a00 */
[----:B------:R-:W-:Y:S06]  /*6d3b0*/  @!UPT UIADD3 URZ, URZ, URZ, URZ ;  /* 0x0000003f3f3ff290 */ /* 0x000fec000fffe03f */
[----:B------:R-:W-:Y:S02]  /*6d3c0*/  STL.64 [R1+0xb70], R8 ;  /* 0x000b700801007387 */ /* 0x000fe40000100a00 */
[----:B------:R-:W-:Y:S02]  /*6d3d0*/  STL.64 [R1+0xb78], R10 ;  /* 0x000b780a01007387 */ /* 0x000fe40000100a00 */
[----:B------:R-:W-:Y:S01]  /*6d3e0*/  STL.64 [R1+0x7600], R12 ;  /* 0x0076000c01007387 */ /* 0x000fe20000100a00 */
[----:B0-----:R-:W2:Y:S01]  /*6d3f0*/  LDL.LU.64 R24, [R1+0xb50] ;  /* 0x000b500001187983 */ /* 0x001ea20000300a00 */
[----:B------:R-:W4:Y:S02]  /*6d400*/  LDL.LU.64 R26, [R1+0xb58] ;  /* 0x000b5800011a7983 */ /* 0x000f240000300a00 */
[----:B------:R-:W-:Y:S01]  /*6d410*/  IMAD.MOV.U32 R4, RZ, RZ, R17 ;  /* 0x000000ffff047224 */ /* 0x000fe200078e0011 */
        /* <DEDUP_REMOVED lines=22> */
[----:B------:R-:W4:Y:S02]  /*6d580*/  LDL.64 R8, [R1+0x80] ;  /* 0x0000800001087983 */ /* 0x000f240000100a00 */
[----:B------:R-:W-:-:S02]  /*6d590*/  IMAD.MOV.U32 R12, RZ, RZ, R28 ;  /* 0x000000ffff0c7224 */ /* 0x000fc400078e001c */
[----:B---3--:R-:W-:Y:S01]  /*6d5a0*/  IMAD.MOV.U32 R13, RZ, RZ, R15 ;  /* 0x000000ffff0d7224 */ /* 0x008fe200078e000f */
[----:B----4-:R0:W-:Y:S04]  /*6d5b0*/  STL.64 [R1+0x7570], R8 ;  /* 0x0075700801007387 */ /* 0x0101e80000100a00 */
[----:B0-----:R-:W3:Y:S01]  /*6d5c0*/  LDL.LU.64 R8, [R1+0xaf0] ;  /* 0x000af00001087983 */ /* 0x001ee20000300a00 */
[----:B------:R-:W3:Y:S02]  /*6d5d0*/  LDL.LU.64 R10, [R1+0xaf8] ;  /* 0x000af800010a7983 */ /* 0x000ee40000300a00 */
[----:B------:R-:W-:Y:S02]  /*6d5e0*/  STL.64 [R1+0x7510], R6 ;  /* 0x0075100601007387 */ /* 0x000fe40000100a00 */
[----:B------:R0:W-:Y:S02]  /*6d5f0*/  STL.64 [R1+0x7508], R4 ;  /* 0x0075080401007387 */ /* 0x0001e40000100a00 */
[----:B0-----:R-:W-:-:S02]  /*6d600*/  IMAD.MOV.U32 R4, RZ, RZ, R14 ;  /* 0x000000ffff047224 */ /* 0x001fc400078e000e */
[C---:B------:R-:W-:Y:S01]  /*6d610*/  HMMA.16816.F32 R12, R20.reuse, R12, R24 ;  /* 0x0000000c140c723c */ /* 0x040fe20000001818 */
[----:B------:R-:W4:Y:S01]  /*6d620*/  LDL.LU.64 R26, [R1+0x7610] ;  /* 0x00761000011a7983 */ /* 0x000f220000300a00 */
[----:B------:R-:W4:Y:S02]  /*6d630*/  LDL.LU.64 R24, [R1+0x7608] ;  /* 0x0076080001187983 */ /* 0x000f240000300a00 */
[----:B------:R-:W-:Y:S11]  /*6d640*/  IMAD.MOV.U32 R5, RZ, RZ, R3 ;  /* 0x000000ffff057224 */ /* 0x000ff600078e0003 */
[----:B------:R-:W-:Y:S08]  /*6d650*/  @!UPT UIADD3 URZ, URZ, URZ, URZ ;  /* 0x0000003f3f3ff290 */ /* 0x000ff0000fffe03f */
[----:B------:R0:W-:Y:S01]  /*6d660*/  STL.64 [R1+0xb60], R12 ;  /* 0x000b600c01007387 */ /* 0x0001e20000100a00 */
[----:B------:R-:W-:Y:S03]  /*6d670*/  STL.64 [R1+0xb68], R14 ;  /* 0x000b680e01007387 */ /* 0x000fe60000100a00 */
[----:B0-----:R-:W2:Y:S01]  /*6d680*/  LDL.LU.64 R12, [R1+0x7600] ;  /* 0x00760000010c7983 */ /* 0x001ea20000300a00 */
[C---:B----4-:R-:W-:Y:S03]  /*6d690*/  HMMA.16816.F32 R4, R20.reuse, R4, R24 ;  /* 0x000000041404723c */ /* 0x050fe60000001818 */
[----:B------:R-:W2:Y:S11]  /*6d6a0*/  LDL.LU.64 R24, [R1+0x75f8] ;  /* 0x0075f80001187983 */ /* 0x000eb60000300a00 */
[----:B------:R-:W-:Y:S09]  /*6d6b0*/  @!UPT UIADD3 URZ, URZ, URZ, URZ ;  /* 0x0000003f3f3ff290 */ /* 0x000ff2000fffe03f */
[----:B------:R0:W-:Y:S01]  /*6d6c0*/  STL.64 [R1+0xb50], R4 ;  /* 0x000b500401007387 */ /* 0x0001e20000100a00 */
[----:B------:R1:W-:Y:S03]  /*6d6d0*/  STL.64 [R1+0xb58], R6 ;  /* 0x000b580601007387 */ /* 0x0003e60000100a00 */
[----:B0-----:R-:W4:Y:S01]  /*6d6e0*/  LDL.LU.64 R4, [R1+0xae0] ;  /* 0x000ae00001047983 */ /* 0x001f220000300a00 */
[----:B-1----:R-:W4:Y:S02]  /*6d6f0*/  LDL.LU.64 R6, [R1+0xae8] ;  /* 0x000ae80001067983 */ /* 0x002f240000300a00 */
[----:B------:R-:W3:Y:S01]  /*6d700*/  LDL R15, [R1+0x11cc] ;  /* 0x0011cc00010f7983 */ /* 0x000ee20000100800 */
[C---:B--2---:R-:W-:Y:S01]  /*6d710*/  HMMA.16816.F32 R24, R20.reuse, R24, R16 ;  /* 0x000000181418723c */ /* 0x044fe20000001810 */
[----:B---3--:R-:W-:Y:S01]  /*6d720*/  STL [R1+0x7418], R15 ;  /* 0x0074180f01007387 */ /* 0x008fe20000100800 */
[----:B------:R-:W-:Y:S02]  /*6d730*/  STL.64 [R1+0x7588], R12 ;  /* 0x0075880c01007387 */ /* 0x000fe40000100a00 */
[----:B------:R-:W2:Y:S02]  /*6d740*/  LDL.LU.64 R18, [R1+0x75f0] ;  /* 0x0075f00001127983 */ /* 0x000ea40000300a00 */
[----:B------:R-:W2:Y:S11]  /*6d750*/  LDL.LU.64 R16, [R1+0x75e8] ;  /* 0x0075e80001107983 */ /* 0x000eb60000300a00 */
[----:B------:R-:W-:Y:S06]  /*6d760*/  @!UPT UIADD3 URZ, URZ, URZ, URZ ;  /* 0x0000003f3f3ff290 */ /* 0x000fec000fffe03f */
        /* <DEDUP_REMOVED lines=16> */
[----:B0-----:R-:W2:Y:S01]  /*6d870*/  LDL.LU.64 R24, [R1+0x75b0] ;  /* 0x0075b00001187983 */ /* 0x001ea20000300a00 */
[----:B------:R-:W-:Y:S02]  /*6d880*/  IMAD.MOV.U32 R12, RZ, RZ, R2 ;  /* 0x000000ffff0c7224 */ /* 0x000fe400078e0002 */
[----:B------:R-:W-:Y:S01]  /*6d890*/  IMAD.MOV.U32 R13, RZ, RZ, R0 ;  /* 0x000000ffff0d7224 */ /* 0x000fe200078e0000 */
[C---:B--2---:R-:W-:Y:S01]  /*6d8a0*/  HMMA.16816.F32 R24, R20.reuse, R24, R16 ;  /* 0x000000181418723c */ /* 0x044fe20000001810 */
[----:B------:R-:W2:Y:S01]  /*6d8b0*/  LDL.LU.64 R18, [R1+0x75a8] ;  /* 0x0075a80001127983 */ /* 0x000ea20000300a00 */
[----:B------:R-:W2:Y:S11]  /*6d8c0*/  LDL.LU.64 R16, [R1+0x75a0] ;  /* 0x0075a00001107983 */ /* 0x000eb60000300a00 */
[----:B------:R-:W-:Y:S10]  /*6d8d0*/  @!UPT UIADD3 URZ, URZ, URZ, URZ ;  /* 0x0000003f3f3ff290 */ /* 0x000ff4000fffe03f */
[----:B------:R0:W-:Y:S01]  /*6d8e0*/  STL.64 [R1+0xb10], R24 ;  /* 0x000b101801007387 */ /* 0x0001e20000100a00 */
[----:B------:R-:W-:Y:S03]  /*6d8f0*/  STL.64 [R1+0xb18], R26 ;  /* 0x000b181a01007387 */ /* 0x000fe60000100a00 */
[----:B0-----:R-:W4:Y:S01]  /*6d900*/  LDL.LU.64 R24, [R1+0x7598] ;  /* 0x0075980001187983 */ /* 0x001f220000300a00 */
[C---:B--2---:R-:W-:Y:S03]  /*6d910*/  HMMA.16816.F32 R12, R20.reuse, R12, R16 ;  /* 0x0000000c140c723c */ /* 0x044fe60000001810 */
[----:B------:R-:W2:Y:S11]  /*6d920*/  LDL.LU.64 R16, [R1+0x7590] ;  /* 0x0075900001107983 */ /* 0x000eb60000300a00 */
[----:B------:R-:W-:Y:S09]  /*6d930*/  @!UPT UIADD3 URZ, URZ, URZ, URZ ;  /* 0x0000003f3f3ff290 */ /* 0x000ff2000fffe03f */
[----:B------:R0:W-:Y:S01]  /*6d940*/  STL.64 [R1+0xb00], R12 ;  /* 0x000b000c01007387 */ /* 0x0001e20000100a00 */
[----:B------:R1:W-:Y:S03]  /*6d950*/  STL.64 [R1+0xb08], R14 ;  /* 0x000b080e01007387 */ /* 0x0003e60000100a00 */
[----:B0-----:R-:W3:Y:S01]  /*6d960*/  LDL.LU.64 R12, [R1+0xad0] ;  /* 0x000ad000010c7983 */ /* 0x001ee20000300a00 */
[----:B-1----:R-:W3:Y:S01]  /*6d970*/  LDL.LU.64 R14, [R1+0xad8] ;  /* 0x000ad800010e7983 */ /* 0x002ee20000300a00 */
[C---:B--2---:R-:W-:Y:S11]  /*6d980*/  HMMA.16816.F32 R8, R20.reuse, R16, R8 ;  /* 0x000000101408723c */ /* 0x044ff60000001808 */
[----:B------:R-:W-:Y:S11]  /*6d990*/  @!UPT UIADD3 URZ, URZ, URZ, URZ ;  /* 0x0000003f3f3ff290 */ /* 0x000ff6000fffe03f */
[----:B------:R-:W-:Y:S01]  /*6d9a0*/  @!UPT UIADD3 URZ, URZ, URZ, URZ ;  /* 0x0000003f3f3ff290 */ /* 0x000fe2000fffe03f */
[----:B------:R0:W-:Y:S01]  /*6d9b0*/  STL.64 [R1+0xaf0], R8 ;  /* 0x000af00801007387 */ /* 0x0001e20000100a00 */
[----:B------:R1:W-:Y:S03]  /*6d9c0*/  STL.64 [R1+0xaf8], R10 ;  /* 0x000af80a01007387 */ /* 0x0003e60000100a00 */
[----:B0-----:R-:W2:Y:S01]  /*6d9d0*/  LDL.LU.64 R8, [R1+0xac0] ;  /* 0x000ac00001087983 */ /* 0x001ea20000300a00 */
[----:B-1----:R-:W2:Y:S01]  /*6d9e0*/  LDL.LU.64 R10, [R1+0xac8] ;  /* 0x000ac800010a7983 */ /* 0x002ea20000300a00 */
[C---:B----4-:R-:W-:Y:S01]  /*6d9f0*/  HMMA.16816.F32 R4, R20.reuse, R24, R4 ;  /* 0x000000181404723c */ /* 0x050fe20000001804 */
[----:B------:R-:W-:Y:S02]  /*6da00*/  IMAD.MOV.U32 R2, RZ, RZ, R24 ;  /* 0x000000ffff027224 */ /* 0x000fe400078e0018 */
[----:B------:R-:W-:Y:S01]  /*6da10*/  IMAD.MOV.U32 R0, RZ, RZ, R25 ;  /* 0x000000ffff007224 */ /* 0x000fe200078e0019 */
[----:B--2---:R-:W-:Y:S01]  /*6da20*/  STL.64 [R1+0x7580], R10 ;  /* 0x0075800a01007387 */ /* 0x004fe20000100a00 */
[----:B------:R0:W-:Y:S03]  /*6da30*/  STL.64 [R1+0x7578], R8 ;  /* 0x0075780801007387 */ /* 0x0001e60000100a00 */
[----:B0-----:R-:W3:Y:S01]  /*6da40*/  LDL.LU.64 R8, [R1+0xa0] ;  /* 0x0000a00001087983 */ /* 0x001ee20000300a00 */
[----:B------:R-:W2:Y:S11]  /*6da50*/  LDL.LU.64 R16, [R1+0x70] ;  /* 0x0000700001107983 */ /* 0x000eb60000300a00 */
[----:B------:R-:W-:Y:S03]  /*6da60*/  @!UPT UIADD3 URZ, URZ, URZ, URZ ;  /* 0x0000003f3f3ff290 */ /* 0x000fe6000fffe03f */
[----:B------:R0:W-:Y:S02]  /*6da70*/  STL.64 [R1+0xae0], R4 ;  /* 0x000ae00401007387 */ /* 0x0001e40000100a00 */
[----:B------:R-:W-:Y:S01]  /*6da80*/  STL.64 [R1+0xae8], R6 ;  /* 0x000ae80601007387 */ /* 0x000fe20000100a00 */
[----:B------:R-:W4:Y:S01]  /*6da90*/  LDL.LU.64 R24, [R1+0xab0] ;  /* 0x000ab00001187983 */ /* 0x000f220000300a00 */
[----:B------:R-:W4:Y:S03]  /*6daa0*/  LDL.LU.64 R26, [R1+0xab8] ;  /* 0x000ab800011a7983 */ /* 0x000f260000300a00 */
[----:B0-----:R-:W2:Y:S01]  /*6dab0*/  LDL.LU.64 R4, [R1+0x60] ;  /* 0x0000600001047983 */ /* 0x001ea20000300a00 */
[C---:B---3--:R-:W-:Y:S01]  /*6dac0*/  HMMA.16816.F32 R12, R20.reuse, R8, R12 ;  /* 0x00000008140c723c */ /* 0x048fe2000000180c */
[----:B------:R-:W-:Y:S02]  /*6dad0*/  IMAD.MOV.U32 R3, RZ, RZ, R9 ;  /* 0x000000ffff037224 */ /* 0x000fe400078e0009 */
[----:B--2---:R0:W-:Y:S04]  /*6dae0*/  STL.64 [R1+0x7568], R4 ;  /* 0x0075680401007387 */ /* 0x0041e80000100a00 */
[----:B0-----:R-:W2:Y:S01]  /*6daf0*/  LDL.LU.64 R4, [R1+0x90] ;  /* 0x0000900001047983 */ /* 0x001ea20000300a00 */
[----:B------:R-:W-:Y:S02]  /*6db00*/  STL [R1+0x7380], R0 ;  /* 0x0073800001007387 */ /* 0x000fe40000100800 */
[----:B------:R-:W-:Y:S11]  /*6db10*/  STL [R1+0x737c], R2 ;  /* 0x00737c0201007387 */ /* 0x000ff60000100800 */
[----:B------:R-:W-:Y:S02]  /*6db20*/  @!UPT UIADD3 URZ, URZ, URZ, URZ ;  /* 0x0000003f3f3ff290 */ /* 0x000fe4000fffe03f */
[----:B------:R0:W-:Y:S01]  /*6db30*/  STL.64 [R1+0xad0], R12 ;  /* 0x000ad00c01007387 */ /* 0x0001e20000100a00 */
[----:B------:R1:W-:Y:S04]  /*6db40*/  STL.64 [R1+0xad8], R14 ;  /* 0x000ad80e01007387 */ /* 0x0003e80000100a00 */
[----:B0-----:R-:W3:Y:S01]  /*6db50*/  LDL.LU.64 R12, [R1+0x7588] ;  /* 0x00758800010c7983 */ /* 0x001ee20000300a00 */
[----:B-1----:R-:W-:Y:S02]  /*6db60*/  IMAD.MOV.U32 R14, RZ, RZ, R8 ;  /* 0x000000ffff0e7224 */ /* 0x002fe400078e0008 */
[----:B------:R-:W2:Y:S02]  /*6db70*/  LDL.LU.64 R10, [R1+0x7580] ;  /* 0x00758000010a7983 */ /* 0x000ea40000300a00 */
[----:B------:R-:W2:Y:S01]  /*6db80*/  LDL.LU.64 R8, [R1+0x7578] ;  /* 0x0075780001087983 */ /* 0x000ea20000300a00 */
[----:B------:R-:W-:Y:S01]  /*6db90*/  STL [R1+0x7388], R3 ;  /* 0x0073880301007387 */ /* 0x000fe20000100800 */
[----:B------:R-:W-:Y:S01]  /*6dba0*/  STL [R1+0x7384], R14 ;  /* 0x0073840e01007387 */ /* 0x000fe20000100800 */
[C---:B--2---:R-:W-:Y:S11]  /*6dbb0*/  HMMA.16816.F32 R8, R20.reuse, R4, R8 ;  /* 0x000000041408723c */ /* 0x044ff60000001808 */
[----:B------:R-:W-:Y:S11]  /*6dbc0*/  @!UPT UIADD3 URZ, URZ, URZ, URZ ;  /* 0x0000003f3f3ff290 */ /* 0x000ff6000fffe03f */
[----:B------:R-:W-:Y:S01]  /*6dbd0*/  @!UPT UIADD3 URZ, URZ, URZ, URZ ;  /* 0x0000003f3f3ff290 */ /* 0x000fe2000fffe03f */
[----:B------:R0:W-:Y:S01]  /*6dbe0*/  STL.64 [R1+0xac0], R8 ;  /* 0x000ac00801007387 */ /* 0x0001e20000100a00 */
[----:B------:R-:W-:Y:S03]  /*6dbf0*/  STL.64 [R1+0xac8], R10 ;  /* 0x000ac80a01007387 */ /* 0x000fe60000100a00 */
[----:B0-----:R-:W4:Y:S01]  /*6dc00*/  LDL.LU.64 R8, [R1+0x7570] ;  /* 0x0075700001087983 */ /* 0x001f220000300a00 */
[----:B------:R-:W-:Y:S02]  /*6dc10*/  IMAD.MOV.U32 R28, RZ, RZ, R5 ;  /* 0x000000ffff1c7224 */ /* 0x000fe400078e0005 */
[----:B------:R-:W-:Y:S02]  /*6dc20*/  IMAD.MOV.U32 R29, RZ, RZ, R4 ;  /* 0x000000ffff1d7224 */ /* 0x000fe400078e0004 */
[----:B------:R-:W2:Y:S01]  /*6dc30*/  LDL.LU.64 R4, [R1+0xaa0] ;  /* 0x000aa00001047983 */ /* 0x000ea20000300a00 */
[----:B------:R-:W2:Y:S02]  /*6dc40*/  LDL.LU.64 R6, [R1+0xaa8] ;  /* 0x000aa80001067983 */ /* 0x000ea40000300a00 */
[----:B------:R-:W-:Y:S02]  /*6dc50*/  STL [R1+0x7390], R28 ;  /* 0x0073901c01007387 */ /* 0x000fe40000100800 */
[----:B------:R-:W-:Y:S01]  /*6dc60*/  STL [R1+0x738c], R29 ;  /* 0x00738c1d01007387 */ /* 0x000fe20000100800 */
[C---:B----4-:R-:W-:Y:S11]  /*6dc70*/  HMMA.16816.F32 R24, R20.reuse, R8, R24 ;  /* 0x000000081418723c */ /* 0x050ff60000001818 */
[----:B------:R-:W-:Y:S11]  /*6dc80*/  @!UPT UIADD3 URZ, URZ, URZ, URZ ;  /* 0x0000003f3f3ff290 */ /* 0x000ff6000fffe03f */
[----:B------:R-:W-:Y:S01]  /*6dc90*/  @!UPT UIADD3 URZ, URZ, URZ, URZ ;  /* 0x0000003f3f3ff290 */ /* 0x000fe2000fffe03f */
[----:B------:R0:W-:Y:S01]  /*6dca0*/  STL.64 [R1+0xab0], R24 ;  /* 0x000ab01801007387 */ /* 0x0001e20000100a00 */
[----:B------:R-:W-:Y:S03]  /*6dcb0*/  STL.64 [R1+0xab8], R26 ;  /* 0x000ab81a01007387 */ /* 0x000fe60000100a00 */
[----:B0-----:R-:W4:Y:S04]  /*6dcc0*/  LDL.LU.64 R24, [R1+0x40] ;  /* 0x0000400001187983 */ /* 0x001f280000300a00 */
[----:B----4-:R0:W-:Y:S04]  /*6dcd0*/  STL.64 [R1+0x7550], R24 ;  /* 0x0075501801007387 */ /* 0x0101e80000100a00 */
[----:B0-----:R-:W4:Y:S01]  /*6dce0*/  LDL.LU.64 R24, [R1+0xa80] ;  /* 0x000a800001187983 */ /* 0x001f220000300a00 */
[----:B------:R-:W2:Y:S02]  /*6dcf0*/  LDL.LU.64 R26, [R1+0xa88] ;  /* 0x000a8800011a7983 */ /* 0x000ea40000300a00 */
[----:B------:R-:W-:Y:S01]  /*6dd00*/  IMAD.MOV.U32 R2, RZ, RZ, R8 ;  /* 0x000000ffff027224 */ /* 0x000fe200078e0008 */
[----:B--2---:R-:W-:Y:S01]  /*6dd10*/  STL.64 [R1+0x7560], R26 ;  /* 0x0075601a01007387 */ /* 0x004fe20000100a00 */
[----:B----4-:R0:W-:Y:S03]  /*6dd20*/  STL.64 [R1+0x7558], R24 ;  /* 0x0075581801007387 */ /* 0x0101e60000100a00 */
[----:B0-----:R-:W2:Y:S01]  /*6dd30*/  LDL.LU.64 R24, [R1+0xa90] ;  /* 0x000a900001187983 */ /* 0x001ea20000300a00 */
[----:B------:R-:W2:Y:S02]  /*6dd40*/  LDL.LU.64 R26, [R1+0xa98] ;  /* 0x000a9800011a7983 */ /* 0x000ea40000300a00 */
[----:B------:R-:W4:Y:S01]  /*6dd50*/  LDL.LU.64 R8, [R1+0x10] ;  /* 0x0000100001087983 */ /* 0x000f220000300a00 */
[----:B------:R-:W-:Y:S01]  /*6dd60*/  HMMA.16816.F32 R4, R20, R16, R4 ;  /* 0x000000101404723c */ /* 0x000fe20000001804 */
[----:B----4-:R0:W-:Y:S04]  /*6dd70*/  STL.64 [R1+0x7520], R8 ;  /* 0x0075200801007387 */ /* 0x0101e80000100a00 */
[----:B0-----:R-:W4:Y:S01]  /*6dd80*/  LDL.LU.64 R8, [R1+0x20] ;  /* 0x0000200001087983 */ /* 0x001f220000300a00 */
[----:B------:R-:W-:-:S02]  /*6dd90*/  IMAD.MOV.U32 R14, RZ, RZ, R16 ;  /* 0x000000ffff0e7224 */ /* 0x000fc400078e0010 */
[----:B------:R-:W-:Y:S01]  /*6dda0*/  IMAD.MOV.U32 R0, RZ, RZ, R17 ;  /* 0x000000ffff007224 */ /* 0x000fe200078e0011 */
[----:B----4-:R0:W-:Y:S04]  /*6ddb0*/  STL.64 [R1+0x7538], R8 ;  /* 0x0075380801007387 */ /* 0x0101e80000100a00 */
[----:B0-----:R-:W4:Y:S01]  /*6ddc0*/  LDL.LU.64 R8, [R1+0x30] ;  /* 0x0000300001087983 */ /* 0x001f220000300a00 */
[----:B------:R-:W-:Y:S09]  /*6ddd0*/  STL [R1+0x7394], R2 ;  /* 0x0073940201007387 */ /* 0x000ff20000100800 */
[----:B------:R0:W-:Y:S02]  /*6dde0*/  STL.64 [R1+0xaa0], R4 ;  /* 0x000aa00401007387 */ /* 0x0001e40000100a00 */
[----:B------:R-:W-:Y:S01]  /*6ddf0*/  STL.64 [R1+0xaa8], R6 ;  /* 0x000aa80601007387 */ /* 0x000fe20000100a00 */
[----:B0-----:R-:W2:Y:S01]  /*6de00*/  LDL.LU.64 R4, [R1+0x7568] ;  /* 0x0075680001047983 */ /* 0x001ea20000300a00 */
[----:B------:R-:W3:Y:S01]  /*6de10*/  LDL.LU.64 R16, [R1] ;  /* 0x0000000001107983 */ /* 0x000ee20000300a00 */
[C---:B--2---:R-:W-:Y:S02]  /*6de20*/  HMMA.16816.F32 R24, R20.reuse, R4, R24 ;  /* 0x000000041418723c */ /* 0x044fe40000001818 */
[----:B---3--:R0:W-:Y:S04]  /*6de30*/  STL.64 [R1+0x7518], R16 ;  /* 0x0075181001007387 */ /* 0x0081e80000100a00 */
[----:B0-----:R-:W2:Y:S01]  /*6de40*/  LDL.LU.64 R16, [R1+0x50] ;  /* 0x0000500001107983 */ /* 0x001ea20000300a00 */
[----:B------:R-:W-:Y:S02]  /*6de50*/  STL [R1+0x73b4], R0 ;  /* 0x0073b40001007387 */ /* 0x000fe40000100800 */
[----:B------:R-:W-:Y:S11]  /*6de60*/  STL [R1+0x73b0], R14 ;  /* 0x0073b00e01007387 */ /* 0x000ff60000100800 */
[----:B------:R-:W-:Y:S03]  /*6de70*/  @!UPT UIADD3 URZ, URZ, URZ, URZ ;  /* 0x0000003f3f3ff290 */ /* 0x000fe6000fffe03f */
[----:B------:R-:W-:Y:S01]  /*6de80*/  STL.64 [R1+0xa90], R24 ;  /* 0x000a901801007387 */ /* 0x000fe20000100a00 */
[----:B------:R0:W-:Y:S03]  /*6de90*/  STL.64 [R1+0xa98], R26 ;  /* 0x000a981a01007387 */ /* 0x0001e60000100a00 */
[----:B0-----:R-:W2:Y:S01]  /*6dea0*/  LDL.LU.64 R26, [R1+0x7560] ;  /* 0x00756000011a7983 */ /* 0x001ea20000300a00 */
[----:B------:R-:W2:Y:S02]  /*6deb0*/  LDL.LU.64 R24, [R1+0x7558] ;  /* 0x0075580001187983 */ /* 0x000ea40000300a00 */
[----:B------:R-:W-:Y:S02]  /*6dec0*/  IMAD.MOV.U32 R3, RZ, RZ, R5 ;  /* 0x000000ffff037224 */ /* 0x000fe400078e0005 */
[----:B------:R-:W-:Y:S02]  /*6ded0*/  IMAD.MOV.U32 R29, RZ, RZ, R4 ;  /* 0x000000ffff1d7224 */ /* 0x000fe400078e0004 */
[----:B------:R-:W3:Y:S01]  /*6dee0*/  LDL.LU.64 R4, [R1+0xa70] ;  /* 0x000a700001047983 */ /* 0x000ee20000300a00 */
[----:B------:R-:W3:Y:S02]  /*6def0*/  LDL.LU.64 R6, [R1+0xa78] ;  /* 0x000a780001067983 */ /* 0x000ee40000300a00 */
[----:B------:R-:W-:Y:S02]  /*6df00*/  STL [R1+0x73c4], R3 ;  /* 0x0073c40301007387 */ /* 0x000fe40000100800 */
[----:B------:R-:W-:Y:S01]  /*6df10*/  STL [R1+0x73c0], R29 ;  /* 0x0073c01d01007387 */ /* 0x000fe20000100800 */
[----:B--2---:R-:W-:Y:S01]  /*6df20*/  HMMA.16816.F32 R24, R20, R16, R24 ;  /* 0x000000101418723c */ /* 0x004fe20000001818 */
[----:B------:R-:W-:-:S02]  /*6df30*/  IMAD.MOV.U32 R2, RZ, RZ, R16 ;  /* 0x000000ffff027224 */ /* 0x000fc400078e0010 */
[----:B------:R-:W-:Y:S11]  /*6df40*/  IMAD.MOV.U32 R28, RZ, RZ, R17 ;  /* 0x000000ffff1c7224 */ /* 0x000ff600078e0011 */
[----:B------:R-:W-:Y:S09]  /*6df50*/  @!UPT UIADD3 URZ, URZ, URZ, URZ ;  /* 0x0000003f3f3ff290 */ /* 0x000ff2000fffe03f */
[----:B------:R0:W-:Y:S01]  /*6df60*/  STL.64 [R1+0xa80], R24 ;  /* 0x000a801801007387 */ /* 0x0001e20000100a00 */
[----:B------:R-:W-:Y:S03]  /*6df70*/  STL.64 [R1+0xa88], R26 ;  /* 0x000a881a01007387 */ /* 0x000fe60000100a00 */
[----:B0-----:R-:W3:Y:S01]  /*6df80*/  LDL.LU.64 R24, [R1+0x7550] ;  /* 0x0075500001187983 */ /* 0x001ee20000300a00 */
[----:B------:R-:W2:Y:S02]  /*6df90*/  LDL.LU.64 R16, [R1+0xa40] ;  /* 0x000a400001107983 */ /* 0x000ea40000300a00 */
[----:B------:R-:W2:Y:S02]  /*6dfa0*/  LDL.LU.64 R18, [R1+0xa48] ;  /* 0x000a480001127983 */ /* 0x000ea40000300a00 */
[----:B--2---:R-:W-:Y:S01]  /*6dfb0*/  STL.64 [R1+0x7530], R18 ;  /* 0x0075301201007387 */ /* 0x004fe20000100a00 */
[----:B------:R0:W-:Y:S03]  /*6dfc0*/  STL.64 [R1+0x7528], R16 ;  /* 0x0075281001007387 */ /* 0x0001e60000100a00 */
[----:B0-----:R-:W2:Y:S01]  /*6dfd0*/  LDL.LU.64 R16, [R1+0xa50] ;  /* 0x000a500001107983 */ /* 0x001ea20000300a00 */
[----:B------:R-:W2:Y:S01]  /*6dfe0*/  LDL.LU.64 R18, [R1+0xa58] ;  /* 0x000a580001127983 */ /* 0x000ea20000300a00 */
[----:B---3--:R-:W-:Y:S02]  /*6dff0*/  HMMA.16816.F32 R4, R20, R24, R4 ;  /* 0x000000181404723c */ /* 0x008fe40000001804 */
[----:B--2---:R-:W-:Y:S01]  /*6e000*/  STL.64 [R1+0x7548], R18 ;  /* 0x0075481201007387 */ /* 0x004fe20000100a00 */
[----:B------:R0:W-:Y:S03]  /*6e010*/  STL.64 [R1+0x7540], R16 ;  /* 0x0075401001007387 */ /* 0x0001e60000100a00 */
[----:B0-----:R-:W2:Y:S01]  /*6e020*/  LDL.LU.64 R16, [R1+0xa60] ;  /* 0x000a600001107983 */ /* 0x001ea20000300a00 */
[----:B------:R-:W2:Y:S02]  /*6e030*/  LDL.LU.64 R18, [R1+0xa68] ;  /* 0x000a680001127983 */ /* 0x000ea40000300a00 */
[----:B------:R-:W-:Y:S02]  /*6e040*/  STL [R1+0x73dc], R28 ;  /* 0x0073dc1c01007387 */ /* 0x000fe40000100800 */
[----:B------:R-:W-:Y:S11]  /*6e050*/  STL [R1+0x73d8], R2 ;  /* 0x0073d80201007387 */ /* 0x000ff60000100800 */
[----:B------:R-:W-:Y:S01]  /*6e060*/  @!UPT UIADD3 URZ, URZ, URZ, URZ ;  /* 0x0000003f3f3ff290 */ /* 0x000fe2000fffe03f */
[----:B------:R0:W-:Y:S01]  /*6e070*/  STL.64 [R1+0xa70], R4 ;  /* 0x000a700401007387 */ /* 0x0001e20000100a00 */
[----:B------:R-:W-:Y:S02]  /*6e080*/  IMAD.MOV.U32 R14, RZ, RZ, R25 ;  /* 0x000000ffff0e7224 */ /* 0x000fe400078e0019 */
[----:B------:R1:W-:Y:S02]  /*6e090*/  STL.64 [R1+0xa78], R6 ;  /* 0x000a780601007387 */ /* 0x0003e40000100a00 */
[----:B------:R-:W-:Y:S01]  /*6e0a0*/  IMAD.MOV.U32 R0, RZ, RZ, R24 ;  /* 0x000000ffff007224 */ /* 0x000fe200078e0018 */
[----:B0-----:R-:W3:Y:S01]  /*6e0b0*/  LDL.LU.64 R4, [R1+0xa30] ;  /* 0x000a300001047983 */ /* 0x001ee20000300a00 */
[----:B-1----:R-:W3:Y:S02]  /*6e0c0*/  LDL.LU.64 R6, [R1+0xa38] ;  /* 0x000a380001067983 */ /* 0x002ee40000300a00 */
[----:B------:R-:W3:Y:S02]  /*6e0d0*/  LDL.LU.64 R24, [R1+0xa20] ;  /* 0x000a200001187983 */ /* 0x000ee40000300a00 */
[----:B------:R-:W3:Y:S01]  /*6e0e0*/  LDL.LU.64 R26, [R1+0xa28] ;  /* 0x000a2800011a7983 */ /* 0x000ee20000300a00 */
[----:B------:R-:W-:Y:S01]  /*6e0f0*/  STL [R1+0x7420], R14 ;  /* 0x0074200e01007387 */ /* 0x000fe20000100800 */
[----:B------:R-:W-:Y:S02]  /*6e100*/  STL [R1+0x741c], R0 ;  /* 0x00741c0001007387 */ /* 0x000fe40000100800 */
[----:B----4-:R-:W-:-:S02]  /*6e110*/  IMAD.MOV.U32 R3, RZ, RZ, R8 ;  /* 0x000000ffff037224 */ /* 0x010fc400078e0008 */
        /* <DEDUP_REMOVED lines=28> */
[----:B------:R-:W2:Y:S01]  /*6e2e0*/  LDL.LU.64 R10, [R1+0xa18] ;  /* 0x000a1800010a7983 */ /* 0x000ea20000300a00 */
[----:B---3--:R-:W-:Y:S01]  /*6e2f0*/  HMMA.16816.F32 R4, R20, R16, R4 ;  /* 0x000000101404723c */ /* 0x008fe20000001804 */
[----:B------:R-:W-:-:S02]  /*6e300*/  IMAD.MOV.U32 R3, RZ, RZ, R16 ;  /* 0x000000ffff037224 */ /* 0x000fc400078e0010 */
[----:B------:R-:W-:Y:S11]  /*6e310*/  IMAD.MOV.U32 R14, RZ, RZ, R17 ;  /* 0x000000ffff0e7224 */ /* 0x000ff600078e0011 */
[----:B------:R-:W-:Y:S09]  /*6e320*/  @!UPT UIADD3 URZ, URZ, URZ, URZ ;  /* 0x0000003f3f3ff290 */ /* 0x000ff2000fffe03f */
[----:B------:R-:W-:Y:S01]  /*6e330*/  STL.64 [R1+0xa30], R4 ;  /* 0x000a300401007387 */ /* 0x000fe20000100a00 */
[----:B------:R0:W-:Y:S03]  /*6e340*/  STL.64 [R1+0xa38], R6 ;  /* 0x000a380601007387 */ /* 0x0001e60000100a00 */
[----:B0-----:R-:W3:Y:S01]  /*6e350*/  LDL.LU.64 R6, [R1+0x7510] ;  /* 0x0075100001067983 */ /* 0x001ee20000300a00 */
[----:B------:R-:W4:Y:S02]  /*6e360*/  LDL.LU.64 R4, [R1+0x7508] ;  /* 0x0075080001047983 */ /* 0x000f240000300a00 */
[----:B------:R-:W2:Y:S02]  /*6e370*/  LDL.LU.64 R18, [R1+0x7500] ;  /* 0x0075000001127983 */ /* 0x000ea40000300a00 */
        /* <DEDUP_REMOVED lines=11> */
[----:B------:R-:W3:Y:S01]  /*6e430*/  LDL.LU R13, [R1+0x74e4] ;  /* 0x0074e400010d7983 */ /* 0x000ee20000300800 */
[----:B----4-:R-:W-:Y:S02]  /*6e440*/  IMAD.MOV.U32 R17, RZ, RZ, R4 ;  /* 0x000000ffff117224 */ /* 0x010fe400078e0004 */
[----:B------:R-:W4:Y:S03]  /*6e450*/  LDL.LU R4, [R1+0x74e0] ;  /* 0x0074e00001047983 */ /* 0x000f260000300800 */
[----:B------:R2:W-:Y:S02]  /*6e460*/  STL.64 [R1+0x7428], R16 ;  /* 0x0074281001007387 */ /* 0x0005e40000100a00 */
[----:B--2---:R-:W-:Y:S02]  /*6e470*/  IMAD.MOV.U32 R16, RZ, RZ, R24 ;  /* 0x000000ffff107224 */ /* 0x004fe400078e0018 */
[----:B------:R-:W-:Y:S01]  /*6e480*/  IMAD.MOV.U32 R17, RZ, RZ, R25 ;  /* 0x000000ffff117224 */ /* 0x000fe200078e0019 */
[----:B------:R-:W2:Y:S01]  /*6e490*/  LDL.LU R24, [R1+0x74dc] ;  /* 0x0074dc0001187983 */ /* 0x000ea20000300800 */
[----:B------:R-:W2:Y:S01]  /*6e4a0*/  LDL.LU R25, [R1+0x74d8] ;  /* 0x0074d80001197983 */ /* 0x000ea20000300800 */
[C---:B---3--:R-:W-:Y:S02]  /*6e4b0*/  HMMA.16816.F32 R8, R20.reuse, R12, R8 ;  /* 0x0000000c1408723c */ /* 0x048fe40000001808 */
[----:B------:R0:W-:Y:S04]  /*6e4c0*/  STL.64 [R1+0x7440], R16 ;  /* 0x0074401001007387 */ /* 0x0001e80000100a00 */
[----:B0-----:R-:W3:Y:S01]  /*6e4d0*/  LDL.LU.64 R16, [R1+0xa00] ;  /* 0x000a000001107983 */ /* 0x001ee20000300a00 */
[----:B------:R-:W3:Y:S11]  /*6e4e0*/  LDL.LU.64 R18, [R1+0xa08] ;  /* 0x000a080001127983 */ /* 0x000ef60000300a00 */
[----:B------:R-:W-:Y:S05]  /*6e4f0*/  @!UPT UIADD3 URZ, URZ, URZ, URZ ;  /* 0x0000003f3f3ff290 */ /* 0x000fea000fffe03f */
[----:B------:R-:W-:Y:S01]  /*6e500*/  STL.64 [R1+0xa10], R8 ;  /* 0x000a100801007387 */ /* 0x000fe20000100a00 */
[----:B------:R0:W-:Y:S03]  /*6e510*/  STL.64 [R1+0xa18], R10 ;  /* 0x000a180a01007387 */ /* 0x0001e60000100a00 */
[----:B0-----:R-:W2:Y:S01]  /*6e520*/  LDL.LU.64 R10, [R1+0x74d0] ;  /* 0x0074d000010a7983 */ /* 0x001ea20000300a00 */
[----:B------:R-:W3:Y:S02]  /*6e530*/  LDL.LU.64 R8, [R1+0x74c8] ;  /* 0x0074c80001087983 */ /* 0x000ee40000300a00 */
[----:B------:R-:W-:Y:S02]  /*6e540*/  STL.64 [R1+0x7438], R14 ;  /* 0x0074380e01007387 */ /* 0x000fe40000100a00 */
[----:B------:R0:W-:Y:S02]  /*6e550*/  STL.64 [R1+0x7430], R12 ;  /* 0x0074300c01007387 */ /* 0x0001e40000100a00 */
[----:B0-----:R-:W2:Y:S01]  /*6e560*/  LDL.LU.64 R12, [R1+0x540] ;  /* 0x00054000010c7983 */ /* 0x001ea20000300a00 */
[----:B------:R-:W2:Y:S01]  /*6e570*/  LDL.LU.64 R14, [R1+0x548] ;  /* 0x00054800010e7983 */ /* 0x000ea20000300a00 */
[----:B---3--:R-:W-:Y:S11]  /*6e580*/  HMMA.16816.F32 R16, R20, R8, R16 ;  /* 0x000000081410723c */ /* 0x008ff60000001810 */
[----:B------:R-:W-:Y:S11]  /*6e590*/  @!UPT UIADD3 URZ, URZ, URZ, URZ ;  /* 0x0000003f3f3ff290 */ /* 0x000ff6000fffe03f */
[----:B------:R-:W-:Y:S01]  /*6e5a0*/  @!UPT UIADD3 URZ, URZ, URZ, URZ ;  /* 0x0000003f3f3ff290 */ /* 0x000fe2000fffe03f */
[----:B------:R0:W-:Y:S01]  /*6e5b0*/  STL.64 [R1+0xa00], R16 ;  /* 0x000a001001007387 */ /* 0x0001e20000100a00 */
[----:B------:R1:W-:Y:S03]  /*6e5c0*/  STL.64 [R1+0xa08], R18 ;  /* 0x000a081201007387 */ /* 0x0003e60000100a00 */
[----:B0-----:R-:W3:Y:S01]  /*6e5d0*/  LDL.LU.64 R16, [R1+0x370] ;  /* 0x0003700001107983 */ /* 0x001ee20000300a00 */
[----:B-1----:R-:W2:Y:S03]  /*6e5e0*/  LDL.LU.64 R18, [R1+0x378] ;  /* 0x0003780001127983 */ /* 0x002ea60000300a00 */
[----:B--2---:R-:W-:Y:S01]  /*6e5f0*/  STL.64 [R1+0x7450], R18 ;  /* 0x0074501201007387 */ /* 0x004fe20000100a00 */
[----:B---3--:R0:W-:Y:S02]  /*6e600*/  STL.64 [R1+0x7448], R16 ;  /* 0x0074481001007387 */ /* 0x0081e40000100a00 */
[----:B0-----:R-:W-:-:S02]  /*6e610*/  IMAD.MOV.U32 R16, RZ, RZ, R26 ;  /* 0x000000ffff107224 */ /* 0x001fc400078e001a */
[----:B------:R-:W-:Y:S01]  /*6e620*/  IMAD.MOV.U32 R17, RZ, RZ, R27 ;  /* 0x000000ffff117224 */ /* 0x000fe200078e001b */
[----:B------:R-:W2:Y:S01]  /*6e630*/  LDL.LU R26, [R1+0x74c4] ;  /* 0x0074c400011a7983 */ /* 0x000ea20000300800 */
[----:B------:R-:W2:Y:S03]  /*6e640*/  LDL.LU R27, [R1+0x74c0] ;  /* 0x0074c000011b7983 */ /* 0x000ea60000300800 */
[----:B------:R0:W-:Y:S02]  /*6e650*/  STL.64 [R1+0x7460], R16 ;  /* 0x0074601001007387 */ /* 0x0001e40000100a00 */
[----:B0-----:R-:W-:Y:S02]  /*6e660*/  IMAD.MOV.U32 R16, RZ, RZ, R10 ;  /* 0x000000ffff107224 */ /* 0x001fe400078e000a */
[----:B------:R-:W-:Y:S01]  /*6e670*/  IMAD.MOV.U32 R17, RZ, RZ, R11 ;  /* 0x000000ffff117224 */ /* 0x000fe200078e000b */
[----:B------:R-:W3:Y:S01]  /*6e680*/  LDL.LU R10, [R1+0x74bc] ;  /* 0x0074bc00010a7983 */ /* 0x000ee20000300800 */
[----:B------:R-:W3:Y:S03]  /*6e690*/  LDL.LU R11, [R1+0x74b8] ;  /* 0x0074b800010b7983 */ /* 0x000ee60000300800 */
[----:B------:R4:W-:Y:S02]  /*6e6a0*/  STL.64 [R1+0x7478], R16 ;  /* 0x0074781001007387 */ /* 0x0009e40000100a00 */
[----:B----4-:R-:W-:-:S02]  /*6e6b0*/  IMAD.MOV.U32 R16, RZ, RZ, R4 ;  /* 0x000000ffff107224 */ /* 0x010fc400078e0004 */
[----:B------:R-:W-:Y:S01]  /*6e6c0*/  IMAD.MOV.U32 R17, RZ, RZ, R5 ;  /* 0x000000ffff117224 */ /* 0x000fe200078e0005 */
[----:B------:R-:W4:Y:S01]  /*6e6d0*/  LDL.LU R4, [R1+0x74b4] ;  /* 0x0074b40001047983 */ /* 0x000f220000300800 */
[----:B------:R-:W4:Y:S03]  /*6e6e0*/  LDL.LU R5, [R1+0x74b0] ;  /* 0x0074b00001057983 */ /* 0x000f260000300800 */
[----:B------:R0:W-:Y:S04]  /*6e6f0*/  STL.64 [R1+0x7490], R16 ;  /* 0x0074901001007387 */ /* 0x0001e80000100a00 */
[----:B0-----:R-:W2:Y:S01]  /*6e700*/  LDL.LU R16, [R1+0x1b0] ;  /* 0x0001b00001107983 */ /* 0x001ea20000300800 */
[----:B------:R-:W2:Y:S03]  /*6e710*/  LDL.LU R17, [R1+0x1b4] ;  /* 0x0001b40001117983 */ /* 0x000ea60000300800 */
[----:B---3--:R-:W-:Y:S01]  /*6e720*/  STL.64 [R1+0x7248], R10 ;  /* 0x0072480a01007387 */ /* 0x008fe20000100a00 */
[----:B------:R0:W-:Y:S02]  /*6e730*/  STL.64 [R1+0x7240], R8 ;  /* 0x0072400801007387 */ /* 0x0001e40000100a00 */
[----:B0-----:R-:W-:-:S02]  /*6e740*/  IMAD.MOV.U32 R8, RZ, RZ, R6 ;  /* 0x000000ffff087224 */ /* 0x001fc400078e0006 */
[----:B------:R-:W-:Y:S01]  /*6e750*/  IMAD.MOV.U32 R9, RZ, RZ, R7 ;  /* 0x000000ffff097224 */ /* 0x000fe200078e0007 */
[----:B------:R-:W3:Y:S01]  /*6e760*/  LDL.LU R6, [R1+0x74ac] ;  /* 0x0074ac0001067983 */ /* 0x000ee20000300800 */
[----:B------:R-:W3:Y:S03]  /*6e770*/  LDL.LU R7, [R1+0x74a8] ;  /* 0x0074a80001077983 */ /* 0x000ee60000300800 */
[----:B------:R0:W-:Y:S04]  /*6e780*/  STL.64 [R1+0x7458], R8 ;  /* 0x0074580801007387 */ /* 0x0001e80000100a00 */
        /* <DEDUP_REMOVED lines=9> */
[----:B------:R-:W2:Y:S01]  /*6e820*/  LDL.LU.64 R10, [R1+0x3a8] ;  /* 0x0003a800010a7983 */ /* 0x000ea20000300a00 */
[----:B----4-:R-:W-:Y:S02]  /*6e830*/  HMMA.16816.F32 R20, R20, R4, R12 ;  /* 0x000000041414723c */ /* 0x010fe4000000180c */
[----:B--2---:R-:W-:Y:S01]  /*6e840*/  STL.64 [R1+0x74a0], R10 ;  /* 0x0074a00a01007387 */ /* 0x004fe20000100a00 */
[----:B------:R0:W-:Y:S03]  /*6e850*/  STL.64 [R1+0x7498], R8 ;  /* 0x0074980801007387 */ /* 0x0001e60000100a00 */
[----:B0-----:R-:W2:Y:S01]  /*6e860*/  LDL.LU.64 R8, [R1+0x3b0] ;  /* 0x0003b00001087983 */ /* 0x001ea20000300a00 */
[----:B------:R-:W2:Y:S02]  /*6e870*/  LDL.LU.64 R10, [R1+0x3b8] ;  /* 0x0003b800010a7983 */ /* 0x000ea40000300a00 */
[----:B------:R-:W4:Y:S02]  /*6e880*/  LDL.LU.64 R12, [R1+0x360] ;  /* 0x00036000010c7983 */ /* 0x000f240000300a00 */
[----:B------:R-:W4:Y:S11]  /*6e890*/  LDL.LU.64 R14, [R1+0x368] ;  /* 0x00036800010e7983 */ /* 0x000f360000300a00 */
[----:B------:R-:W-:Y:S01]  /*6e8a0*/  @!UPT UIADD3 URZ, URZ, URZ, URZ ;  /* 0x0000003f3f3ff290 */ /* 0x000fe2000fffe03f */
[----:B------:R0:W-:Y:S01]  /*6e8b0*/  STL.64 [R1+0x540], R20 ;  /* 0x0005401401007387 */ /* 0x0001e20000100a00 */
[----:B------:R1:W-:Y:S03]  /*6e8c0*/  STL.64 [R1+0x548], R22 ;  /* 0x0005481601007387 */ /* 0x0003e60000100a00 */
[----:B0-----:R-:W4:Y:S01]  /*6e8d0*/  LDL.LU.64 R20, [R1+0x340] ;  /* 0x0003400001147983 */ /* 0x001f220000300a00 */
[----:B-1----:R-:W4:Y:S02]  /*6e8e0*/  LDL.LU.64 R22, [R1+0x348] ;  /* 0x0003480001167983 */ /* 0x002f240000300a00 */
[----:B---3--:R-:W-:Y:S02]  /*6e8f0*/  STL.64 [R1+0x7238], R6 ;  /* 0x0072380601007387 */ /* 0x008fe40000100a00 */
[----:B------:R0:W-:Y:S02]  /*6e900*/  STL.64 [R1+0x7230], R4 ;  /* 0x0072300401007387 */ /* 0x0001e40000100a00 */
[----:B0-----:R-:W3:Y:S01]  /*6e910*/  LDL.LU R4, [R1+0x150] ;  /* 0x0001500001047983 */ /* 0x001ee20000300800 */
[----:B------:R-:W3:Y:S01]  /*6e920*/  LDL.LU R5, [R1+0x154] ;  /* 0x0001540001057983 */ /* 0x000ee20000300800 */
        /* <DEDUP_REMOVED lines=25> */
[----:B------:R0:W-:Y:S03]  /*6eac0*/  STL.64 [R1+0x388], R18 ;  /* 0x0003881201007387 */ /* 0x0001e60000100a00 */
[----:B0-----:R-:W2:Y:S01]  /*6ead0*/  LDL.LU.64 R18, [R1+0x7450] ;  /* 0x0074500001127983 */ /* 0x001ea20000300a00 */
[----:B------:R-:W2:Y:S02]  /*6eae0*/  LDL.LU.64 R16, [R1+0x7448] ;  /* 0x0074480001107983 */ /* 0x000ea40000300a00 */
[C---:B--2---:R-:W-:Y:S01]  /*6eaf0*/  HMMA.16816.F32 R8, R24.reuse, R8, R16 ;  /* 0x000000081808723c */ /* 0x044fe20000001810 */
[----:B------:R-:W4:Y:S11]  /*6eb00*/  LDL.LU.64 R16, [R1+0x7440] ;  /* 0x0074400001107983 */ /* 0x000f360000300a00 */
[----:B------:R-:W-:Y:S11]  /*6eb10*/  @!UPT UIADD3 URZ, URZ, URZ, URZ ;  /* 0x0000003f3f3ff290 */ /* 0x000ff6000fffe03f */
[----:B------:R0:W-:Y:S01]  /*6eb20*/  STL.64 [R1+0x370], R8 ;  /* 0x0003700801007387 */ /* 0x0001e20000100a00 */
[----:B------:R-:W-:Y:S03]  /*6eb30*/  STL.64 [R1+0x378], R10 ;  /* 0x0003780a01007387 */ /* 0x000fe60000100a00 */
[----:B0-----:R-:W2:Y:S01]  /*6eb40*/  LDL.LU R8, [R1+0xc0] ;  /* 0x0000c00001087983 */ /* 0x001ea20000300800 */
[----:B------:R-:W2:Y:S01]  /*6eb50*/  LDL.LU R9, [R1+0xc4] ;  /* 0x0000c40001097983 */ /* 0x000ea20000300800 */
[C---:B----4-:R-:W-:Y:S02]  /*6eb60*/  HMMA.16816.F32 R16, R24.reuse, R16, R12 ;  /* 0x000000101810723c */ /* 0x050fe4000000180c */
[----:B--2---:R0:W-:Y:S04]  /*6eb70*/  STL.64 [R1+0x7398], R8 ;  /* 0x0073980801007387 */ /* 0x0041e80000100a00 */
[----:B0-----:R-:W3:Y:S01]  /*6eb80*/  LDL.LU.64 R8, [R1+0x350] ;  /* 0x0003500001087983 */ /* 0x001ee20000300a00 */
[----:B------:R-:W3:Y:S02]  /*6eb90*/  LDL.LU.64 R10, [R1+0x358] ;  /* 0x00035800010a7983 */ /* 0x000ee40000300a00 */
[----:B------:R-:W2:Y:S02]  /*6eba0*/  LDL.LU.64 R14, [R1+0x7438] ;  /* 0x00743800010e7983 */ /* 0x000ea40000300a00 */
[----:B------:R-:W4:Y:S11]  /*6ebb0*/  LDL.LU.64 R12, [R1+0x7430] ;  /* 0x00743000010c7983 */ /* 0x000f360000300a00 */
[----:B------:R-:W-:Y:S01]  /*6ebc0*/  @!UPT UIADD3 URZ, URZ, URZ, URZ ;  /* 0x0000003f3f3ff290 */ /* 0x000fe2000fffe03f */
[----:B------:R0:W-:Y:S01]  /*6ebd0*/  STL.64 [R1+0x360], R16 ;  /* 0x0003601001007387 */ /* 0x0001e20000100a00 */
[----:B------:R-:W-:Y:S03]  /*6ebe0*/  STL.64 [R1+0x368], R18 ;  /* 0x0003681201007387 */ /* 0x000fe60000100a00 */
[----:B0-----:R-:W2:Y:S01]  /*6ebf0*/  LDL.LU.64 R16, [R1+0x7428] ;  /* 0x0074280001107983 */ /* 0x001ea20000300a00 */
[C---:B---3--:R-:W-:Y:S08]  /*6ec00*/  HMMA.16816.F32 R8, R24.reuse, R4, R8 ;  /* 0x000000041808723c */ /* 0x048ff00000001808 */
[----:B--2---:R-:W-:Y:S11]  /*6ec10*/  HMMA.16816.F32 R4, R24, R16, R20 ;  /* 0x000000101804723c */ /* 0x004ff60000001814 */
[----:B------:R-:W-:Y:S04]  /*6ec20*/  @!UPT UIADD3 URZ, URZ, URZ, URZ ;  /* 0x0000003f3f3ff290 */ /* 0x000fe8000fffe03f */
[----:B------:R0:W-:Y:S01]  /*6ec30*/  STL.64 [R1+0x350], R8 ;  /* 0x0003500801007387 */ /* 0x0001e20000100a00 */
[----:B------:R-:W-:Y:S03]  /*6ec40*/  STL.64 [R1+0x358], R10 ;  /* 0x0003580a01007387 */ /* 0x000fe60000100a00 */
[----:B0-----:R-:W2:Y:S04]  /*6ec50*/  LDL.LU R8, [R1+0xe0] ;  /* 0x0000e00001087983 */ /* 0x001ea80000300800 */
[----:B------:R-:W-:Y:S02]  /*6ec60*/  STL.64 [R1+0x340], R4 ;  /* 0x0003400401007387 */ /* 0x000fe40000100a00 */
[----:B------:R-:W-:Y:S02]  /*6ec70*/  STL.64 [R1+0x348], R6 ;  /* 0x0003480601007387 */ /* 0x000fe40000100a00 */
[----:B------:R-:W2:Y:S02]  /*6ec80*/  LDL.LU R9, [R1+0xe4] ;  /* 0x0000e40001097983 */ /* 0x000ea40000300800 */
[----:B------:R-:W-:-:S02]  /*6ec90*/  IMAD.MOV.U32 R16, RZ, RZ, R3 ;  /* 0x000000ffff107224 */ /* 0x000fc400078e0003 */
[----:B------:R-:W-:Y:S01]  /*6eca0*/  IMAD.MOV.U32 R17, RZ, RZ, R14 ;  /* 0x000000ffff117224 */ /* 0x000fe200078e000e */
[----:B--2---:R-:W-:Y:S01]  /*6ecb0*/  STL.64 [R1+0x73b8], R8 ;  /* 0x0073b80801007387 */ /* 0x004fe20000100a00 */
[----:B------:R-:W2:Y:S02]  /*6ecc0*/  LDL.LU R3, [R1+0x7424] ;  /* 0x0074240001037983 */ /* 0x000ea40000300800 */
[----:B------:R-:W3:Y:S02]  /*6ecd0*/  LDL.LU R14, [R1+0x7420] ;  /* 0x00742000010e7983 */ /* 0x000ee40000300800 */
[----:B------:R0:W-:Y:S02]  /*6ece0*/  STL.64 [R1+0x7280], R16 ;  /* 0x0072801001007387 */ /* 0x0001e40000100a00 */
[----:B0-----:R-:W-:Y:S02]  /*6ecf0*/  IMAD.MOV.U32 R16, RZ, RZ, R0 ;  /* 0x000000ffff107224 */ /* 0x001fe400078e0000 */
[----:B------:R-:W-:Y:S01]  /*6ed00*/  IMAD.MOV.U32 R17, RZ, RZ, R15 ;  /* 0x000000ffff117224 */ /* 0x000fe200078e000f */
[----:B------:R-:W2:Y:S01]  /*6ed10*/  LDL.LU R0, [R1+0x741c] ;  /* 0x00741c0001007983 */ /* 0x000ea20000300800 */
[----:B------:R-:W2:Y:S02]  /*6ed20*/  LDL.LU R15, [R1+0x7418] ;  /* 0x00741800010f7983 */ /* 0x000ea40000300800 */
[----:B------:R-:W3:Y:S02]  /*6ed30*/  LDL.LU.64 R8, [R1+0x2f0] ;  /* 0x0002f00001087983 */ /* 0x000ee40000300a00 */
[----:B------:R-:W3:Y:S01]  /*6ed40*/  LDL.LU.64 R10, [R1+0x2f8] ;  /* 0x0002f800010a7983 */ /* 0x000ee20000300a00 */
[----:B--2---:R-:W0:Y:S04]  /*6ed50*/  LDSM.16.MT88.4 R20, [R15+0x11000] ;  /* 0x011000000f14783b */ /* 0x004e280000004200 */
[----:B---3--:R-:W-:Y:S01]  /*6ed60*/  STL.64 [R1+0x73d0], R10 ;  /* 0x0073d00a01007387 */ /* 0x008fe20000100a00 */
[----:B------:R1:W-:Y:S03]  /*6ed70*/  STL.64 [R1+0x73c8], R8 ;  /* 0x0073c80801007387 */ /* 0x0003e60000100a00 */
[----:B-1----:R-:W2:Y:S01]  /*6ed80*/  LDL.LU.64 R8, [R1+0x300] ;  /* 0x0003000001087983 */ /* 0x002ea20000300a00 */
[----:B------:R-:W3:Y:S03]  /*6ed90*/  LDL.LU.64 R10, [R1+0x308] ;  /* 0x00030800010a7983 */ /* 0x000ee60000300a00 */
[----:B---3--:R-:W-:Y:S01]  /*6eda0*/  STL.64 [R1+0x73e8], R10 ;  /* 0x0073e80a01007387 */ /* 0x008fe20000100a00 */
[----:B--2---:R1:W-:Y:S03]  /*6edb0*/  STL.64 [R1+0x73e0], R8 ;  /* 0x0073e00801007387 */ /* 0x0043e60000100a00 */
        /* <DEDUP_REMOVED lines=8> */
[----:B-1----:R-:W2:Y:S01]  /*6ee40*/  LDL.LU R8, [R1+0x130] ;  /* 0x0001300001087983 */ /* 0x002ea20000300800 */
[----:B------:R-:W2:Y:S02]  /*6ee50*/  LDL.LU R9, [R1+0x134] ;  /* 0x0001340001097983 */ /* 0x000ea40000300800 */
[----:B------:R-:W3:Y:S02]  /*6ee60*/  LDL.LU.64 R4, [R1+0x2c0] ;  /* 0x0002c00001047983 */ /* 0x000ee40000300a00 */
[----:B------:R-:W2:Y:S02]  /*6ee70*/  LDL.LU.64 R6, [R1+0x2c8] ;  /* 0x0002c80001067983 */ /* 0x000ea40000300a00 */
[----:B--2---:R-:W-:Y:S01]  /*6ee80*/  STL.64 [R1+0x73a8], R6 ;  /* 0x0073a80601007387 */ /* 0x004fe20000100a00 */
[----:B---3--:R1:W-:Y:S03]  /*6ee90*/  STL.64 [R1+0x73a0], R4 ;  /* 0x0073a00401007387 */ /* 0x0083e60000100a00 */
[----:B-1----:R-:W2:Y:S01]  /*6eea0*/  LDL.LU R4, [R1+0x120] ;  /* 0x0001200001047983 */ /* 0x002ea20000300800 */
[----:B------:R-:W2:Y:S03]  /*6eeb0*/  LDL.LU R5, [R1+0x124] ;  /* 0x0001240001057983 */ /* 0x000ea60000300800 */
[----:B--2---:R1:W-:Y:S04]  /*6eec0*/  STL.64 [R1+0x7410], R4 ;  /* 0x0074100401007387 */ /* 0x0043e80000100a00 */
[----:B-1----:R-:W2:Y:S01]  /*6eed0*/  LDL.LU.64 R4, [R1+0x330] ;  /* 0x0003300001047983 */ /* 0x002ea20000300a00 */
[----:B------:R-:W2:Y:S02]  /*6eee0*/  LDL.LU.64 R6, [R1+0x338] ;  /* 0x0003380001067983 */ /* 0x000ea40000300a00 */
[----:B------:R1:W-:Y:S02]  /*6eef0*/  STL.64 [R1+0x7298], R16 ;  /* 0x0072981001007387 */ /* 0x0003e40000100a00 */
[----:B-1----:R-:W3:Y:S01]  /*6ef00*/  LDL.LU R16, [R1+0x110] ;  /* 0x0001100001107983 */ /* 0x002ee20000300800 */
[----:B------:R-:W3:Y:S02]  /*6ef10*/  LDL.LU R17, [R1+0x114] ;  /* 0x0001140001117983 */ /* 0x000ee40000300800 */
[----:B------:R-:W-:Y:S02]  /*6ef20*/  STL [R1+0x7258], R15 ;  /* 0x0072580f01007387 */ /* 0x000fe40000100800 */
[----:B----4-:R-:W-:Y:S01]  /*6ef30*/  STL.64 [R1+0x7250], R12 ;  /* 0x0072500c01007387 */ /* 0x010fe20000100a00 */
[----:B0-----:R-:W-:Y:S01]  /*6ef40*/  STL.64 [R1+0x7228], R22 ;  /* 0x0072281601007387 */ /* 0x001fe20000100a00 */
[----:B------:R0:W-:Y:S03]  /*6ef50*/  STL.64 [R1+0x7220], R20 ;  /* 0x0072201401007387 */ /* 0x0001e60000100a00 */
[----:B0-----:R-:W4:Y:S01]  /*6ef60*/  LDL.LU R20, [R1+0x100] ;  /* 0x0001000001147983 */ /* 0x001f220000300800 */
[----:B------:R-:W4:Y:S01]  /*6ef70*/  LDL.LU R21, [R1+0x104] ;  /* 0x0001040001157983 */ /* 0x000f220000300800 */
        /* <DEDUP_REMOVED lines=8> */
[----:B------:R-:W3:Y:S01]  /*6f000*/  LDL.LU.64 R10, [R1+0x73f8] ;  /* 0x0073f800010a7983 */ /* 0x000ee20000300a00 */
[----:B------:R-:W3:Y:S11]  /*6f010*/  LDL.LU.64 R8, [R1+0x73f0] ;  /* 0x0073f00001087983 */ /* 0x000ef60000300a00 */
[----:B------:R-:W-:Y:S10]  /*6f020*/  @!UPT UIADD3 URZ, URZ, URZ, URZ ;  /* 0x0000003f3f3ff290 */ /* 0x000ff4000fffe03f */
[----:B------:R0:W-:Y:S01]  /*6f030*/  STL.64 [R1+0x320], R4 ;  /* 0x0003200401007387 */ /* 0x0001e20000100a00 */
[----:B------:R1:W-:Y:S03]  /*6f040*/  STL.64 [R1+0x328], R6 ;  /* 0x0003280601007387 */ /* 0x0003e60000100a00 */
[----:B0-----:R-:W2:Y:S01]  /*6f050*/  LDL.LU.64 R4, [R1+0x2e0] ;  /* 0x0002e00001047983 */ /* 0x001ea20000300a00 */
[----:B-1----:R-:W2:Y:S01]  /*6f060*/  LDL.LU.64 R6, [R1+0x2e8] ;  /* 0x0002e80001067983 */ /* 0x002ea20000300a00 */
[C---:B---3--:R-:W-:Y:S02]  /*6f070*/  HMMA.16816.F32 R16, R24.reuse, R16, R8 ;  /* 0x000000101810723c */ /* 0x048fe40000001808 */
[----:B------:R-:W4:Y:S01]  /*6f080*/  LDL.LU.64 R10, [R1+0x73e8] ;  /* 0x0073e800010a7983 */ /* 0x000f220000300a00 */
[----:B------:R-:W4:Y:S11]  /*6f090*/  LDL.LU.64 R8, [R1+0x73e0] ;  /* 0x0073e00001087983 */ /* 0x000f360000300a00 */
[----:B------:R-:W-:Y:S09]  /*6f0a0*/  @!UPT UIADD3 URZ, URZ, URZ, URZ ;  /* 0x0000003f3f3ff290 */ /* 0x000ff2000fffe03f */
[----:B------:R0:W-:Y:S01]  /*6f0b0*/  STL.64 [R1+0x310], R16 ;  /* 0x0003101001007387 */ /* 0x0001e20000100a00 */
[----:B------:R-:W-:Y:S02]  /*6f0c0*/  STL.64 [R1+0x318], R18 ;  /* 0x0003181201007387 */ /* 0x000fe40000100a00 */
[----:B0-----:R-:W-:Y:S02]  /*6f0d0*/  IMAD.MOV.U32 R16, RZ, RZ, R28 ;  /* 0x000000ffff107224 */ /* 0x001fe400078e001c */
[----:B------:R-:W-:Y:S01]  /*6f0e0*/  IMAD.MOV.U32 R17, RZ, RZ, R2 ;  /* 0x000000ffff117224 */ /* 0x000fe200078e0002 */
[----:B------:R-:W3:Y:S01]  /*6f0f0*/  LDL.LU R28, [R1+0x73dc] ;  /* 0x0073dc00011c7983 */ /* 0x000ee20000300800 */
[----:B------:R-:W2:Y:S03]  /*6f100*/  LDL.LU R2, [R1+0x73d8] ;  /* 0x0073d80001027983 */ /* 0x000ea60000300800 */
[----:B------:R0:W-:Y:S04]  /*6f110*/  STL.64 [R1+0x72b0], R16 ;  /* 0x0072b01001007387 */ /* 0x0001e80000100a00 */
[----:B0-----:R-:W2:Y:S01]  /*6f120*/  LDL.LU R16, [R1+0xd0] ;  /* 0x0000d00001107983 */ /* 0x001ea20000300800 */
[----:B------:R-:W2:Y:S01]  /*6f130*/  LDL.LU R17, [R1+0xd4] ;  /* 0x0000d40001117983 */ /* 0x000ea20000300800 */
[C---:B----4-:R-:W-:Y:S02]  /*6f140*/  HMMA.16816.F32 R20, R24.reuse, R20, R8 ;  /* 0x000000141814723c */ /* 0x050fe40000001808 */
[----:B------:R-:W4:Y:S01]  /*6f150*/  LDL.LU.64 R10, [R1+0x73d0] ;  /* 0x0073d000010a7983 */ /* 0x000f220000300a00 */
[----:B------:R-:W4:Y:S11]  /*6f160*/  LDL.LU.64 R8, [R1+0x73c8] ;  /* 0x0073c80001087983 */ /* 0x000f360000300a00 */
[----:B------:R-:W-:Y:S09]  /*6f170*/  @!UPT UIADD3 URZ, URZ, URZ, URZ ;  /* 0x0000003f3f3ff290 */ /* 0x000ff2000fffe03f */
[----:B------:R0:W-:Y:S01]  /*6f180*/  STL.64 [R1+0x300], R20 ;  /* 0x0003001401007387 */ /* 0x0001e20000100a00 */
[----:B------:R-:W-:Y:S02]  /*6f190*/  STL.64 [R1+0x308], R22 ;  /* 0x0003081601007387 */ /* 0x000fe40000100a00 */
[----:B0-----:R-:W-:Y:S02]  /*6f1a0*/  IMAD.MOV.U32 R20, RZ, RZ, R3 ;  /* 0x000000ffff147224 */ /* 0x001fe400078e0003 */
[----:B------:R-:W-:Y:S01]  /*6f1b0*/  IMAD.MOV.U32 R21, RZ, RZ, R29 ;  /* 0x000000ffff157224 */ /* 0x000fe200078e001d */
[----:B------:R-:W2:Y:S01]  /*6f1c0*/  LDL.LU R3, [R1+0x73c4] ;  /* 0x0073c40001037983 */ /* 0x000ea20000300800 */
[----:B------:R-:W2:Y:S03]  /*6f1d0*/  LDL.LU R29, [R1+0x73c0] ;  /* 0x0073c000011d7983 */ /* 0x000ea60000300800 */
[----:B------:R0:W-:Y:S04]  /*6f1e0*/  STL.64 [R1+0x72b8], R20 ;  /* 0x0072b81401007387 */ /* 0x0001e80000100a00 */
[----:B0-----:R-:W4:Y:S01]  /*6f1f0*/  LDL.LU R20, [R1+0xf0] ;  /* 0x0000f00001147983 */ /* 0x001f220000300800 */
[----:B------:R-:W4:Y:S02]  /*6f200*/  LDL.LU R21, [R1+0xf4] ;  /* 0x0000f40001157983 */ /* 0x000f240000300800 */
[C---:B----4-:R-:W-:Y:S01]  /*6f210*/  HMMA.16816.F32 R20, R24.reuse, R20, R8 ;  /* 0x000000141814723c */ /* 0x050fe20000001808 */
[----:B------:R-:W2:Y:S11]  /*6f220*/  LDL.LU.64 R8, [R1+0x73b8] ;  /* 0x0073b80001087983 */ /* 0x000eb60000300a00 */
[----:B------:R-:W-:Y:S11]  /*6f230*/  @!UPT UIADD3 URZ, URZ, URZ, URZ ;  /* 0x0000003f3f3ff290 */ /* 0x000ff6000fffe03f */
[----:B------:R0:W-:Y:S01]  /*6f240*/  STL.64 [R1+0x2f0], R20 ;  /* 0x0002f01401007387 */ /* 0x0001e20000100a00 */
[----:B------:R-:W-:Y:S02]  /*6f250*/  STL.64 [R1+0x2f8], R22 ;  /* 0x0002f81601007387 */ /* 0x000fe40000100a00 */
[----:B0-----:R-:W-:Y:S02]  /*6f260*/  IMAD.MOV.U32 R20, RZ, RZ, R0 ;  /* 0x000000ffff147224 */ /* 0x001fe400078e0000 */
[----:B------:R-:W-:Y:S01]  /*6f270*/  IMAD.MOV.U32 R21, RZ, RZ, R14 ;  /* 0x000000ffff157224 */ /* 0x000fe200078e000e */
[----:B------:R-:W4:Y:S01]  /*6f280*/  LDL.LU R0, [R1+0x73b4] ;  /* 0x0073b40001007983 */ /* 0x000f220000300800 */
[----:B------:R-:W3:Y:S03]  /*6f290*/  LDL.LU R14, [R1+0x73b0] ;  /* 0x0073b000010e7983 */ /* 0x000ee60000300800 */
[----:B------:R0:W-:Y:S04]  /*6f2a0*/  STL.64 [R1+0x72d0], R20 ;  /* 0x0072d01401007387 */ /* 0x0001e80000100a00 */
[----:B0-----:R-:W3:Y:S01]  /*6f2b0*/  LDL.LU.64 R20, [R1+0x2d0] ;  /* 0x0002d00001147983 */ /* 0x001ee20000300a00 */
[----:B------:R-:W3:Y:S01]  /*6f2c0*/  LDL.LU.64 R22, [R1+0x2d8] ;  /* 0x0002d80001167983 */ /* 0x000ee20000300a00 */
[C---:B--2---:R-:W-:Y:S02]  /*6f2d0*/  HMMA.16816.F32 R8, R24.reuse, R8, R4 ;  /* 0x000000081808723c */ /* 0x044fe40000001804 */
[----:B------:R-:W2:Y:S01]  /*6f2e0*/  LDL.LU.64 R6, [R1+0x73a8] ;  /* 0x0073a80001067983 */ /* 0x000ea20000300a00 */
[----:B------:R-:W2:Y:S11]  /*6f2f0*/  LDL.LU.64 R4, [R1+0x73a0] ;  /* 0x0073a00001047983 */ /* 0x000eb60000300a00 */
[----:B------:R-:W-:Y:S09]  /*6f300*/  @!UPT UIADD3 URZ, URZ, URZ, URZ ;  /* 0x0000003f3f3ff290 */ /* 0x000ff2000fffe03f */
[----:B------:R0:W-:Y:S01]  /*6f310*/  STL.64 [R1+0x2e0], R8 ;  /* 0x0002e00801007387 */ /* 0x0001e20000100a00 */
[----:B------:R-:W-:Y:S03]  /*6f320*/  STL.64 [R1+0x2e8], R10 ;  /* 0x0002e80a01007387 */ /* 0x000fe60000100a00 */
[----:B0-----:R-:W2:Y:S01]  /*6f330*/  LDL.LU.64 R8, [R1+0x7398] ;  /* 0x0073980001087983 */ /* 0x001ea20000300a00 */
[C---:B---3--:R-:W-:Y:S07]  /*6f340*/  HMMA.16816.F32 R16, R24.reuse, R16, R20 ;  /* 0x000000101810723c */ /* 0x048fee0000001814 */
[----:B------:R-:W-:Y:S11]  /*6f350*/  IMAD.MOV.U32 R20, RZ, RZ, R2 ;  /* 0x000000ffff147224 */ /* 0x000ff600078e0002 */
[----:B------:R-:W-:Y:S05]  /*6f360*/  @!UPT UIADD3 URZ, URZ, URZ, URZ ;  /* 0x0000003f3f3ff290 */ /* 0x000fea000fffe03f */
[----:B------:R-:W-:Y:S01]  /*6f370*/  STL.64 [R1+0x2d0], R16 ;  /* 0x0002d01001007387 */ /* 0x000fe20000100a00 */
[----:B------:R-:W-:Y:S02]  /*6f380*/  STL.64 [R1+0x2d8], R18 ;  /* 0x0002d81201007387 */ /* 0x000fe40000100a00 */
[----:B------:R-:W3:Y:S02]  /*6f390*/  LDL.LU R2, [R1+0x7394] ;  /* 0x0073940001027983 */ /* 0x000ee40000300800 */
[----:B------:R-:W-:Y:S01]  /*6f3a0*/  IMAD.MOV.U32 R21, RZ, RZ, R28 ;  /* 0x000000ffff157224 */ /* 0x000fe200078e001c */
[----:B--2---:R-:W-:Y:S11]  /*6f3b0*/  HMMA.16816.F32 R4, R24, R8, R4 ;  /* 0x000000081804723c */ /* 0x004ff60000001804 */
[----:B------:R-:W-:Y:S11]  /*6f3c0*/  @!UPT UIADD3 URZ, URZ, URZ, URZ ;  /* 0x0000003f3f3ff290 */ /* 0x000ff6000fffe03f */
[----:B------:R-:W-:Y:S01]  /*6f3d0*/  @!UPT UIADD3 URZ, URZ, URZ, URZ ;  /* 0x0000003f3f3ff290 */ /* 0x000fe2000fffe03f */
[----:B------:R-:W-:Y:S01]  /*6f3e0*/  STL.64 [R1+0x2c0], R4 ;  /* 0x0002c00401007387 */ /* 0x000fe20000100a00 */
[----:B------:R-:W-:Y:S02]  /*6f3f0*/  STL.64 [R1+0x2c8], R6 ;  /* 0x0002c80601007387 */ /* 0x000fe40000100a00 */
[----:B------:R-:W2:Y:S02]  /*6f400*/  LDL.LU R28, [R1+0x7390] ;  /* 0x00739000011c7983 */ /* 0x000ea40000300800 */
[----:B------:R0:W-:Y:S02]  /*6f410*/  STL.64 [R1+0x72e8], R20 ;  /* 0x0072e81401007387 */ /* 0x0001e40000100a00 */
[----:B0-----:R-:W-:Y:S02]  /*6f420*/  IMAD.MOV.U32 R20, RZ, RZ, R29 ;  /* 0x000000ffff147224 */ /* 0x001fe400078e001d */
[----:B------:R-:W-:Y:S01]  /*6f430*/  IMAD.MOV.U32 R21, RZ, RZ, R3 ;  /* 0x000000ffff157224 */ /* 0x000fe200078e0003 */
[----:B------:R-:W2:Y:S01]  /*6f440*/  LDL.LU R29, [R1+0x738c] ;  /* 0x00738c00011d7983 */ /* 0x000ea20000300800 */
[----:B------:R-:W2:Y:S03]  /*6f450*/  LDL.LU R3, [R1+0x7388] ;  /* 0x0073880001037983 */ /* 0x000ea60000300800 */
[----:B------:R0:W-:Y:S02]  /*6f460*/  STL.64 [R1+0x7300], R20 ;  /* 0x0073001401007387 */ /* 0x0001e40000100a00 */
[----:B0-----:R-:W-:-:S02]  /*6f470*/  IMAD.MOV.U32 R20, RZ, RZ, R14 ;  /* 0x000000ffff147224 */ /* 0x001fc400078e000e */
[----:B----4-:R-:W-:Y:S01]  /*6f480*/  IMAD.MOV.U32 R21, RZ, RZ, R0 ;  /* 0x000000ffff157224 */ /* 0x010fe200078e0000 */
[----:B------:R-:W4:Y:S01]  /*6f490*/  LDL.LU R14, [R1+0x7384] ;  /* 0x00738400010e7983 */ /* 0x000f220000300800 */
[----:B------:R-:W2:Y:S03]  /*6f4a0*/  LDL.LU R0, [R1+0x7380] ;  /* 0x0073800001007983 */ /* 0x000ea60000300800 */
[----:B------:R3:W-:Y:S02]  /*6f4b0*/  STL.64 [R1+0x7318], R20 ;  /* 0x0073181401007387 */ /* 0x0007e40000100a00 */
[----:B---3--:R-:W-:Y:S02]  /*6f4c0*/  IMAD.MOV.U32 R20, RZ, RZ, R2 ;  /* 0x000000ffff147224 */ /* 0x008fe400078e0002 */
[----:B------:R-:W3:Y:S01]  /*6f4d0*/  LDL.LU R2, [R1+0x737c] ;  /* 0x00737c0001027983 */ /* 0x000ee20000300800 */
[----:B------:R-:W2:Y:S03]  /*6f4e0*/  LDL.LU R21, [R1+0x84] ;  /* 0x0000840001157983 */ /* 0x000ea60000300800 */
[----:B--2---:R0:W-:Y:S02]  /*6f4f0*/  STL.64 [R1+0x7330], R20 ;  /* 0x0073301401007387 */ /* 0x0041e40000100a00 */
[----:B0-----:R-:W-:-:S02]  /*6f500*/  IMAD.MOV.U32 R20, RZ, RZ, R29 ;  /* 0x000000ffff147224 */ /* 0x001fc400078e001d */
[----:B------:R-:W-:Y:S01]  /*6f510*/  IMAD.MOV.U32 R21, RZ, RZ, R28 ;  /* 0x000000ffff157224 */ /* 0x000fe200078e001c */
[----:B------:R-:W2:Y:S04]  /*6f520*/  LDL.LU R29, [R1+0x7378] ;  /* 0x00737800011d7983 */ /* 0x000ea80000300800 */
[----:B------:R4:W-:Y:S02]  /*6f530*/  STL.64 [R1+0x7348], R20 ;  /* 0x0073481401007387 */ /* 0x0009e40000100a00 */
[----:B----4-:R-:W-:Y:S02]  /*6f540*/  IMAD.MOV.U32 R20, RZ, RZ, R14 ;  /* 0x000000ffff147224 */ /* 0x010fe400078e000e */
[----:B------:R-:W-:-:S05]  /*6f550*/  IMAD.MOV.U32 R21, RZ, RZ, R3 ;  /* 0x000000ffff157224 */ /* 0x000fca00078e0003 */
[----:B------:R-:W-:Y:S01]  /*6f560*/  STL.64 [R1+0x7360], R20 ;  /* 0x0073601401007387 */ /* 0x000fe20000100a00 */
        /* <DEDUP_REMOVED lines=39> */
[----:B------:R-:W4:Y:S02]  /*6f7e0*/  LDL.LU.64 R14, [R1+0x208] ;  /* 0x00020800010e7983 */ /* 0x000f240000300a00 */
[----:B---3--:R-:W-:-:S02]  /*6f7f0*/  IMAD.MOV.U32 R20, RZ, RZ, R2 ;  /* 0x000000ffff147224 */ /* 0x008fc400078e0002 */
[----:B------:R-:W-:-:S07]  /*6f800*/  IMAD.MOV.U32 R21, RZ, RZ, R0 ;  /* 0x000000ffff157224 */ /* 0x000fce00078e0000 */
[C---:B------:R-:W-:Y:S01]  /*6f810*/  HMMA.16816.F32 R20, R24.reuse, R20, R16 ;  /* 0x000000141814723c */ /* 0x040fe20000001810 */
[----:B----4-:R-:W-:Y:S01]  /*6f820*/  STL.64 [R1+0x7290], R14 ;  /* 0x0072900e01007387 */ /* 0x010fe20000100a00 */
        /* <DEDUP_REMOVED lines=99> */
[----:B0-----:R-:W2:Y:S01]  /*6fe60*/  LDL.LU R15, [R1+0x7258] ;  /* 0x00725800010f7983 */ /* 0x001ea20000300800 */
[----:B------:R-:W3:Y:S02]  /*6fe70*/  LDL.LU.64 R12, [R1+0x7250] ;  /* 0x00725000010c7983 */ /* 0x000ee40000300a00 */
[C---:B---3--:R-:W-:Y:S11]  /*6fe80*/  HMMA.16816.F32 R8, R24.reuse, R12, R8 ;  /* 0x0000000c1808723c */ /* 0x048ff60000001808 */
[----:B------:R-:W-:Y:S11]  /*6fe90*/  @!UPT UIADD3 URZ, URZ, URZ, URZ ;  /* 0x0000003f3f3ff290 */ /* 0x000ff6000fffe03f */
[----:B------:R-:W-:Y:S01]  /*6fea0*/  @!UPT UIADD3 URZ, URZ, URZ, URZ ;  /* 0x0000003f3f3ff290 */ /* 0x000fe2000fffe03f */
[----:B------:R-:W-:Y:S01]  /*6feb0*/  STL.64 [R1+0x1e0], R8 ;  /* 0x0001e00801007387 */ /* 0x000fe20000100a00 */
[----:B------:R0:W-:Y:S03]  /*6fec0*/  STL.64 [R1+0x1e8], R10 ;  /* 0x0001e80a01007387 */ /* 0x0001e60000100a00 */
[----:B0-----:R-:W3:Y:S01]  /*6fed0*/  LDL.LU.64 R10, [R1+0x7248] ;  /* 0x00724800010a7983 */ /* 0x001ee20000300a00 */
[----:B------:R-:W4:Y:S02]  /*6fee0*/  LDL.LU.64 R8, [R1+0x7240] ;  /* 0x0072400001087983 */ /* 0x000f240000300a00 */
[C---:B----4-:R-:W-:Y:S11]  /*6fef0*/  HMMA.16816.F32 R4, R24.reuse, R8, R4 ;  /* 0x000000081804723c */ /* 0x050ff60000001804 */
[----:B------:R-:W-:Y:S11]  /*6ff00*/  @!UPT UIADD3 URZ, URZ, URZ, URZ ;  /* 0x0000003f3f3ff290 */ /* 0x000ff6000fffe03f */
[----:B------:R-:W-:Y:S02]  /*6ff10*/  @!UPT UIADD3 URZ, URZ, URZ, URZ ;  /* 0x0000003f3f3ff290 */ /* 0x000fe4000fffe03f */
[----:B------:R-:W-:Y:S02]  /*6ff20*/  IMAD.MOV.U32 R2, RZ, RZ, R6 ;  /* 0x000000ffff027224 */ /* 0x000fe400078e0006 */
[----:B------:R-:W-:Y:S02]  /*6ff30*/  IMAD.MOV.U32 R0, RZ, RZ, R7 ;  /* 0x000000ffff007224 */ /* 0x000fe400078e0007 */
[----:B------:R-:W-:Y:S02]  /*6ff40*/  IMAD.MOV.U32 R12, RZ, RZ, R4 ;  /* 0x000000ffff0c7224 */ /* 0x000fe400078e0004 */
[----:B------:R-:W-:Y:S01]  /*6ff50*/  IMAD.MOV.U32 R3, RZ, RZ, R5 ;  /* 0x000000ffff037224 */ /* 0x000fe200078e0005 */
[----:B------:R-:W4:Y:S01]  /*6ff60*/  LDL.LU.64 R6, [R1+0x7238] ;  /* 0x0072380001067983 */ /* 0x000f220000300a00 */
[----:B------:R-:W2:Y:S02]  /*6ff70*/  LDL.LU.64 R4, [R1+0x7230] ;  /* 0x0072300001047983 */ /* 0x000ea40000300a00 */
[----:B---3--:R0:W-:Y:S02]  /*6ff80*/  STL.64 [R1+0x7208], R10 ;  /* 0x0072080a01007387 */ /* 0x0081e40000100a00 */
[----:B0-----:R-:W3:Y:S01]  /*6ff90*/  LDL.64 R10, [R1+0x1b8] ;  /* 0x0001b800010a7983 */ /* 0x001ee20000100a00 */
[----:B------:R-:W-:Y:S02]  /*6ffa0*/  STL [R1+0x60d0], R12 ;  /* 0x0060d00c01007387 */ /* 0x000fe40000100800 */
[----:B------:R-:W-:Y:S02]  /*6ffb0*/  STL [R1+0x5f98], R0 ;  /* 0x005f980001007387 */ /* 0x000fe40000100800 */
[----:B------:R-:W-:Y:S01]  /*6ffc0*/  STL [R1+0x5f94], R2 ;  /* 0x005f940201007387 */ /* 0x000fe20000100800 */
[----:B------:R-:W-:Y:S01]  /*6ffd0*/  STL [R1+0x5f90], R3 ;  /* 0x005f900301007387 */ /* 0x000fe20000100800 */
[----:B--2---:R-:W-:Y:S03]  /*6ffe0*/  HMMA.16816.F32 R24, R24, R4, R20 ;  /* 0x000000041818723c */ /* 0x004fe60000001814 */
[----:B------:R-:W2:Y:S01]  /*6fff0*/  LDL.LU.64 R22, [R1+0x7228] ;  /* 0x0072280001167983 */ /* 0x000ea20000300a00 */
[----:B------:R-:W2:Y:S11]  /*70000*/  LDL.LU.64 R20, [R1+0x7220] ;  /* 0x0072200001147983 */ /* 0x000eb60000300a00 */
[----:B------:R-:W-:Y:S09]  /*70010*/  @!UPT UIADD3 URZ, URZ, URZ, URZ ;  /* 0x0000003f3f3ff290 */ /* 0x000ff2000fffe03f */
[----:B------:R-:W-:Y:S02]  /*70020*/  IMAD.MOV.U32 R16, RZ, RZ, R27 ;  /* 0x000000ffff107224 */ /* 0x000fe400078e001b */
[----:B------:R-:W-:Y:S01]  /*70030*/  IMAD.MOV.U32 R17, RZ, RZ, R26 ;  /* 0x000000ffff117224 */ /* 0x000fe200078e001a */
[----:B------:R-:W-:Y:S02]  /*70040*/  STL [R1+0x1c0], R24 ;  /* 0x0001c01801007387 */ /* 0x000fe40000100800 */
[----:B------:R-:W-:Y:S02]  /*70050*/  STL [R1+0x5fa8], R16 ;  /* 0x005fa81001007387 */ /* 0x000fe40000100800 */
[----:B------:R-:W-:Y:S01]  /*70060*/  STL [R1+0x5fa4], R17 ;  /* 0x005fa41101007387 */ /* 0x000fe20000100800 */
[----:B------:R0:W-:Y:S03]  /*70070*/  STL.64 [R1+0x7058], R18 ;  /* 0x0070581201007387 */ /* 0x0001e60000100a00 */
[----:B0-----:R-:W2:Y:S01]  /*70080*/  LDL.64 R18, [R1+0x168] ;  /* 0x0001680001127983 */ /* 0x001ea20000100a00 */
[----:B------:R-:W-:-:S02]  /*70090*/  IMAD.MOV.U32 R28, RZ, RZ, R25 ;  /* 0x000000ffff1c7224 */ /* 0x000fc400078e0019 */
[----:B------:R0:W1:Y:S04]  /*700a0*/  LDSM.16.MT88.4 R24, [R15+0x11080] ;  /* 0x011080000f18783b */ /* 0x0000680000004200 */
[----:B----4-:R-:W-:Y:S01]  /*700b0*/  IMAD.MOV.U32 R14, RZ, RZ, R7 ;  /* 0x000000ffff0e7224 */ /* 0x010fe200078e0007 */
[----:B--2---:R-:W-:Y:S01]  /*700c0*/  STL.64 [R1+0x71d8], R18 ;  /* 0x0071d81201007387 */ /* 0x004fe20000100a00 */
[----:B------:R-:W-:Y:S02]  /*700d0*/  STL [R1+0x5f9c], R28 ;  /* 0x005f9c1c01007387 */ /* 0x000fe40000100800 */
[----:B------:R-:W2:Y:S02]  /*700e0*/  LDL.LU R12, [R1+0x1180] ;  /* 0x00118000010c7983 */ /* 0x000ea40000300800 */
[----:B------:R-:W2:Y:S02]  /*700f0*/  LDL.LU R13, [R1+0x1184] ;  /* 0x00118400010d7983 */ /* 0x000ea40000300800 */
[----:B0-----:R-:W-:Y:S01]  /*70100*/  IMAD.MOV.U32 R15, RZ, RZ, R6 ;  /* 0x000000ffff0f7224 */ /* 0x001fe200078e0006 */
[----:B------:R-:W4:Y:S01]  /*70110*/  LDL.LU R7, [R1+0x721c] ;  /* 0x00721c0001077983 */ /* 0x000f220000300800 */
[----:B------:R-:W3:Y:S03]  /*70120*/  LDL.LU R6, [R1+0x7218] ;  /* 0x0072180001067983 */ /* 0x000ee60000300800 */
[----:B------:R0:W-:Y:S04]  /*70130*/  STL.64 [R1+0x71e8], R14 ;  /* 0x0071e80e01007387 */ /* 0x0001e80000100a00 */
[----:B--2---:R-:W-:Y:S01]  /*70140*/  STL.64 [R1+0x71e0], R12 ;  /* 0x0071e00c01007387 */ /* 0x004fe20000100a00 */
[----:B0-----:R-:W2:Y:S03]  /*70150*/  LDL.64 R14, [R1+0x198] ;  /* 0x00019800010e7983 */ /* 0x001ea60000100a00 */
[----:B--2---:R0:W-:Y:S04]  /*70160*/  STL.64 [R1+0x71f8], R14 ;  /* 0x0071f80e01007387 */ /* 0x0041e80000100a00 */
[----:B0-----:R-:W2:Y:S04]  /*70170*/  LDL.64 R14, [R1+0x1a8] ;  /* 0x0001a800010e7983 */ /* 0x001ea80000100a00 */
[----:B--2---:R0:W-:Y:S01]  /*70180*/  STL.64 [R1+0x7200], R14 ;  /* 0x0072000e01007387 */ /* 0x0041e20000100a00 */
[----:B------:R-:W2:Y:S02]  /*70190*/  LDL.LU R12, [R1+0x11b0] ;  /* 0x0011b000010c7983 */ /* 0x000ea40000300800 */
[----:B------:R-:W2:Y:S01]  /*701a0*/  LDL.LU R13, [R1+0x11b4] ;  /* 0x0011b400010d7983 */ /* 0x000ea20000300800 */
[----:B0-----:R-:W2:Y:S01]  /*701b0*/  LDL.LU R14, [R1+0x11b8] ;  /* 0x0011b800010e7983 */ /* 0x001ea20000300800 */
[----:B------:R-:W2:Y:S02]  /*701c0*/  LDL.LU R15, [R1+0x11bc] ;  /* 0x0011bc00010f7983 */ /* 0x000ea40000300800 */
[----:B------:R-:W4:Y:S02]  /*701d0*/  LDL.64 R18, [R1+0x188] ;  /* 0x0001880001127983 */ /* 0x000f240000100a00 */
[----:B---3--:R-:W-:-:S02]  /*701e0*/  IMAD.MOV.U32 R3, RZ, RZ, R10 ;  /* 0x000000ffff037224 */ /* 0x008fc400078e000a */
[----:B------:R-:W-:Y:S01]  /*701f0*/  IMAD.MOV.U32 R2, RZ, RZ, R11 ;  /* 0x000000ffff027224 */ /* 0x000fe200078e000b */
[----:B--2---:R-:W-:Y:S01]  /*70200*/  HMMA.16816.F32 R12, R20, R10, R12 ;  /* 0x0000000a140c723c */ /* 0x004fe2000000180c */
[----:B----4-:R0:W-:Y:S01]  /*70210*/  STL.64 [R1+0x71f0], R18 ;  /* 0x0071f01201007387 */ /* 0x0101e20000100a00 */
[----:B------:R-:W2:Y:S02]  /*70220*/  LDL.LU R16, [R1+0x1190] ;  /* 0x0011900001107983 */ /* 0x000ea40000300800 */
[----:B------:R-:W2:Y:S01]  /*70230*/  LDL.LU R17, [R1+0x1194] ;  /* 0x0011940001117983 */ /* 0x000ea20000300800 */
[----:B0-----:R-:W2:Y:S01]  /*70240*/  LDL.LU R18, [R1+0x1198] ;  /* 0x0011980001127983 */ /* 0x001ea20000300800 */
[----:B------:R-:W2:Y:S02]  /*70250*/  LDL.LU R19, [R1+0x119c] ;  /* 0x00119c0001137983 */ /* 0x000ea40000300800 */
[----:B-1----:R0:W-:Y:S02]  /*70260*/  STL.64 [R1+0x6fe8], R26 ;  /* 0x006fe81a01007387 */ /* 0x0021e40000100a00 */
[----:B------:R1:W-:Y:S11]  /*70270*/  STL.64 [R1+0x6fe0], R24 ;  /* 0x006fe01801007387 */ /* 0x0003f60000100a00 */
[----:B------:R-:W-:Y:S03]  /*70280*/  @!UPT UIADD3 URZ, URZ, URZ, URZ ;  /* 0x0000003f3f3ff290 */ /* 0x000fe6000fffe03f */
[----:B------:R-:W-:Y:S02]  /*70290*/  IMAD.MOV.U32 R5, RZ, RZ, R14 ;  /* 0x000000ffff057224 */ /* 0x000fe400078e000e */
[----:B0-----:R-:W-:Y:S01]  /*702a0*/  IMAD.MOV.U32 R26, RZ, RZ, R6 ;  /* 0x000000ffff1a7224 */ /* 0x001fe200078e0006 */
[----:B-1----:R-:W3:Y:S01]  /*702b0*/  LDL.LU R24, [R1+0x11a0] ;  /* 0x0011a00001187983 */ /* 0x002ee20000300800 */
[----:B------:R-:W3:Y:S02]  /*702c0*/  LDL.LU R25, [R1+0x11a4] ;  /* 0x0011a40001197983 */ /* 0x000ee40000300800 */
[----:B------:R-:W4:Y:S02]  /*702d0*/  LDL.LU R6, [R1+0x7214] ;  /* 0x0072140001067983 */ /* 0x000f240000300800 */
[----:B------:R-:W-:Y:S02]  /*702e0*/  IMAD.MOV.U32 R27, RZ, RZ, R7 ;  /* 0x000000ffff1b7224 */ /* 0x000fe400078e0007 */
[----:B------:R-:W-:Y:S01]  /*702f0*/  IMAD.MOV.U32 R4, RZ, RZ, R15 ;  /* 0x000000ffff047224 */ /* 0x000fe200078e000f */
[----:B------:R-:W4:Y:S01]  /*70300*/  LDL.LU R7, [R1+0x7210] ;  /* 0x0072100001077983 */ /* 0x000f220000300800 */
[----:B------:R-:W2:Y:S02]  /*70310*/  LDL.LU.64 R10, [R1+0x7208] ;  /* 0x00720800010a7983 */ /* 0x000ea40000300a00 */
[----:B------:R-:W3:Y:S02]  /*70320*/  LDL.LU.64 R14, [R1+0x7200] ;  /* 0x00720000010e7983 */ /* 0x000ee40000300a00 */
[----:B------:R-:W-:-:S02]  /*70330*/  IMAD.MOV.U32 R8, RZ, RZ, R13 ;  /* 0x000000ffff087224 */ /* 0x000fc400078e000d */
[----:B------:R-:W-:-:S03]  /*70340*/  IMAD.MOV.U32 R9, RZ, RZ, R12 ;  /* 0x000000ffff097224 */ /* 0x000fc600078e000c */
[----:B------:R0:W-:Y:S02]  /*70350*/  STL [R1+0x60d8], R8 ;  /* 0x0060d80801007387 */ /* 0x0001e40000100800 */
[----:B------:R1:W-:Y:S01]  /*70360*/  STL [R1+0x60d4], R9 ;  /* 0x0060d40901007387 */ /* 0x0003e20000100800 */
[----:B---3--:R-:W-:Y:S01]  /*70370*/  HMMA.16816.F32 R24, R20, R14, R24 ;  /* 0x0000000e1418723c */ /* 0x008fe20000001818 */
[----:B--2---:R2:W-:Y:S01]  /*70380*/  STL.64 [R1+0x7040], R10 ;  /* 0x0070400a01007387 */ /* 0x0045e20000100a00 */
[----:B0-----:R-:W3:Y:S02]  /*70390*/  LDL.LU R8, [R1+0x1160] ;  /* 0x0011600001087983 */ /* 0x001ee40000300800 */
[----:B-1----:R-:W3:Y:S01]  /*703a0*/  LDL.LU R9, [R1+0x1164] ;  /* 0x0011640001097983 */ /* 0x002ee20000300800 */
[----:B--2---:R-:W3:Y:S01]  /*703b0*/  LDL.LU R10, [R1+0x1168] ;  /* 0x00116800010a7983 */ /* 0x004ee20000300800 */
[----:B------:R-:W3:Y:S02]  /*703c0*/  LDL.LU R11, [R1+0x116c] ;  /* 0x00116c00010b7983 */ /* 0x000ee40000300800 */
[----:B------:R-:W-:Y:S02]  /*703d0*/  STL [R1+0x60bc], R4 ;  /* 0x0060bc0401007387 */ /* 0x000fe40000100800 */
[----:B------:R-:W-:Y:S01]  /*703e0*/  STL [R1+0x60b8], R5 ;  /* 0x0060b80501007387 */ /* 0x000fe20000100800 */
[----:B----4-:R0:W-:Y:S04]  /*703f0*/  STL.64 [R1+0x7070], R6 ;  /* 0x0070700601007387 */ /* 0x0101e80000100a00 */
[----:B0-----:R-:W2:Y:S04]  /*70400*/  LDL R6, [R1+0x178] ;  /* 0x0001780001067983 */ /* 0x001ea80000100800 */
[----:B------:R-:W2:Y:S04]  /*70410*/  LDL R7, [R1+0x17c] ;  /* 0x00017c0001077983 */ /* 0x000ea80000100800 */
[----:B------:R0:W-:Y:S02]  /*70420*/  STL.64 [R1+0x11a0], R24 ;  /* 0x0011a01801007387 */ /* 0x0001e40000100a00 */
[----:B------:R1:W-:Y:S02]  /*70430*/  STL.64 [R1+0x11a8], R26 ;  /* 0x0011a81a01007387 */ /* 0x0003e40000100a00 */
[----:B0-----:R-:W-:-:S02]  /*70440*/  IMAD.MOV.U32 R25, RZ, RZ, R14 ;  /* 0x000000ffff197224 */ /* 0x001fc400078e000e */
[----:B------:R-:W-:Y:S02]  /*70450*/  IMAD.MOV.U32 R24, RZ, RZ, R15 ;  /* 0x000000ffff187224 */ /* 0x000fe400078e000f */
[----:B------:R-:W4:Y:S02]  /*70460*/  LDL.LU.64 R14, [R1+0x71f8] ;  /* 0x0071f800010e7983 */ /* 0x000f240000300a00 */
[C---:B----4-:R-:W-:Y:S01]  /*70470*/  HMMA.16816.F32 R16, R20.reuse, R14, R16 ;  /* 0x0000000e1410723c */ /* 0x050fe20000001810 */
[----:B-1----:R-:W-:Y:S02]  /*70480*/  IMAD.MOV.U32 R27, RZ, RZ, R14 ;  /* 0x000000ffff1b7224 */ /* 0x002fe400078e000e */
[----:B------:R-:W-:Y:S11]  /*70490*/  IMAD.MOV.U32 R26, RZ, RZ, R15 ;  /* 0x000000ffff1a7224 */ /* 0x000ff600078e000f */
[----:B------:R-:W-:Y:S09]  /*704a0*/  @!UPT UIADD3 URZ, URZ, URZ, URZ ;  /* 0x0000003f3f3ff290 */ /* 0x000ff2000fffe03f */
[----:B------:R-:W-:Y:S01]  /*704b0*/  STL.64 [R1+0x1190], R16 ;  /* 0x0011901001007387 */ /* 0x000fe20000100a00 */
[----:B------:R0:W-:Y:S03]  /*704c0*/  STL.64 [R1+0x1198], R18 ;  /* 0x0011981201007387 */ /* 0x0001e60000100a00 */
[----:B0-----:R-:W4:Y:S01]  /*704d0*/  LDL.LU.64 R18, [R1+0x71f0] ;  /* 0x0071f00001127983 */ /* 0x001f220000300a00 */
[----:B------:R-:W4:Y:S02]  /*704e0*/  LDL.LU.64 R14, [R1+0x71e8] ;  /* 0x0071e800010e7983 */ /* 0x000f240000300a00 */
[----:B------:R-:W4:Y:S02]  /*704f0*/  LDL.LU.64 R12, [R1+0x71e0] ;  /* 0x0071e000010c7983 */ /* 0x000f240000300a00 */
[----:B------:R-:W-:Y:S01]  /*70500*/  STL.64 [R1+0x7038], R26 ;  /* 0x0070381a01007387 */ /* 0x000fe20000100a00 */
[----:B------:R0:W-:Y:S04]  /*70510*/  STL.64 [R1+0x7030], R24 ;  /* 0x0070301801007387 */ /* 0x0001e80000100a00 */
[----:B0-----:R-:W2:Y:S01]  /*70520*/  LDL.LU R24, [R1+0x1170] ;  /* 0x0011700001187983 */ /* 0x001ea20000300800 */
[----:B------:R-:W2:Y:S02]  /*70530*/  LDL.LU R25, [R1+0x1174] ;  /* 0x0011740001197983 */ /* 0x000ea40000300800 */
[----:B------:R-:W2:Y:S02]  /*70540*/  LDL.LU R26, [R1+0x1178] ;  /* 0x00117800011a7983 */ /* 0x000ea40000300800 */
[----:B------:R-:W2:Y:S01]  /*70550*/  LDL.LU R27, [R1+0x117c] ;  /* 0x00117c00011b7983 */ /* 0x000ea20000300800 */
[C---:B----4-:R-:W-:Y:S11]  /*70560*/  HMMA.16816.F32 R12, R20.reuse, R18, R12 ;  /* 0x00000012140c723c */ /* 0x050ff6000000180c */
[----:B------:R-:W-:Y:S11]  /*70570*/  @!UPT UIADD3 URZ, URZ, URZ, URZ ;  /* 0x0000003f3f3ff290 */ /* 0x000ff6000fffe03f */
[----:B------:R-:W-:Y:S01]  /*70580*/  @!UPT UIADD3 URZ, URZ, URZ, URZ ;  /* 0x0000003f3f3ff290 */ /* 0x000fe2000fffe03f */
[----:B------:R-:W-:Y:S01]  /*70590*/  STL.64 [R1+0x1180], R12 ;  /* 0x0011800c01007387 */ /* 0x000fe20000100a00 */
[----:B------:R0:W-:Y:S02]  /*705a0*/  STL.64 [R1+0x1188], R14 ;  /* 0x0011880e01007387 */ /* 0x0001e40000100a00 */
[----:B0-----:R-:W-:Y:S02]  /*705b0*/  IMAD.MOV.U32 R15, RZ, RZ, R18 ;  /* 0x000000ffff0f7224 */ /* 0x001fe400078e0012 */
[----:B------:R-:W-:Y:S02]  /*705c0*/  IMAD.MOV.U32 R14, RZ, RZ, R19 ;  /* 0x000000ffff0e7224 */ /* 0x000fe400078e0013 */
[----:B------:R-:W3:Y:S01]  /*705d0*/  LDL.LU.64 R18, [R1+0x71d8] ;  /* 0x0071d80001127983 */ /* 0x000ee20000300a00 */
[C---:B--2---:R-:W-:Y:S11]  /*705e0*/  HMMA.16816.F32 R24, R20.reuse, R6, R24 ;  /* 0x000000061418723c */ /* 0x044ff60000001818 */
[----:B------:R-:W-:Y:S11]  /*705f0*/  @!UPT UIADD3 URZ, URZ, URZ, URZ ;  /* 0x0000003f3f3ff290 */ /* 0x000ff6000fffe03f */
[----:B------:R-:W-:Y:S01]  /*70600*/  @!UPT UIADD3 URZ, URZ, URZ, URZ ;  /* 0x0000003f3f3ff290 */ /* 0x000fe2000fffe03f */
[----:B------:R0:W-:Y:S01]  /*70610*/  STL.64 [R1+0x1170], R24 ;  /* 0x0011701801007387 */ /* 0x0001e20000100a00 */
[----:B------:R1:W-:Y:S01]  /*70620*/  STL.64 [R1+0x1178], R26 ;  /* 0x0011781a01007387 */ /* 0x0003e20000100a00 */
[----:B---3--:R-:W-:Y:S11]  /*70630*/  HMMA.16816.F32 R4, R20, R18, R8 ;  /* 0x000000121404723c */ /* 0x008ff60000001808 */
[----:B------:R-:W-:Y:S11]  /*70640*/  @!UPT UIADD3 URZ, URZ, URZ, URZ ;  /* 0x0000003f3f3ff290 */ /* 0x000ff6000fffe03f */
[----:B------:R-:W-:Y:S01]  /*70650*/  @!UPT UIADD3 URZ, URZ, URZ, URZ ;  /* 0x0000003f3f3ff290 */ /* 0x000fe2000fffe03f */
[----:B------:R-:W-:Y:S01]  /*70660*/  STL.64 [R1+0x1160], R4 ;  /* 0x0011600401007387 */ /* 0x000fe20000100a00 */
[----:B------:R-:W-:Y:S02]  /*70670*/  STL.64 [R1+0x1168], R6 ;  /* 0x0011680601007387 */ /* 0x000fe40000100a00 */
[----:B0-----:R-:W2:Y:S02]  /*70680*/  LDL.LU R24, [R1+0x1100] ;  /* 0x0011000001187983 */ /* 0x001ea40000300800 */
[----:B------:R-:W2:Y:S01]  /*70690*/  LDL.LU R25, [R1+0x1104] ;  /* 0x0011040001197983 */ /* 0x000ea20000300800 */
[----:B-1----:R-:W3:Y:S01]  /*706a0*/  LDL.LU R26, [R1+0x1108] ;  /* 0x00110800011a7983 */ /* 0x002ee20000300800 */
[----:B------:R-:W3:Y:S03]  /*706b0*/  LDL.LU R27, [R1+0x110c] ;  /* 0x00110c00011b7983 */ /* 0x000ee60000300800 */
[----:B---3--:R0:W-:Y:S01]  /*706c0*/  STL.64 [R1+0x7168], R26 ;  /* 0x0071681a01007387 */ /* 0x0081e20000100a00 */
[----:B--2---:R-:W-:Y:S03]  /*706d0*/  STL.64 [R1+0x7160], R24 ;  /* 0x0071601801007387 */ /* 0x004fe60000100a00 */
[----:B0-----:R-:W2:Y:S04]  /*706e0*/  LDL.64 R26, [R1+0x118] ;  /* 0x00011800011a7983 */ /* 0x001ea80000100a00 */
[----:B--2---:R0:W-:Y:S04]  /*706f0*/  STL.64 [R1+0x7178], R26 ;  /* 0x0071781a01007387 */ /* 0x0041e80000100a00 */
[----:B0-----:R-:W2:Y:S04]  /*70700*/  LDL.64 R26, [R1+0x128] ;  /* 0x00012800011a7983 */ /* 0x001ea80000100a00 */
[----:B--2---:R0:W-:Y:S04]  /*70710*/  STL.64 [R1+0x7190], R26 ;  /* 0x0071901a01007387 */ /* 0x0041e80000100a00 */
[----:B0-----:R-:W2:Y:S04]  /*70720*/  LDL.64 R26, [R1+0x138] ;  /* 0x00013800011a7983 */ /* 0x001ea80000100a00 */
[----:B--2---:R0:W-:Y:S01]  /*70730*/  STL.64 [R1+0x71a8], R26 ;  /* 0x0071a81a01007387 */ /* 0x0041e20000100a00 */
[----:B------:R-:W2:Y:S02]  /*70740*/  LDL.LU R24, [R1+0x1140] ;  /* 0x0011400001187983 */ /* 0x000ea40000300800 */
[----:B------:R-:W2:Y:S01]  /*70750*/  LDL.LU R25, [R1+0x1144] ;  /* 0x0011440001197983 */ /* 0x000ea20000300800 */
[----:B0-----:R-:W3:Y:S01]  /*70760*/  LDL.LU R26, [R1+0x1148] ;  /* 0x00114800011a7983 */ /* 0x001ee20000300800 */
[----:B------:R-:W3:Y:S03]  /*70770*/  LDL.LU R27, [R1+0x114c] ;  /* 0x00114c00011b7983 */ /* 0x000ee60000300800 */
[----:B---3--:R0:W-:Y:S01]  /*70780*/  STL.64 [R1+0x71c8], R26 ;  /* 0x0071c81a01007387 */ /* 0x0081e20000100a00 */
[----:B--2---:R-:W-:Y:S02]  /*70790*/  STL.64 [R1+0x71c0], R24 ;  /* 0x0071c01801007387 */ /* 0x004fe40000100a00 */
[----:B------:R-:W2:Y:S01]  /*707a0*/  LDL.64 R6, [R1+0x108] ;  /* 0x0001080001067983 */ /* 0x000ea20000100a00 */
[----:B0-----:R-:W3:Y:S04]  /*707b0*/  LDL.64 R26, [R1+0x158] ;  /* 0x00015800011a7983 */ /* 0x001ee80000100a00 */
[----:B--2---:R0:W-:Y:S01]  /*707c0*/  STL.64 [R1+0x7170], R6 ;  /* 0x0071700601007387 */ /* 0x0041e20000100a00 */
[----:B------:R-:W2:Y:S02]  /*707d0*/  LDL.LU R4, [R1+0x1110] ;  /* 0x0011100001047983 */ /* 0x000ea40000300800 */
[----:B------:R-:W2:Y:S01]  /*707e0*/  LDL.LU R5, [R1+0x1114] ;  /* 0x0011140001057983 */ /* 0x000ea20000300800 */
[----:B0-----:R-:W4:Y:S01]  /*707f0*/  LDL.LU R6, [R1+0x1118] ;  /* 0x0011180001067983 */ /* 0x001f220000300800 */
[----:B------:R-:W4:Y:S03]  /*70800*/  LDL.LU R7, [R1+0x111c] ;  /* 0x00111c0001077983 */ /* 0x000f260000300800 */
[----:B----4-:R-:W-:Y:S01]  /*70810*/  STL.64 [R1+0x7188], R6 ;  /* 0x0071880601007387 */ /* 0x010fe20000100a00 */
[----:B--2---:R0:W-:Y:S03]  /*70820*/  STL.64 [R1+0x7180], R4 ;  /* 0x0071800401007387 */ /* 0x0041e60000100a00 */
[----:B0-----:R-:W2:Y:S01]  /*70830*/  LDL.LU R4, [R1+0x1120] ;  /* 0x0011200001047983 */ /* 0x001ea20000300800 */
[----:B------:R-:W2:Y:S02]  /*70840*/  LDL.LU R5, [R1+0x1124] ;  /* 0x0011240001057983 */ /* 0x000ea40000300800 */
[----:B------:R-:W4:Y:S02]  /*70850*/  LDL.LU R6, [R1+0x1128] ;  /* 0x0011280001067983 */ /* 0x000f240000300800 */
[----:B------:R-:W4:Y:S02]  /*70860*/  LDL.LU R7, [R1+0x112c] ;  /* 0x00112c0001077983 */ /* 0x000f240000300800 */
[----:B----4-:R-:W-:Y:S01]  /*70870*/  STL.64 [R1+0x71a0], R6 ;  /* 0x0071a00601007387 */ /* 0x010fe20000100a00 */
[----:B--2---:R0:W-:Y:S03]  /*70880*/  STL.64 [R1+0x7198], R4 ;  /* 0x0071980401007387 */ /* 0x0041e60000100a00 */
[----:B0-----:R-:W2:Y:S01]  /*70890*/  LDL.LU R4, [R1+0x1130] ;  /* 0x0011300001047983 */ /* 0x001ea20000300800 */
[----:B------:R-:W2:Y:S02]  /*708a0*/  LDL.LU R5, [R1+0x1134] ;  /* 0x0011340001057983 */ /* 0x000ea40000300800 */
[----:B------:R-:W4:Y:S02]  /*708b0*/  LDL.LU R6, [R1+0x1138] ;  /* 0x0011380001067983 */ /* 0x000f240000300800 */
[----:B------:R-:W4:Y:S02]  /*708c0*/  LDL.LU R7, [R1+0x113c] ;  /* 0x00113c0001077983 */ /* 0x000f240000300800 */
[----:B----4-:R0:W-:Y:S01]  /*708d0*/  STL.64 [R1+0x71b8], R6 ;  /* 0x0071b80601007387 */ /* 0x0101e20000100a00 */
[----:B--2---:R1:W-:Y:S03]  /*708e0*/  STL.64 [R1+0x71b0], R4 ;  /* 0x0071b00401007387 */ /* 0x0043e60000100a00 */
[----:B0-----:R-:W2:Y:S04]  /*708f0*/  LDL.64 R6, [R1+0x148] ;  /* 0x0001480001067983 */ /* 0x001ea80000100a00 */
[----:B--2---:R0:W-:Y:S01]  /*70900*/  STL.64 [R1+0x71d0], R6 ;  /* 0x0071d00601007387 */ /* 0x0041e20000100a00 */
[----:B-1----:R-:W2:Y:S02]  /*70910*/  LDL.LU R4, [R1+0x1150] ;  /* 0x0011500001047983 */ /* 0x002ea40000300800 */
[----:B------:R-:W2:Y:S01]  /*70920*/  LDL.LU R5, [R1+0x1154] ;  /* 0x0011540001057983 */ /* 0x000ea20000300800 */
[----:B0-----:R-:W2:Y:S01]  /*70930*/  LDL.LU R6, [R1+0x1158] ;  /* 0x0011580001067983 */ /* 0x001ea20000300800 */
[----:B------:R-:W2:Y:S02]  /*70940*/  LDL.LU R7, [R1+0x115c] ;  /* 0x00115c0001077983 */ /* 0x000ea40000300800 */
[----:B------:R-:W-:-:S02]  /*70950*/  IMAD.MOV.U32 R12, RZ, RZ, R19 ;  /* 0x000000ffff0c7224 */ /* 0x000fc400078e0013 */
[----:B------:R-:W-:Y:S01]  /*70960*/  IMAD.MOV.U32 R13, RZ, RZ, R18 ;  /* 0x000000ffff0d7224 */ /* 0x000fe200078e0012 */
[----:B------:R-:W4:Y:S01]  /*70970*/  LDL.LU R8, [R1+0x10f0] ;  /* 0x0010f00001087983 */ /* 0x000f220000300800 */
[----:B------:R-:W4:Y:S02]  /*70980*/  LDL.LU R9, [R1+0x10f4] ;  /* 0x0010f40001097983 */ /* 0x000f240000300800 */
[----:B------:R-:W4:Y:S02]  /*70990*/  LDL.LU R10, [R1+0x10f8] ;  /* 0x0010f800010a7983 */ /* 0x000f240000300800 */
[----:B------:R-:W4:Y:S01]  /*709a0*/  LDL.64 R18, [R1+0xf8] ;  /* 0x0000f80001127983 */ /* 0x000f220000100a00 */
[----:B------:R-:W-:Y:S01]  /*709b0*/  STL [R1+0x6ef4], R12 ;  /* 0x006ef40c01007387 */ /* 0x000fe20000100800 */
[----:B------:R-:W-:Y:S02]  /*709c0*/  STL [R1+0x6ef0], R13 ;  /* 0x006ef00d01007387 */ /* 0x000fe40000100800 */
[----:B---3--:R-:W-:Y:S01]  /*709d0*/  IMAD.MOV.U32 R28, RZ, RZ, R27 ;  /* 0x000000ffff1c7224 */ /* 0x008fe200078e001b */
        /* <DEDUP_REMOVED lines=8> */
[----:B------:R-:W-:Y:S02]  /*70a60*/  STL [R1+0x6ef8], R28 ;  /* 0x006ef81c01007387 */ /* 0x000fe40000100800 */
[----:B------:R-:W-:Y:S01]  /*70a70*/  IMAD.MOV.U32 R11, RZ, RZ, R29 ;  /* 0x000000ffff0b7224 */ /* 0x000fe200078e001d */
[----:B--2---:R-:W-:Y:S01]  /*70a80*/  HMMA.16816.F32 R24, R20, R6, R24 ;  /* 0x000000061418723c */ /* 0x004fe20000001818 */
[----:B------:R-:W-:-:S02]  /*70a90*/  IMAD.MOV.U32 R12, RZ, RZ, R6 ;  /* 0x000000ffff0c7224 */ /* 0x000fc400078e0006 */
[----:B------:R-:W-:Y:S02]  /*70aa0*/  IMAD.MOV.U32 R13, RZ, RZ, R7 ;  /* 0x000000ffff0d7224 */ /* 0x000fe400078e0007 */
[----:B------:R-:W2:Y:S01]  /*70ab0*/  LDL.LU.64 R6, [R1+0x71b8] ;  /* 0x0071b80001067983 */ /* 0x000ea20000300a00 */
[----:B------:R-:W2:Y:S11]  /*70ac0*/  LDL.LU.64 R4, [R1+0x71b0] ;  /* 0x0071b00001047983 */ /* 0x000eb60000300a00 */
[----:B------:R-:W-:Y:S06]  /*70ad0*/  @!UPT UIADD3 URZ, URZ, URZ, URZ ;  /* 0x0000003f3f3ff290 */ /* 0x000fec000fffe03f */
[----:B------:R-:W-:Y:S01]  /*70ae0*/  STL.64 [R1+0x1140], R24 ;  /* 0x0011401801007387 */ /* 0x000fe20000100a00 */
[----:B------:R0:W-:Y:S02]  /*70af0*/  STL [R1+0x1148], R26 ;  /* 0x0011481a01007387 */ /* 0x0001e40000100800 */
[----:B------:R-:W-:Y:S02]  /*70b00*/  IMAD.MOV.U32 R29, RZ, RZ, R27 ;  /* 0x000000ffff1d7224 */ /* 0x000fe400078e001b */
[----:B0-----:R-:W2:Y:S01]  /*70b10*/  LDL.LU.64 R26, [R1+0x71a8] ;  /* 0x0071a800011a7983 */ /* 0x001ea20000300a00 */
[----:B------:R-:W-:Y:S02]  /*70b20*/  STL [R1+0x6f00], R13 ;  /* 0x006f000d01007387 */ /* 0x000fe40000100800 */
[----:B------:R-:W-:Y:S02]  /*70b30*/  STL [R1+0x6efc], R12 ;  /* 0x006efc0c01007387 */ /* 0x000fe40000100800 */
[----:B------:R0:W-:Y:S01]  /*70b40*/  STL [R1+0x5fa0], R29 ;  /* 0x005fa01d01007387 */ /* 0x0001e20000100800 */
[C---:B--2---:R-:W-:Y:S01]  /*70b50*/  HMMA.16816.F32 R4, R20.reuse, R26, R4 ;  /* 0x0000001a1404723c */ /* 0x044fe20000001804 */
[----:B0-----:R-:W-:Y:S11]  /*70b60*/  IMAD.MOV.U32 R29, RZ, RZ, R27 ;  /* 0x000000ffff1d7224 */ /* 0x001ff600078e001b */
[----:B------:R-:W-:Y:S11]  /*70b70*/  @!UPT UIADD3 URZ, URZ, URZ, URZ ;  /* 0x0000003f3f3ff290 */ /* 0x000ff6000fffe03f */
[----:B------:R-:W-:Y:S01]  /*70b80*/  STL.64 [R1+0x1130], R4 ;  /* 0x0011300401007387 */ /* 0x000fe20000100a00 */
[----:B------:R0:W-:Y:S03]  /*70b90*/  STL.64 [R1+0x1138], R6 ;  /* 0x0011380601007387 */ /* 0x0001e60000100a00 */
[----:B0-----:R-:W2:Y:S01]  /*70ba0*/  LDL.LU.64 R6, [R1+0x71a0] ;  /* 0x0071a00001067983 */ /* 0x001ea20000300a00 */
[----:B------:R-:W2:Y:S02]  /*70bb0*/  LDL.LU.64 R4, [R1+0x7198] ;  /* 0x0071980001047983 */ /* 0x000ea40000300a00 */
[----:B------:R-:W2:Y:S02]  /*70bc0*/  LDL.LU.64 R26, [R1+0x7190] ;  /* 0x00719000011a7983 */ /* 0x000ea40000300a00 */
[----:B------:R-:W-:Y:S01]  /*70bd0*/  STL [R1+0x6f04], R29 ;  /* 0x006f041d01007387 */ /* 0x000fe20000100800 */
[----:B------:R-:W3:Y:S01]  /*70be0*/  LDL R0, [R1+0x2ac8] ;  /* 0x002ac80001007983 */ /* 0x000ee20000100800 */
[----:B--2---:R-:W-:Y:S03]  /*70bf0*/  HMMA.16816.F32 R4, R20, R26, R4 ;  /* 0x0000001a1404723c */ /* 0x004fe60000001804 */
[----:B---3--:R-:W-:Y:S01]  /*70c00*/  STL [R1+0x6f08], R0 ;  /* 0x006f080001007387 */ /* 0x008fe20000100800 */
[----:B------:R-:W-:-:S02]  /*70c10*/  IMAD.MOV.U32 R12, RZ, RZ, R26 ;  /* 0x000000ffff0c7224 */ /* 0x000fc400078e001a */
[----:B------:R-:W-:Y:S11]  /*70c20*/  IMAD.MOV.U32 R28, RZ, RZ, R27 ;  /* 0x000000ffff1c7224 */ /* 0x000ff600078e001b */
[----:B------:R-:W-:Y:S06]  /*70c30*/  @!UPT UIADD3 URZ, URZ, URZ, URZ ;  /* 0x0000003f3f3ff290 */ /* 0x000fec000fffe03f */
[----:B------:R-:W-:Y:S01]  /*70c40*/  STL.64 [R1+0x1120], R4 ;  /* 0x0011200401007387 */ /* 0x000fe20000100a00 */
[----:B------:R0:W-:Y:S03]  /*70c50*/  STL.64 [R1+0x1128], R6 ;  /* 0x0011280601007387 */ /* 0x0001e60000100a00 */
[----:B0-----:R-:W2:Y:S01]  /*70c60*/  LDL.LU.64 R6, [R1+0x7188] ;  /* 0x0071880001067983 */ /* 0x001ea20000300a00 */
[----:B------:R-:W2:Y:S02]  /*70c70*/  LDL.LU.64 R4, [R1+0x7180] ;  /* 0x0071800001047983 */ /* 0x000ea40000300a00 */
[----:B------:R-:W2:Y:S02]  /*70c80*/  LDL.LU.64 R26, [R1+0x7178] ;  /* 0x00717800011a7983 */ /* 0x000ea40000300a00 */
[----:B------:R-:W-:Y:S01]  /*70c90*/  STL [R1+0x6f10], R28 ;  /* 0x006f101c01007387 */ /* 0x000fe20000100800 */
        /* <DEDUP_REMOVED lines=14> */
[----:B------:R-:W-:-:S05]  /*70d80*/  IMAD.MOV.U32 R0, RZ, RZ, R7 ;  /* 0x000000ffff007224 */ /* 0x000fca00078e0007 */
[C---:B----4-:R-:W-:Y:S11]  /*70d90*/  HMMA.16816.F32 R4, R20.reuse, R18, R8 ;  /* 0x000000121404723c */ /* 0x050ff60000001808 */
[----:B------:R-:W-:Y:S04]  /*70da0*/  @!UPT UIADD3 URZ, URZ, URZ, URZ ;  /* 0x0000003f3f3ff290 */ /* 0x000fe8000fffe03f */
[----:B------:R0:W-:Y:S01]  /*70db0*/  STL.64 [R1+0x1100], R24 ;  /* 0x0011001801007387 */ /* 0x0001e20000100a00 */
[----:B------:R1:W-:Y:S02]  /*70dc0*/  STL.64 [R1+0x1108], R26 ;  /* 0x0011081a01007387 */ /* 0x0003e40000100a00 */
[----:B------:R-:W-:Y:S02]  /*70dd0*/  STL [R1+0x6f20], R0 ;  /* 0x006f200001007387 */ /* 0x000fe40000100800 */
[----:B------:R2:W-:Y:S01]  /*70de0*/  STL [R1+0x6f1c], R12 ;  /* 0x006f1c0c01007387 */ /* 0x0005e20000100800 */
[----:B------:R3:W-:Y:S02]  /*70df0*/  STL.64 [R1+0x7158], R14 ;  /* 0x0071580e01007387 */ /* 0x0007e40000100a00 */
[----:B------:R-:W-:Y:S02]  /*70e00*/  STL.64 [R1+0x10f0], R4 ;  /* 0x0010f00401007387 */ /* 0x000fe40000100a00 */
[----:B------:R-:W-:Y:S01]  /*70e10*/  STL.64 [R1+0x10f8], R6 ;  /* 0x0010f80601007387 */ /* 0x000fe20000100a00 */
[----:B0-----:R-:W4:Y:S01]  /*70e20*/  LDL.LU R24, [R1+0x1090] ;  /* 0x0010900001187983 */ /* 0x001f220000300800 */
[----:B------:R-:W4:Y:S02]  /*70e30*/  LDL.LU R25, [R1+0x1094] ;  /* 0x0010940001197983 */ /* 0x000f240000300800 */
[----:B-1----:R-:W4:Y:S02]  /*70e40*/  LDL.LU R26, [R1+0x1098] ;  /* 0x00109800011a7983 */ /* 0x002f240000300800 */
[----:B------:R-:W4:Y:S01]  /*70e50*/  LDL.LU R27, [R1+0x109c] ;  /* 0x00109c00011b7983 */ /* 0x000f220000300800 */
[----:B--2---:R-:W2:Y:S01]  /*70e60*/  LDL.LU R12, [R1+0x10e0] ;  /* 0x0010e000010c7983 */ /* 0x004ea20000300800 */
[----:B------:R-:W2:Y:S02]  /*70e70*/  LDL.LU R13, [R1+0x10e4] ;  /* 0x0010e400010d7983 */ /* 0x000ea40000300800 */
[----:B---3--:R-:W2:Y:S02]  /*70e80*/  LDL.LU R14, [R1+0x10e8] ;  /* 0x0010e800010e7983 */ /* 0x008ea40000300800 */
[----:B------:R-:W2:Y:S01]  /*70e90*/  LDL.LU R15, [R1+0x10ec] ;  /* 0x0010ec00010f7983 */ /* 0x000ea20000300800 */
[----:B----4-:R0:W-:Y:S01]  /*70ea0*/  STL.64 [R1+0x70f8], R26 ;  /* 0x0070f81a01007387 */ /* 0x0101e20000100a00 */
[----:B------:R-:W-:Y:S03]  /*70eb0*/  STL.64 [R1+0x70f0], R24 ;  /* 0x0070f01801007387 */ /* 0x000fe60000100a00 */
[----:B0-----:R-:W3:Y:S04]  /*70ec0*/  LDL.64 R26, [R1+0xa8] ;  /* 0x0000a800011a7983 */ /* 0x001ee80000100a00 */
[----:B---3--:R0:W-:Y:S04]  /*70ed0*/  STL.64 [R1+0x7108], R26 ;  /* 0x0071081a01007387 */ /* 0x0081e80000100a00 */
[----:B0-----:R-:W3:Y:S04]  /*70ee0*/  LDL.64 R26, [R1+0xb8] ;  /* 0x0000b800011a7983 */ /* 0x001ee80000100a00 */
[----:B---3--:R0:W-:Y:S04]  /*70ef0*/  STL.64 [R1+0x7120], R26 ;  /* 0x0071201a01007387 */ /* 0x0081e80000100a00 */
[----:B0-----:R-:W3:Y:S04]  /*70f00*/  LDL.64 R26, [R1+0xc8] ;  /* 0x0000c800011a7983 */ /* 0x001ee80000100a00 */
[----:B---3--:R0:W-:Y:S04]  /*70f10*/  STL.64 [R1+0x7138], R26 ;  /* 0x0071381a01007387 */ /* 0x0081e80000100a00 */
[----:B0-----:R-:W3:Y:S04]  /*70f20*/  LDL.64 R26, [R1+0xd8] ;  /* 0x0000d800011a7983 */ /* 0x001ee80000100a00 */
[----:B---3--:R0:W-:Y:S01]  /*70f30*/  STL.64 [R1+0x7150], R26 ;  /* 0x0071501a01007387 */ /* 0x0081e20000100a00 */
[----:B------:R-:W3:Y:S03]  /*70f40*/  LDL.64 R6, [R1+0x98] ;  /* 0x0000980001067983 */ /* 0x000ee60000100a00 */
[----:B0-----:R-:W2:Y:S04]  /*70f50*/  LDL.64 R26, [R1+0xe8] ;  /* 0x0000e800011a7983 */ /* 0x001ea80000100a00 */
[----:B---3--:R0:W-:Y:S01]  /*70f60*/  STL.64 [R1+0x7100], R6 ;  /* 0x0071000601007387 */ /* 0x0081e20000100a00 */
[----:B------:R-:W3:Y:S02]  /*70f70*/  LDL.LU R4, [R1+0x10a0] ;  /* 0x0010a00001047983 */ /* 0x000ee40000300800 */
[----:B------:R-:W3:Y:S01]  /*70f80*/  LDL.LU R5, [R1+0x10a4] ;  /* 0x0010a40001057983 */ /* 0x000ee20000300800 */
[----:B0-----:R-:W4:Y:S01]  /*70f90*/  LDL.LU R6, [R1+0x10a8] ;  /* 0x0010a80001067983 */ /* 0x001f220000300800 */
[----:B------:R-:W4:Y:S03]  /*70fa0*/  LDL.LU R7, [R1+0x10ac] ;  /* 0x0010ac0001077983 */ /* 0x000f260000300800 */
[----:B----4-:R-:W-:Y:S01]  /*70fb0*/  STL.64 [R1+0x7118], R6 ;  /* 0x0071180601007387 */ /* 0x010fe20000100a00 */
[----:B---3--:R0:W-:Y:S03]  /*70fc0*/  STL.64 [R1+0x7110], R4 ;  /* 0x0071100401007387 */ /* 0x0081e60000100a00 */
[----:B0-----:R-:W3:Y:S01]  /*70fd0*/  LDL.LU R4, [R1+0x10b0] ;  /* 0x0010b00001047983 */ /* 0x001ee20000300800 */
[----:B------:R-:W3:Y:S02]  /*70fe0*/  LDL.LU R5, [R1+0x10b4] ;  /* 0x0010b40001057983 */ /* 0x000ee40000300800 */
[----:B------:R-:W4:Y:S02]  /*70ff0*/  LDL.LU R6, [R1+0x10b8] ;  /* 0x0010b80001067983 */ /* 0x000f240000300800 */
[----:B------:R-:W4:Y:S01]  /*71000*/  LDL.LU R7, [R1+0x10bc] ;  /* 0x0010bc0001077983 */ /* 0x000f220000300800 */
[----:B--2---:R-:W-:Y:S01]  /*71010*/  HMMA.16816.F32 R12, R20, R26, R12 ;  /* 0x0000001a140c723c */ /* 0x004fe2000000180c */
[----:B----4-:R-:W-:Y:S01]  /*71020*/  STL.64 [R1+0x7130], R6 ;  /* 0x0071300601007387 */ /* 0x010fe20000100a00 */
[----:B---3--:R0:W-:Y:S03]  /*71030*/  STL.64 [R1+0x7128], R4 ;  /* 0x0071280401007387 */ /* 0x0081e60000100a00 */
[----:B0-----:R-:W2:Y:S01]  /*71040*/  LDL.LU R4, [R1+0x10c0] ;  /* 0x0010c00001047983 */ /* 0x001ea20000300800 */
[----:B------:R-:W2:Y:S02]  /*71050*/  LDL.LU R5, [R1+0x10c4] ;  /* 0x0010c40001057983 */ /* 0x000ea40000300800 */
[----:B------:R-:W3:Y:S02]  /*71060*/  LDL.LU R6, [R1+0x10c8] ;  /* 0x0010c80001067983 */ /* 0x000ee40000300800 */
[----:B------:R-:W3:Y:S02]  /*71070*/  LDL.LU R7, [R1+0x10cc] ;  /* 0x0010cc0001077983 */ /* 0x000ee40000300800 */
[----:B------:R-:W-:-:S02]  /*71080*/  IMAD.MOV.U32 R28, RZ, RZ, R19 ;  /* 0x000000ffff1c7224 */ /* 0x000fc400078e0013 */
[----:B------:R-:W-:Y:S01]  /*71090*/  IMAD.MOV.U32 R29, RZ, RZ, R18 ;  /* 0x000000ffff1d7224 */ /* 0x000fe200078e0012 */
[----:B---3--:R-:W-:Y:S01]  /*710a0*/  STL.64 [R1+0x7148], R6 ;  /* 0x0071480601007387 */ /* 0x008fe20000100a00 */
[----:B--2---:R0:W-:Y:S03]  /*710b0*/  STL.64 [R1+0x7140], R4 ;  /* 0x0071400401007387 */ /* 0x0041e60000100a00 */
[----:B0-----:R-:W2:Y:S01]  /*710c0*/  LDL.LU R4, [R1+0x10d0] ;  /* 0x0010d00001047983 */ /* 0x001ea20000300800 */
[----:B------:R-:W2:Y:S02]  /*710d0*/  LDL.LU R5, [R1+0x10d4] ;  /* 0x0010d40001057983 */ /* 0x000ea40000300800 */
[----:B------:R-:W2:Y:S02]  /*710e0*/  LDL.LU R6, [R1+0x10d8] ;  /* 0x0010d80001067983 */ /* 0x000ea40000300800 */
[----:B------:R-:W2:Y:S01]  /*710f0*/  LDL.LU R7, [R1+0x10dc] ;  /* 0x0010dc0001077983 */ /* 0x000ea20000300800 */
[----:B------:R-:W3:Y:S01]  /*71100*/  LDL.LU R8, [R1+0x1080] ;  /* 0x0010800001087983 */ /* 0x000ee20000300800 */
[----:B------:R-:W3:Y:S02]  /*71110*/  LDL.LU R9, [R1+0x1084] ;  /* 0x0010840001097983 */ /* 0x000ee40000300800 */
[----:B------:R-:W3:Y:S02]  /*71120*/  LDL.LU R10, [R1+0x1088] ;  /* 0x00108800010a7983 */ /* 0x000ee40000300800 */
[----:B------:R-:W3:Y:S01]  /*71130*/  LDL.LU R11, [R1+0x108c] ;  /* 0x00108c00010b7983 */ /* 0x000ee20000300800 */
[----:B------:R-:W3:Y:S01]  /*71140*/  LDL.64 R18, [R1+0x88] ;  /* 0x0000880001127983 */ /* 0x000ee20000100a00 */
[----:B------:R-:W-:Y:S02]  /*71150*/  STL [R1+0x6f28], R28 ;  /* 0x006f281c01007387 */ /* 0x000fe40000100800 */
[----:B------:R-:W-:Y:S02]  /*71160*/  STL [R1+0x6f24], R29 ;  /* 0x006f241d01007387 */ /* 0x000fe40000100800 */
[----:B------:R0:W-:Y:S01]  /*71170*/  STL.64 [R1+0x10e0], R12 ;  /* 0x0010e00c01007387 */ /* 0x0001e20000100a00 */
[----:B------:R1:W-:Y:S01]  /*71180*/  STL.64 [R1+0x10e8], R14 ;  /* 0x0010e80e01007387 */ /* 0x0003e20000100a00 */
[----:B0-----:R-:W-:-:S03]  /*71190*/  IMAD.MOV.U32 R12, RZ, RZ, R26 ;  /* 0x000000ffff0c7224 */ /* 0x001fc600078e001a */
[----:B-1----:R-:W4:Y:S01]  /*711a0*/  LDL.LU.64 R14, [R1+0x7158] ;  /* 0x00715800010e7983 */ /* 0x002f220000300a00 */
[----:B------:R-:W-:Y:S02]  /*711b0*/  IMAD.MOV.U32 R13, RZ, RZ, R27 ;  /* 0x000000ffff0d7224 */ /* 0x000fe400078e001b */
[----:B------:R-:W2:Y:S03]  /*711c0*/  LDL.LU.64 R26, [R1+0x7150] ;  /* 0x00715000011a7983 */ /* 0x000ea60000300a00 */
[----:B------:R-:W-:Y:S01]  /*711d0*/  STL [R1+0x6f30], R13 ;  /* 0x006f300d01007387 */ /* 0x000fe20000100800 */
[----:B------:R-:W-:Y:S01]  /*711e0*/  STL [R1+0x6f2c], R12 ;  /* 0x006f2c0c01007387 */ /* 0x000fe20000100800 */
        /* <DEDUP_REMOVED lines=47> */
[----:B---3--:R-:W-:Y:S11]  /*714e0*/  HMMA.16816.F32 R4, R20, R18, R8 ;  /* 0x000000121404723c */ /* 0x008ff60000001808 */
[----:B------:R-:W-:Y:S04]  /*714f0*/  @!UPT UIADD3 URZ, URZ, URZ, URZ ;  /* 0x0000003f3f3ff290 */ /* 0x000fe8000fffe03f */
[----:B------:R-:W-:Y:S01]  /*71500*/  STL.64 [R1+0x1090], R24 ;  /* 0x0010901801007387 */ /* 0x000fe20000100a00 */
[----:B------:R-:W-:Y:S02]  /*71510*/  STL.64 [R1+0x1098], R26 ;  /* 0x0010981a01007387 */ /* 0x000fe40000100a00 */
[----:B------:R-:W-:Y:S02]  /*71520*/  STL [R1+0x6f58], R28 ;  /* 0x006f581c01007387 */ /* 0x000fe40000100800 */
[----:B------:R-:W-:Y:S03]  /*71530*/  STL [R1+0x6f54], R29 ;  /* 0x006f541d01007387 */ /* 0x000fe60000100800 */
[----:B------:R0:W-:Y:S01]  /*71540*/  STL.64 [R1+0x1080], R4 ;  /* 0x0010800401007387 */ /* 0x0001e20000100a00 */
[----:B------:R1:W-:Y:S02]  /*71550*/  STL.64 [R1+0x1088], R6 ;  /* 0x0010880601007387 */ /* 0x0003e40000100a00 */
[----:B------:R-:W2:Y:S02]  /*71560*/  LDL.LU R8, [R1+0x1000] ;  /* 0x0010000001087983 */ /* 0x000ea40000300800 */
[----:B------:R-:W2:Y:S01]  /*71570*/  LDL.LU R9, [R1+0x1004] ;  /* 0x0010040001097983 */ /* 0x000ea20000300800 */
[----:B------:R-:W3:Y:S01]  /*71580*/  LDL.LU R10, [R1+0x1008] ;  /* 0x00100800010a7983 */ /* 0x000ee20000300800 */
[----:B------:R-:W3:Y:S03]  /*71590*/  LDL.LU R11, [R1+0x100c] ;  /* 0x00100c00010b7983 */ /* 0x000ee60000300800 */
[----:B0-----:R-:W2:Y:S01]  /*715a0*/  LDL.LU R4, [R1+0x1020] ;  /* 0x0010200001047983 */ /* 0x001ea20000300800 */
[----:B------:R-:W2:Y:S02]  /*715b0*/  LDL.LU R5, [R1+0x1024] ;  /* 0x0010240001057983 */ /* 0x000ea40000300800 */
[----:B-1----:R-:W2:Y:S02]  /*715c0*/  LDL.LU R6, [R1+0x1028] ;  /* 0x0010280001067983 */ /* 0x002ea40000300800 */
[----:B------:R-:W2:Y:S02]  /*715d0*/  LDL.LU R7, [R1+0x102c] ;  /* 0x00102c0001077983 */ /* 0x000ea40000300800 */
[----:B--2---:R0:W-:Y:S01]  /*715e0*/  STL.64 [R1+0x7080], R6 ;  /* 0x0070800601007387 */ /* 0x0041e20000100a00 */
[----:B------:R-:W-:Y:S03]  /*715f0*/  STL.64 [R1+0x7078], R4 ;  /* 0x0070780401007387 */ /* 0x000fe60000100a00 */
[----:B0-----:R-:W2:Y:S04]  /*71600*/  LDL.64 R6, [R1+0x38] ;  /* 0x0000380001067983 */ /* 0x001ea80000100a00 */
[----:B--2---:R0:W-:Y:S04]  /*71610*/  STL.64 [R1+0x7090], R6 ;  /* 0x0070900601007387 */ /* 0x0041e80000100a00 */
[----:B0-----:R-:W2:Y:S01]  /*71620*/  LDL.64 R6, [R1+0x48] ;  /* 0x0000480001067983 */ /* 0x001ea20000100a00 */
[----:B------:R-:W-:-:S02]  /*71630*/  IMAD.MOV.U32 R12, RZ, RZ, R18 ;  /* 0x000000ffff0c7224 */ /* 0x000fc400078e0012 */
[----:B------:R-:W-:Y:S01]  /*71640*/  IMAD.MOV.U32 R13, RZ, RZ, R19 ;  /* 0x000000ffff0d7224 */ /* 0x000fe200078e0013 */
[----:B--2---:R0:W-:Y:S01]  /*71650*/  STL.64 [R1+0x70a8], R6 ;  /* 0x0070a80601007387 */ /* 0x0041e20000100a00 */
[----:B------:R-:W2:Y:S02]  /*71660*/  LDL.LU R16, [R1+0x1010] ;  /* 0x0010100001107983 */ /* 0x000ea40000300800 */
[----:B------:R-:W2:Y:S02]  /*71670*/  LDL.LU R17, [R1+0x1014] ;  /* 0x0010140001117983 */ /* 0x000ea40000300800 */
[----:B------:R-:W2:Y:S01]  /*71680*/  LDL.LU R18, [R1+0x1018] ;  /* 0x0010180001127983 */ /* 0x000ea20000300800 */
[----:B------:R-:W2:Y:S04]  /*71690*/  LDL.LU R19, [R1+0x101c] ;  /* 0x00101c0001137983 */ /* 0x000ea80000300800 */
[----:B0-----:R-:W2:Y:S04]  /*716a0*/  LDL.64 R6, [R1+0x58] ;  /* 0x0000580001067983 */ /* 0x001ea80000100a00 */
[----:B--2---:R0:W-:Y:S04]  /*716b0*/  STL.64 [R1+0x70c0], R6 ;  /* 0x0070c00601007387 */ /* 0x0041e80000100a00 */
[----:B0-----:R-:W2:Y:S04]  /*716c0*/  LDL.64 R6, [R1+0x68] ;  /* 0x0000680001067983 */ /* 0x001ea80000100a00 */
[----:B--2---:R0:W-:Y:S04]  /*716d0*/  STL.64 [R1+0x70d8], R6 ;  /* 0x0070d80601007387 */ /* 0x0041e80000100a00 */
[----:B0-----:R-:W2:Y:S01]  /*716e0*/  LDL.64 R6, [R1+0x78] ;  /* 0x0000780001067983 */ /* 0x001ea20000100a00 */
[----:B------:R0:W-:Y:S02]  /*716f0*/  STL.64 [R1+0x7068], R18 ;  /* 0x0070681201007387 */ /* 0x0001e40000100a00 */
[----:B------:R1:W-:Y:S01]  /*71700*/  STL.64 [R1+0x7060], R16 ;  /* 0x0070601001007387 */ /* 0x0003e20000100a00 */
[----:B0-----:R-:W2:Y:S04]  /*71710*/  LDL.64 R18, [R1+0x28] ;  /* 0x0000280001127983 */ /* 0x001ea80000100a00 */
[----:B--2---:R0:W-:Y:S01]  /*71720*/  STL.64 [R1+0x7088], R18 ;  /* 0x0070881201007387 */ /* 0x0041e20000100a00 */
[----:B-1----:R-:W2:Y:S02]  /*71730*/  LDL.LU R16, [R1+0x1030] ;  /* 0x0010300001107983 */ /* 0x002ea40000300800 */
[----:B------:R-:W2:Y:S01]  /*71740*/  LDL.LU R17, [R1+0x1034] ;  /* 0x0010340001117983 */ /* 0x000ea20000300800 */
[----:B0-----:R-:W2:Y:S01]  /*71750*/  LDL.LU R18, [R1+0x1038] ;  /* 0x0010380001127983 */ /* 0x001ea20000300800 */
[----:B------:R-:W2:Y:S03]  /*71760*/  LDL.LU R19, [R1+0x103c] ;  /* 0x00103c0001137983 */ /* 0x000ea60000300800 */
[----:B--2---:R-:W-:Y:S01]  /*71770*/  STL.64 [R1+0x70a0], R18 ;  /* 0x0070a01201007387 */ /* 0x004fe20000100a00 */
[----:B------:R0:W-:Y:S03]  /*71780*/  STL.64 [R1+0x7098], R16 ;  /* 0x0070981001007387 */ /* 0x0001e60000100a00 */
[----:B0-----:R-:W2:Y:S01]  /*71790*/  LDL.LU R16, [R1+0x1040] ;  /* 0x0010400001107983 */ /* 0x001ea20000300800 */
[----:B------:R-:W2:Y:S02]  /*717a0*/  LDL.LU R17, [R1+0x1044] ;  /* 0x0010440001117983 */ /* 0x000ea40000300800 */
[----:B------:R-:W2:Y:S02]  /*717b0*/  LDL.LU R18, [R1+0x1048] ;  /* 0x0010480001127983 */ /* 0x000ea40000300800 */
[----:B------:R-:W2:Y:S02]  /*717c0*/  LDL.LU R19, [R1+0x104c] ;  /* 0x00104c0001137983 */ /* 0x000ea40000300800 */
        /* <DEDUP_REMOVED lines=17> */
[----:B------:R-:W2:Y:S01]  /*718e0*/  LDL.LU R19, [R1+0x107c] ;  /* 0x00107c0001137983 */ /* 0x000ea20000300800 */
[----:B---3--:R0:W-:Y:S01]  /*718f0*/  STL.64 [R1+0x7050], R10 ;  /* 0x0070500a01007387 */ /* 0x0081e20000100a00 */
[----:B------:R-:W-:Y:S02]  /*71900*/  STL.64 [R1+0x7048], R8 ;  /* 0x0070480801007387 */ /* 0x000fe40000100a00 */
[----:B------:R-:W3:Y:S02]  /*71910*/  LDL.64 R26, [R1+0x8] ;  /* 0x00000800011a7983 */ /* 0x000ee40000100a00 */
[----:B------:R-:W-:-:S02]  /*71920*/  IMAD.MOV.U32 R29, RZ, RZ, R6 ;  /* 0x000000ffff1d7224 */ /* 0x000fc400078e0006 */
[----:B------:R-:W-:Y:S01]  /*71930*/  IMAD.MOV.U32 R0, RZ, RZ, R7 ;  /* 0x000000ffff007224 */ /* 0x000fe200078e0007 */
[----:B0-----:R-:W3:Y:S01]  /*71940*/  LDL.64 R10, [R1+0x18] ;  /* 0x00001800010a7983 */ /* 0x001ee20000100a00 */
[----:B------:R-:W-:Y:S02]  /*71950*/  STL [R1+0x6f60], R13 ;  /* 0x006f600d01007387 */ /* 0x000fe40000100800 */
[----:B------:R-:W-:Y:S01]  /*71960*/  STL [R1+0x6f5c], R12 ;  /* 0x006f5c0c01007387 */ /* 0x000fe20000100800 */
        /* <DEDUP_REMOVED lines=53> */
[----:B------:R1:W-:Y:S02]  /*71cc0*/  STL.64 [R1+0x1028], R6 ;  /* 0x0010280601007387 */ /* 0x0003e40000100a00 */
[----:B0-----:R-:W-:Y:S01]  /*71cd0*/  IMAD.MOV.U32 R5, RZ, RZ, R18 ;  /* 0x000000ffff057224 */ /* 0x001fe200078e0012 */
[----:B-1----:R-:W2:Y:S01]  /*71ce0*/  LDL.LU.64 R6, [R1+0x7070] ;  /* 0x0070700001067983 */ /* 0x002ea20000300a00 */
[----:B------:R-:W-:Y:S02]  /*71cf0*/  IMAD.MOV.U32 R4, RZ, RZ, R19 ;  /* 0x000000ffff047224 */ /* 0x000fe400078e0013 */
[----:B------:R-:W3:Y:S02]  /*71d00*/  LDL.LU.64 R18, [R1+0x7068] ;  /* 0x0070680001127983 */ /* 0x000ee40000300a00 */
[----:B------:R-:W3:Y:S02]  /*71d10*/  LDL.LU.64 R16, [R1+0x7060] ;  /* 0x0070600001107983 */ /* 0x000ee40000300a00 */
[C---:B---3--:R-:W-:Y:S01]  /*71d20*/  HMMA.16816.F32 R16, R20.reuse, R10, R16 ;  /* 0x0000000a1410723c */ /* 0x048fe20000001810 */
[----:B--2---:R-:W-:Y:S01]  /*71d30*/  STL.64 [R1+0x6ff8], R6 ;  /* 0x006ff80601007387 */ /* 0x004fe20000100a00 */
[----:B------:R0:W-:Y:S03]  /*71d40*/  STL.64 [R1+0x6ff0], R4 ;  /* 0x006ff00401007387 */ /* 0x0001e60000100a00 */
[----:B0-----:R-:W2:Y:S01]  /*71d50*/  LDL.LU R4, [R1+0xff0] ;  /* 0x000ff00001047983 */ /* 0x001ea20000300800 */
[----:B------:R-:W2:Y:S02]  /*71d60*/  LDL.LU R5, [R1+0xff4] ;  /* 0x000ff40001057983 */ /* 0x000ea40000300800 */
[----:B------:R-:W2:Y:S02]  /*71d70*/  LDL.LU R6, [R1+0xff8] ;  /* 0x000ff80001067983 */ /* 0x000ea40000300800 */
[----:B------:R-:W2:Y:S11]  /*71d80*/  LDL.LU R7, [R1+0xffc] ;  /* 0x000ffc0001077983 */ /* 0x000eb60000300800 */
[----:B------:R-:W-:Y:S02]  /*71d90*/  @!UPT UIADD3 URZ, URZ, URZ, URZ ;  /* 0x0000003f3f3ff290 */ /* 0x000fe4000fffe03f */
[----:B------:R0:W-:Y:S01]  /*71da0*/  STL.64 [R1+0x1010], R16 ;  /* 0x0010101001007387 */ /* 0x0001e20000100a00 */
[----:B------:R1:W-:Y:S02]  /*71db0*/  STL.64 [R1+0x1018], R18 ;  /* 0x0010181201007387 */ /* 0x0003e40000100a00 */
[----:B0-----:R-:W-:Y:S01]  /*71dc0*/  IMAD.MOV.U32 R17, RZ, RZ, R10 ;  /* 0x000000ffff117224 */ /* 0x001fe200078e000a */
[----:B-1----:R-:W2:Y:S01]  /*71dd0*/  LDL.LU.64 R18, [R1+0x7058] ;  /* 0x0070580001127983 */ /* 0x002ea20000300a00 */
[----:B------:R-:W-:Y:S02]  /*71de0*/  IMAD.MOV.U32 R16, RZ, RZ, R11 ;  /* 0x000000ffff107224 */ /* 0x000fe400078e000b */
[----:B------:R-:W3:Y:S02]  /*71df0*/  LDL.LU.64 R10, [R1+0x7050] ;  /* 0x00705000010a7983 */ /* 0x000ee40000300a00 */
[----:B------:R-:W3:Y:S02]  /*71e00*/  LDL.LU.64 R8, [R1+0x7048] ;  /* 0x0070480001087983 */ /* 0x000ee40000300a00 */
[C---:B---3--:R-:W-:Y:S11]  /*71e10*/  HMMA.16816.F32 R8, R20.reuse, R26, R8 ;  /* 0x0000001a1408723c */ /* 0x048ff60000001808 */
[----:B------:R-:W-:Y:S11]  /*71e20*/  @!UPT UIADD3 URZ, URZ, URZ, URZ ;  /* 0x0000003f3f3ff290 */ /* 0x000ff6000fffe03f */
[----:B------:R-:W-:Y:S01]  /*71e30*/  @!UPT UIADD3 URZ, URZ, URZ, URZ ;  /* 0x0000003f3f3ff290 */ /* 0x000fe2000fffe03f */
[----:B------:R-:W-:Y:S01]  /*71e40*/  STL.64 [R1+0x1000], R8 ;  /* 0x0010000801007387 */ /* 0x000fe20000100a00 */
[----:B------:R0:W-:Y:S03]  /*71e50*/  STL.64 [R1+0x1008], R10 ;  /* 0x0010080a01007387 */ /* 0x0001e60000100a00 */
[----:B0-----:R-:W3:Y:S01]  /*71e60*/  LDL.LU.64 R10, [R1+0x7040] ;  /* 0x00704000010a7983 */ /* 0x001ee20000300a00 */
[----:B--2---:R-:W-:Y:S01]  /*71e70*/  HMMA.16816.F32 R4, R20, R18, R4 ;  /* 0x000000121404723c */ /* 0x004fe20000001804 */
[----:B------:R-:W-:Y:S02]  /*71e80*/  IMAD.MOV.U32 R9, RZ, RZ, R26 ;  /* 0x000000ffff097224 */ /* 0x000fe400078e001a */
[----:B------:R-:W-:Y:S02]  /*71e90*/  IMAD.MOV.U32 R8, RZ, RZ, R27 ;  /* 0x000000ffff087224 */ /* 0x000fe400078e001b */
[----:B------:R-:W2:Y:S01]  /*71ea0*/  LDL.LU.64 R26, [R1+0x7038] ;  /* 0x00703800011a7983 */ /* 0x000ea20000300a00 */
[----:B------:R-:W2:Y:S03]  /*71eb0*/  LDL.LU.64 R24, [R1+0x7030] ;  /* 0x0070300001187983 */ /* 0x000ea60000300a00 */
[----:B---3--:R-:W-:Y:S01]  /*71ec0*/  STL.64 [R1+0x7018], R10 ;  /* 0x0070180a01007387 */ /* 0x008fe20000100a00 */
[----:B------:R0:W-:Y:S03]  /*71ed0*/  STL.64 [R1+0x7010], R8 ;  /* 0x0070100801007387 */ /* 0x0001e60000100a00 */
[----:B0-----:R-:W3:Y:S01]  /*71ee0*/  LDL.LU R8, [R1+0xfe0] ;  /* 0x000fe00001087983 */ /* 0x001ee20000300800 */
[----:B------:R-:W3:Y:S02]  /*71ef0*/  LDL.LU R9, [R1+0xfe4] ;  /* 0x000fe40001097983 */ /* 0x000ee40000300800 */
[----:B------:R-:W3:Y:S02]  /*71f00*/  LDL.LU R10, [R1+0xfe8] ;  /* 0x000fe800010a7983 */ /* 0x000ee40000300800 */
[----:B------:R-:W3:Y:S01]  /*71f10*/  LDL.LU R11, [R1+0xfec] ;  /* 0x000fec00010b7983 */ /* 0x000ee20000300800 */
[----:B------:R-:W-:Y:S01]  /*71f20*/  STL.64 [R1+0x6ce8], R18 ;  /* 0x006ce81201007387 */ /* 0x000fe20000100a00 */
[----:B------:R0:W-:Y:S03]  /*71f30*/  STL.64 [R1+0x6f78], R16 ;  /* 0x006f781001007387 */ /* 0x0001e60000100a00 */
[----:B------:R-:W-:Y:S02]  /*71f40*/  STL.64 [R1+0xff0], R4 ;  /* 0x000ff00401007387 */ /* 0x000fe40000100a00 */
[----:B------:R-:W-:Y:S01]  /*71f50*/  STL.64 [R1+0xff8], R6 ;  /* 0x000ff80601007387 */ /* 0x000fe20000100a00 */
[----:B0-----:R-:W2:Y:S01]  /*71f60*/  LDL.LU R16, [R1+0x4f0] ;  /* 0x0004f00001107983 */ /* 0x001ea20000300800 */
[----:B------:R-:W2:Y:S02]  /*71f70*/  LDL.LU R17, [R1+0x4f4] ;  /* 0x0004f40001117983 */ /* 0x000ea40000300800 */
[----:B------:R-:W2:Y:S02]  /*71f80*/  LDL.LU R18, [R1+0x4f8] ;  /* 0x0004f80001127983 */ /* 0x000ea40000300800 */
[----:B------:R-:W2:Y:S02]  /*71f90*/  LDL.LU R19, [R1+0x4fc] ;  /* 0x0004fc0001137983 */ /* 0x000ea40000300800 */
[----:B--2---:R4:W-:Y:S01]  /*71fa0*/  STL.64 [R1+0x6f88], R18 ;  /* 0x006f881201007387 */ /* 0x0049e20000100a00 */
[----:B------:R-:W-:Y:S02]  /*71fb0*/  STL.64 [R1+0x6f80], R16 ;  /* 0x006f801001007387 */ /* 0x000fe40000100a00 */
[----:B----4-:R-:W-:-:S02]  /*71fc0*/  IMAD.MOV.U32 R18, RZ, RZ, R15 ;  /* 0x000000ffff127224 */ /* 0x010fc400078e000f */
[----:B------:R-:W-:Y:S01]  /*71fd0*/  IMAD.MOV.U32 R19, RZ, RZ, R14 ;  /* 0x000000ffff137224 */ /* 0x000fe200078e000e */
[----:B------:R-:W2:Y:S01]  /*71fe0*/  LDL.LU R15, [R1+0x702c] ;  /* 0x00702c00010f7983 */ /* 0x000ea20000300800 */
[----:B------:R-:W4:Y:S03]  /*71ff0*/  LDL.LU R14, [R1+0x7028] ;  /* 0x00702800010e7983 */ /* 0x000f260000300800 */
[----:B------:R0:W-:Y:S02]  /*72000*/  STL.64 [R1+0x6f98], R18 ;  /* 0x006f981201007387 */ /* 0x0001e40000100a00 */
[----:B0-----:R-:W-:Y:S02]  /*72010*/  IMAD.MOV.U32 R18, RZ, RZ, R27 ;  /* 0x000000ffff127224 */ /* 0x001fe400078e001b */
[----:B------:R-:W-:-:S05]  /*72020*/  IMAD.MOV.U32 R19, RZ, RZ, R26 ;  /* 0x000000ffff137224 */ /* 0x000fca00078e001a */
[----:B------:R0:W-:Y:S01]  /*72030*/  STL.64 [R1+0x6fb0], R18 ;  /* 0x006fb01201007387 */ /* 0x0001e20000100a00 */
[----:B------:R-:W3:Y:S02]  /*72040*/  LDL.LU R4, [R1+0xfd0] ;  /* 0x000fd00001047983 */ /* 0x000ee40000300800 */
[----:B------:R-:W3:Y:S02]  /*72050*/  LDL.LU R5, [R1+0xfd4] ;  /* 0x000fd40001057983 */ /* 0x000ee40000300800 */
[----:B--2---:R-:W-:Y:S02]  /*72060*/  IMAD.MOV.U32 R7, RZ, RZ, R15 ;  /* 0x000000ffff077224 */ /* 0x004fe400078e000f */
[----:B----4-:R-:W-:Y:S02]  /*72070*/  IMAD.MOV.U32 R6, RZ, RZ, R14 ;  /* 0x000000ffff067224 */ /* 0x010fe400078e000e */
[----:B------:R-:W3:Y:S01]  /*72080*/  LDL.LU R14, [R1+0x7024] ;  /* 0x00702400010e7983 */ /* 0x000ee20000300800 */
[----:B------:R-:W3:Y:S02]  /*72090*/  LDL.LU R15, [R1+0x7020] ;  /* 0x00702000010f7983 */ /* 0x000ee40000300800 */
[----:B0-----:R-:W-:-:S02]  /*720a0*/  IMAD.MOV.U32 R18, RZ, RZ, R25 ;  /* 0x000000ffff127224 */ /* 0x001fc400078e0019 */
[----:B------:R-:W-:Y:S02]  /*720b0*/  IMAD.MOV.U32 R19, RZ, RZ, R24 ;  /* 0x000000ffff137224 */ /* 0x000fe400078e0018 */
[----:B------:R-:W2:Y:S01]  /*720c0*/  LDL.LU R24, [R1+0x570] ;  /* 0x0005700001187983 */ /* 0x000ea20000300800 */
[----:B------:R-:W2:Y:S02]  /*720d0*/  LDL.LU R25, [R1+0x574] ;  /* 0x0005740001197983 */ /* 0x000ea40000300800 */
[----:B------:R-:W2:Y:S02]  /*720e0*/  LDL.LU R26, [R1+0x578] ;  /* 0x00057800011a7983 */ /* 0x000ea40000300800 */
[----:B------:R-:W2:Y:S01]  /*720f0*/  LDL.LU R27, [R1+0x57c] ;  /* 0x00057c00011b7983 */ /* 0x000ea20000300800 */
[----:B------:R-:W-:Y:S01]  /*72100*/  STL.64 [R1+0x6fc8], R18 ;  /* 0x006fc81201007387 */ /* 0x000fe20000100a00 */
[----:B---3--:R-:W-:Y:S11]  /*72110*/  HMMA.16816.F32 R8, R20, R14, R8 ;  /* 0x0000000e1408723c */ /* 0x008ff60000001808 */
[----:B------:R-:W-:Y:S11]  /*72120*/  @!UPT UIADD3 URZ, URZ, URZ, URZ ;  /* 0x0000003f3f3ff290 */ /* 0x000ff6000fffe03f */
[----:B------:R-:W-:Y:S01]  /*72130*/  @!UPT UIADD3 URZ, URZ, URZ, URZ ;  /* 0x0000003f3f3ff290 */ /* 0x000fe2000fffe03f */
[----:B------:R-:W-:Y:S01]  /*72140*/  STL.64 [R1+0xfe0], R8 ;  /* 0x000fe00801007387 */ /* 0x000fe20000100a00 */
[----:B------:R0:W-:Y:S03]  /*72150*/  STL.64 [R1+0xfe8], R10 ;  /* 0x000fe80a01007387 */ /* 0x0001e60000100a00 */
[----:B0-----:R-:W3:Y:S01]  /*72160*/  LDL.LU.64 R10, [R1+0x7018] ;  /* 0x00701800010a7983 */ /* 0x001ee20000300a00 */
[----:B------:R-:W4:Y:S02]  /*72170*/  LDL.LU.64 R8, [R1+0x7010] ;  /* 0x0070100001087983 */ /* 0x000f240000300a00 */
[----:B------:R-:W-:Y:S02]  /*72180*/  STL.64 [R1+0x6ce0], R14 ;  /* 0x006ce00e01007387 */ /* 0x000fe40000100a00 */
[----:B------:R0:W-:Y:S02]  /*72190*/  STL.64 [R1+0x6f90], R12 ;  /* 0x006f900c01007387 */ /* 0x0001e40000100a00 */
[----:B0-----:R-:W2:Y:S01]  /*721a0*/  LDL.LU R12, [R1+0x500] ;  /* 0x00050000010c7983 */ /* 0x001ea20000300800 */
[----:B------:R-:W2:Y:S02]  /*721b0*/  LDL.LU R13, [R1+0x504] ;  /* 0x00050400010d7983 */ /* 0x000ea40000300800 */
[----:B---3--:R-:W-:-:S02]  /*721c0*/  IMAD.MOV.U32 R14, RZ, RZ, R11 ;  /* 0x000000ffff0e7224 */ /* 0x008fc400078e000b */
[----:B------:R-:W-:Y:S01]  /*721d0*/  IMAD.MOV.U32 R15, RZ, RZ, R10 ;  /* 0x000000ffff0f7224 */ /* 0x000fe200078e000a */
[----:B------:R-:W3:Y:S01]  /*721e0*/  LDL.LU R11, [R1+0x700c] ;  /* 0x00700c00010b7983 */ /* 0x000ee20000300800 */
[----:B------:R-:W3:Y:S03]  /*721f0*/  LDL.LU R10, [R1+0x7008] ;  /* 0x00700800010a7983 */ /* 0x000ee60000300800 */
[----:B------:R-:W-:Y:S04]  /*72200*/  STL.64 [R1+0x6fa8], R14 ;  /* 0x006fa80e01007387 */ /* 0x000fe80000100a00 */
[----:B--2---:R0:W-:Y:S04]  /*72210*/  STL.64 [R1+0x6fa0], R12 ;  /* 0x006fa00c01007387 */ /* 0x0041e80000100a00 */
[----:B0-----:R-:W2:Y:S01]  /*72220*/  LDL.LU R12, [R1+0x510] ;  /* 0x00051000010c7983 */ /* 0x001ea20000300800 */
[----:B------:R-:W2:Y:S02]  /*72230*/  LDL.LU R13, [R1+0x514] ;  /* 0x00051400010d7983 */ /* 0x000ea40000300800 */
[----:B------:R-:W2:Y:S02]  /*72240*/  LDL.LU R14, [R1+0x518] ;  /* 0x00051800010e7983 */ /* 0x000ea40000300800 */
[----:B------:R-:W2:Y:S02]  /*72250*/  LDL.LU R15, [R1+0x51c] ;  /* 0x00051c00010f7983 */ /* 0x000ea40000300800 */
[----:B--2---:R3:W-:Y:S01]  /*72260*/  STL.64 [R1+0x6fc0], R14 ;  /* 0x006fc00e01007387 */ /* 0x0047e20000100a00 */
[----:B------:R0:W-:Y:S02]  /*72270*/  STL.64 [R1+0x6fb8], R12 ;  /* 0x006fb80c01007387 */ /* 0x0001e40000100a00 */
[----:B---3--:R-:W-:Y:S01]  /*72280*/  IMAD.MOV.U32 R14, RZ, RZ, R10 ;  /* 0x000000ffff0e7224 */ /* 0x008fe200078e000a */
[----:B0-----:R-:W2:Y:S01]  /*72290*/  LDL.LU R12, [R1+0x520] ;  /* 0x00052000010c7983 */ /* 0x001ea20000300800 */
[----:B------:R-:W2:Y:S02]  /*722a0*/  LDL.LU R13, [R1+0x524] ;  /* 0x00052400010d7983 */ /* 0x000ea40000300800 */
[----:B------:R-:W3:Y:S02]  /*722b0*/  LDL.LU R10, [R1+0x7004] ;  /* 0x00700400010a7983 */ /* 0x000ee40000300800 */
[----:B------:R-:W-:-:S02]  /*722c0*/  IMAD.MOV.U32 R15, RZ, RZ, R11 ;  /* 0x000000ffff0f7224 */ /* 0x000fc400078e000b */
[----:B------:R-:W3:Y:S03]  /*722d0*/  LDL.LU R11, [R1+0x7000] ;  /* 0x00700000010b7983 */ /* 0x000ee60000300800 */
[----:B------:R-:W-:Y:S01]  /*722e0*/  STL.64 [R1+0x6fd8], R14 ;  /* 0x006fd80e01007387 */ /* 0x000fe20000100a00 */
[C---:B---3--:R-:W-:Y:S01]  /*722f0*/  HMMA.16816.F32 R4, R20.reuse, R10, R4 ;  /* 0x0000000a1404723c */ /* 0x048fe20000001804 */
[----:B--2---:R0:W-:Y:S04]  /*72300*/  STL.64 [R1+0x6fd0], R12 ;  /* 0x006fd00c01007387 */ /* 0x0041e80000100a00 */
[----:B0-----:R-:W2:Y:S01]  /*72310*/  LDL.LU R12, [R1+0x530] ;  /* 0x00053000010c7983 */ /* 0x001ea20000300800 */
[----:B------:R-:W2:Y:S02]  /*72320*/  LDL.LU R13, [R1+0x534] ;  /* 0x00053400010d7983 */ /* 0x000ea40000300800 */
[----:B------:R-:W2:Y:S02]  /*72330*/  LDL.LU R14, [R1+0x538] ;  /* 0x00053800010e7983 */ /* 0x000ea40000300800 */
[----:B------:R-:W2:Y:S11]  /*72340*/  LDL.LU R15, [R1+0x53c] ;  /* 0x00053c00010f7983 */ /* 0x000eb60000300800 */
[----:B------:R-:W-:Y:S02]  /*72350*/  @!UPT UIADD3 URZ, URZ, URZ, URZ ;  /* 0x0000003f3f3ff290 */ /* 0x000fe4000fffe03f */
[----:B------:R-:W-:Y:S01]  /*72360*/  STL.64 [R1+0xfd0], R4 ;  /* 0x000fd00401007387 */ /* 0x000fe20000100a00 */
[----:B------:R0:W-:Y:S03]  /*72370*/  STL.64 [R1+0xfd8], R6 ;  /* 0x000fd80601007387 */ /* 0x0001e60000100a00 */
[----:B0-----:R-:W3:Y:S01]  /*72380*/  LDL.LU.64 R6, [R1+0x6ff8] ;  /* 0x006ff80001067983 */ /* 0x001ee20000300a00 */
[----:B------:R-:W2:Y:S02]  /*72390*/  LDL.LU.64 R4, [R1+0x6ff0] ;  /* 0x006ff00001047983 */ /* 0x000ea40000300a00 */
[----:B------:R-:W-:Y:S02]  /*723a0*/  STL.64 [R1+0x6cf0], R10 ;  /* 0x006cf00a01007387 */ /* 0x000fe40000100a00 */
[----:B------:R-:W-:Y:S02]  /*723b0*/  IMAD.MOV.U32 R18, RZ, RZ, R3 ;  /* 0x000000ffff127224 */ /* 0x000fe400078e0003 */
[----:B------:R-:W-:Y:S01]  /*723c0*/  IMAD.MOV.U32 R19, RZ, RZ, R2 ;  /* 0x000000ffff137224 */ /* 0x000fe200078e0002 */
[----:B---3--:R-:W-:Y:S01]  /*723d0*/  HMMA.16816.F32 R20, R20, R6, R24 ;  /* 0x000000061414723c */ /* 0x008fe20000001818 */
[----:B------:R-:W2:Y:S01]  /*723e0*/  LDL.LU.64 R26, [R1+0x6fe8] ;  /* 0x006fe800011a7983 */ /* 0x000ea20000300a00 */
[----:B------:R-:W2:Y:S11]  /*723f0*/  LDL.LU.64 R24, [R1+0x6fe0] ;  /* 0x006fe00001187983 */ /* 0x000eb60000300a00 */
[----:B------:R-:W-:Y:S10]  /*72400*/  @!UPT UIADD3 URZ, URZ, URZ, URZ ;  /* 0x0000003f3f3ff290 */ /* 0x000ff4000fffe03f */
[----:B------:R-:W-:Y:S01]  /*72410*/  STL.64 [R1+0x570], R20 ;  /* 0x0005701401007387 */ /* 0x000fe20000100a00 */
[----:B------:R0:W-:Y:S03]  /*72420*/  STL.64 [R1+0x578], R22 ;  /* 0x0005781601007387 */ /* 0x0001e60000100a00 */
[----:B0-----:R-:W3:Y:S01]  /*72430*/  LDL.64 R22, [R1+0x178] ;  /* 0x0001780001167983 */ /* 0x001ee20000100a00 */
[----:B------:R-:W-:Y:S01]  /*72440*/  STL.64 [R1+0x6cf8], R6 ;  /* 0x006cf80601007387 */ /* 0x000fe20000100a00 */
[C---:B--2---:R-:W-:Y:S02]  /*72450*/  HMMA.16816.F32 R16, R24.reuse, R18, R12 ;  /* 0x000000121810723c */ /* 0x044fe4000000180c */
[----:B------:R-:W2:Y:S01]  /*72460*/  LDL.LU.64 R14, [R1+0x6fd8] ;  /* 0x006fd800010e7983 */ /* 0x000ea20000300a00 */
[----:B------:R-:W2:Y:S11]  /*72470*/  LDL.LU.64 R12, [R1+0x6fd0] ;  /* 0x006fd000010c7983 */ /* 0x000eb60000300a00 */
[----:B------:R-:W-:Y:S09]  /*72480*/  @!UPT UIADD3 URZ, URZ, URZ, URZ ;  /* 0x0000003f3f3ff290 */ /* 0x000ff2000fffe03f */
[----:B------:R-:W-:Y:S01]  /*72490*/  STL.64 [R1+0x530], R16 ;  /* 0x0005301001007387 */ /* 0x000fe20000100a00 */
        /* <DEDUP_REMOVED lines=17> */
[----:B------:R-:W2:Y:S11]  /*725b0*/  LDL.LU.64 R12, [R1+0x6f90] ;  /* 0x006f9000010c7983 */ /* 0x000eb60000300a00 */
[----:B------:R-:W-:Y:S10]  /*725c0*/  @!UPT UIADD3 URZ, URZ, URZ, URZ ;  /* 0x0000003f3f3ff290 */ /* 0x000ff4000fffe03f */
[----:B------:R-:W-:Y:S01]  /*725d0*/  STL.64 [R1+0x500], R16 ;  /* 0x0005001001007387 */ /* 0x000fe20000100a00 */
[----:B------:R0:W-:Y:S03]  /*725e0*/  STL.64 [R1+0x508], R18 ;  /* 0x0005081201007387 */ /* 0x0001e60000100a00 */
[----:B0-----:R-:W3:Y:S01]  /*725f0*/  LDL.LU.64 R18, [R1+0x6f88] ;  /* 0x006f880001127983 */ /* 0x001ee20000300a00 */
[----:B------:R-:W3:Y:S02]  /*72600*/  LDL.LU.64 R16, [R1+0x6f80] ;  /* 0x006f800001107983 */ /* 0x000ee40000300a00 */
[----:B---3--:R-:W-:Y:S11]  /*72610*/  HMMA.16816.F32 R16, R24, R22, R16 ;  /* 0x000000161810723c */ /* 0x008ff60000001810 */
[----:B------:R-:W-:Y:S11]  /*72620*/  @!UPT UIADD3 URZ, URZ, URZ, URZ ;  /* 0x0000003f3f3ff290 */ /* 0x000ff6000fffe03f */
[----:B------:R-:W-:Y:S01]  /*72630*/  @!UPT UIADD3 URZ, URZ, URZ, URZ ;  /* 0x0000003f3f3ff290 */ /* 0x000fe2000fffe03f */
[----:B------:R0:W-:Y:S01]  /*72640*/  STL.64 [R1+0x4f0], R16 ;  /* 0x0004f01001007387 */ /* 0x0001e20000100a00 */
[----:B------:R4:W-:Y:S03]  /*72650*/  STL.64 [R1+0x4f8], R18 ;  /* 0x0004f81201007387 */ /* 0x0009e60000100a00 */
[----:B0-----:R-:W3:Y:S01]  /*72660*/  LDL.LU.64 R16, [R1+0x6f78] ;  /* 0x006f780001107983 */ /* 0x001ee20000300a00 */
[----:B----4-:R-:W-:Y:S02]  /*72670*/  IMAD.MOV.U32 R18, RZ, RZ, R9 ;  /* 0x000000ffff127224 */ /* 0x010fe400078e0009 */
[----:B------:R-:W-:-:S05]  /*72680*/  IMAD.MOV.U32 R19, RZ, RZ, R8 ;  /* 0x000000ffff137224 */ /* 0x000fca00078e0008 */
[----:B------:R0:W-:Y:S01]  /*72690*/  STL.64 [R1+0x6d00], R18 ;  /* 0x006d001201007387 */ /* 0x0001e20000100a00 */
[----:B------:R-:W4:Y:S02]  /*726a0*/  LDL.LU R8, [R1+0x8b0] ;  /* 0x0008b00001087983 */ /* 0x000f240000300800 */
[----:B------:R-:W4:Y:S02]  /*726b0*/  LDL.LU R9, [R1+0x8b4] ;  /* 0x0008b40001097983 */ /* 0x000f240000300800 */
[----:B------:R-:W2:Y:S01]  /*726c0*/  LDL.LU R10, [R1+0x8b8] ;  /* 0x0008b800010a7983 */ /* 0x000ea20000300800 */
[----:B------:R-:W2:Y:S01]  /*726d0*/  LDL.LU R11, [R1+0x8bc] ;  /* 0x0008bc00010b7983 */ /* 0x000ea20000300800 */
[----:B---3--:R-:W-:Y:S02]  /*726e0*/  IMAD.MOV.U32 R6, RZ, RZ, R17 ;  /* 0x000000ffff067224 */ /* 0x008fe400078e0011 */
[----:B------:R-:W-:Y:S01]  /*726f0*/  IMAD.MOV.U32 R7, RZ, RZ, R16 ;  /* 0x000000ffff077224 */ /* 0x000fe200078e0010 */
[----:B--2---:R1:W-:Y:S01]  /*72700*/  STL.64 [R1+0x6d10], R10 ;  /* 0x006d100a01007387 */ /* 0x0043e20000100a00 */
[----:B----4-:R-:W-:Y:S03]  /*72710*/  STL.64 [R1+0x6d08], R8 ;  /* 0x006d080801007387 */ /* 0x010fe60000100a00 */
[----:B------:R2:W-:Y:S02]  /*72720*/  STL.64 [R1+0x6d18], R6 ;  /* 0x006d180601007387 */ /* 0x0005e40000100a00 */
[----:B------:R-:W3:Y:S01]  /*72730*/  LDL.LU R16, [R1+0x8c0] ;  /* 0x0008c00001107983 */ /* 0x000ee20000300800 */
[----:B------:R-:W3:Y:S01]  /*72740*/  LDL.LU R17, [R1+0x8c4] ;  /* 0x0008c40001117983 */ /* 0x000ee20000300800 */
[----:B0-----:R-:W4:Y:S02]  /*72750*/  LDL.LU R18, [R1+0x8c8] ;  /* 0x0008c80001127983 */ /* 0x001f240000300800 */
[----:B------:R-:W4:Y:S02]  /*72760*/  LDL.LU R19, [R1+0x8cc] ;  /* 0x0008cc0001137983 */ /* 0x000f240000300800 */
[----:B-1----:R-:W-:-:S02]  /*72770*/  IMAD.MOV.U32 R10, RZ, RZ, R5 ;  /* 0x000000ffff0a7224 */ /* 0x002fc400078e0005 */
[----:B------:R-:W-:Y:S01]  /*72780*/  IMAD.MOV.U32 R11, RZ, RZ, R4 ;  /* 0x000000ffff0b7224 */ /* 0x000fe200078e0004 */
[----:B----4-:R0:W-:Y:S01]  /*72790*/  STL.64 [R1+0x6d28], R18 ;  /* 0x006d281201007387 */ /* 0x0101e20000100a00 */
[----:B---3--:R-:W-:Y:S03]  /*727a0*/  STL.64 [R1+0x6d20], R16 ;  /* 0x006d201001007387 */ /* 0x008fe60000100a00 */
[----:B------:R-:W-:Y:S02]  /*727b0*/  STL.64 [R1+0x6d30], R10 ;  /* 0x006d300a01007387 */ /* 0x000fe40000100a00 */
[----:B------:R-:W3:Y:S01]  /*727c0*/  LDL.LU R4, [R1+0x8d0] ;  /* 0x0008d00001047983 */ /* 0x000ee20000300800 */
[----:B------:R-:W3:Y:S01]  /*727d0*/  LDL.LU R5, [R1+0x8d4] ;  /* 0x0008d40001057983 */ /* 0x000ee20000300800 */
[----:B--2---:R-:W2:Y:S02]  /*727e0*/  LDL.LU R6, [R1+0x8d8] ;  /* 0x0008d80001067983 */ /* 0x004ea40000300800 */
[----:B------:R-:W2:Y:S02]  /*727f0*/  LDL.LU R7, [R1+0x8dc] ;  /* 0x0008dc0001077983 */ /* 0x000ea40000300800 */
[----:B0-----:R-:W-:-:S02]  /*72800*/  IMAD.MOV.U32 R18, RZ, RZ, R29 ;  /* 0x000000ffff127224 */ /* 0x001fc400078e001d */
[----:B------:R-:W-:Y:S01]  /*72810*/  IMAD.MOV.U32 R19, RZ, RZ, R28 ;  /* 0x000000ffff137224 */ /* 0x000fe200078e001c */
[----:B--2---:R0:W-:Y:S01]  /*72820*/  STL.64 [R1+0x6d40], R6 ;  /* 0x006d400601007387 */ /* 0x0041e20000100a00 */
[----:B---3--:R-:W-:Y:S02]  /*72830*/  STL.64 [R1+0x6d38], R4 ;  /* 0x006d380401007387 */ /* 0x008fe40000100a00 */
[----:B------:R-:W2:Y:S02]  /*72840*/  LDL.LU R29, [R1+0x6f74] ;  /* 0x006f7400011d7983 */ /* 0x000ea40000300800 */
[----:B------:R-:W3:Y:S01]  /*72850*/  LDL.LU R28, [R1+0x6f70] ;  /* 0x006f7000011c7983 */ /* 0x000ee20000300800 */
[----:B------:R1:W-:Y:S01]  /*72860*/  STL.64 [R1+0x6d48], R18 ;  /* 0x006d481201007387 */ /* 0x0003e20000100a00 */
[----:B0-----:R-:W-:Y:S02]  /*72870*/  IMAD.MOV.U32 R6, RZ, RZ, R12 ;  /* 0x000000ffff067224 */ /* 0x001fe400078e000c */
[----:B------:R-:W-:Y:S01]  /*72880*/  IMAD.MOV.U32 R7, RZ, RZ, R0 ;  /* 0x000000ffff077224 */ /* 0x000fe200078e0000 */
[----:B------:R-:W4:Y:S01]  /*72890*/  LDL.LU R12, [R1+0x6f6c] ;  /* 0x006f6c00010c7983 */ /* 0x000f220000300800 */
[----:B------:R-:W3:Y:S03]  /*728a0*/  LDL.LU R0, [R1+0x6f68] ;  /* 0x006f680001007983 */ /* 0x000ee60000300800 */
[----:B------:R0:W-:Y:S01]  /*728b0*/  STL.64 [R1+0x6d50], R6 ;  /* 0x006d500601007387 */ /* 0x0001e20000100a00 */
[----:B------:R-:W3:Y:S02]  /*728c0*/  LDL.LU R16, [R1+0x8f0] ;  /* 0x0008f00001107983 */ /* 0x000ee40000300800 */
[----:B------:R-:W3:Y:S02]  /*728d0*/  LDL.LU R17, [R1+0x8f4] ;  /* 0x0008f40001117983 */ /* 0x000ee40000300800 */
[----:B-1----:R-:W3:Y:S01]  /*728e0*/  LDL.LU R18, [R1+0x8f8] ;  /* 0x0008f80001127983 */ /* 0x002ee20000300800 */
[----:B------:R-:W3:Y:S01]  /*728f0*/  LDL.LU R19, [R1+0x8fc] ;  /* 0x0008fc0001137983 */ /* 0x000ee20000300800 */
[----:B0-----:R-:W-:-:S02]  /*72900*/  IMAD.MOV.U32 R7, RZ, RZ, R13 ;  /* 0x000000ffff077224 */ /* 0x001fc400078e000d */
[----:B--2---:R-:W-:Y:S01]  /*72910*/  IMAD.MOV.U32 R6, RZ, RZ, R29 ;  /* 0x000000ffff067224 */ /* 0x004fe200078e001d */
[----:B---3--:R-:W-:Y:S01]  /*72920*/  STL.64 [R1+0x6d60], R18 ;  /* 0x006d601201007387 */ /* 0x008fe20000100a00 */
[----:B------:R0:W-:Y:S02]  /*72930*/  STL.64 [R1+0x6d58], R16 ;  /* 0x006d581001007387 */ /* 0x0001e40000100a00 */
[----:B------:R-:W2:Y:S02]  /*72940*/  LDL.LU R29, [R1+0x6f64] ;  /* 0x006f6400011d7983 */ /* 0x000ea40000300800 */
[----:B------:R-:W3:Y:S01]  /*72950*/  LDL.LU R13, [R1+0x6f60] ;  /* 0x006f6000010d7983 */ /* 0x000ee20000300800 */
[----:B------:R4:W-:Y:S04]  /*72960*/  STL.64 [R1+0x6d68], R6 ;  /* 0x006d680601007387 */ /* 0x0009e80000100a00 */
[----:B0-----:R-:W2:Y:S01]  /*72970*/  LDL.LU R16, [R1+0x900] ;  /* 0x0009000001107983 */ /* 0x001ea20000300800 */
[----:B------:R-:W2:Y:S02]  /*72980*/  LDL.LU R17, [R1+0x904] ;  /* 0x0009040001117983 */ /* 0x000ea40000300800 */
[----:B------:R-:W2:Y:S02]  /*72990*/  LDL.LU R18, [R1+0x908] ;  /* 0x0009080001127983 */ /* 0x000ea40000300800 */
[----:B------:R-:W2:Y:S02]  /*729a0*/  LDL.LU R19, [R1+0x90c] ;  /* 0x00090c0001137983 */ /* 0x000ea40000300800 */
[----:B----4-:R-:W-:-:S02]  /*729b0*/  IMAD.MOV.U32 R6, RZ, RZ, R12 ;  /* 0x000000ffff067224 */ /* 0x010fc400078e000c */
[----:B------:R-:W-:Y:S01]  /*729c0*/  IMAD.MOV.U32 R7, RZ, RZ, R28 ;  /* 0x000000ffff077224 */ /* 0x000fe200078e001c */
[----:B--2---:R-:W-:Y:S01]  /*729d0*/  STL.64 [R1+0x6d78], R18 ;  /* 0x006d781201007387 */ /* 0x004fe20000100a00 */
[----:B------:R0:W-:Y:S02]  /*729e0*/  STL.64 [R1+0x6d70], R16 ;  /* 0x006d701001007387 */ /* 0x0001e40000100a00 */
[----:B------:R-:W2:Y:S02]  /*729f0*/  LDL.LU R12, [R1+0x6f5c] ;  /* 0x006f5c00010c7983 */ /* 0x000ea40000300800 */
[----:B------:R-:W4:Y:S01]  /*72a00*/  LDL.LU R28, [R1+0x6f58] ;  /* 0x006f5800011c7983 */ /* 0x000f220000300800 */
[----:B------:R1:W-:Y:S04]  /*72a10*/  STL.64 [R1+0x6d80], R6 ;  /* 0x006d800601007387 */ /* 0x0003e80000100a00 */
[----:B0-----:R-:W2:Y:S01]  /*72a20*/  LDL.LU R16, [R1+0x910] ;  /* 0x0009100001107983 */ /* 0x001ea20000300800 */
[----:B------:R-:W2:Y:S02]  /*72a30*/  LDL.LU R17, [R1+0x914] ;  /* 0x0009140001117983 */ /* 0x000ea40000300800 */
[----:B------:R-:W2:Y:S02]  /*72a40*/  LDL.LU R18, [R1+0x918] ;  /* 0x0009180001127983 */ /* 0x000ea40000300800 */
[----:B------:R-:W2:Y:S02]  /*72a50*/  LDL.LU R19, [R1+0x91c] ;  /* 0x00091c0001137983 */ /* 0x000ea40000300800 */
[----:B-1----:R-:W-:-:S02]  /*72a60*/  IMAD.MOV.U32 R6, RZ, RZ, R29 ;  /* 0x000000ffff067224 */ /* 0x002fc400078e001d */
[----:B------:R-:W-:Y:S01]  /*72a70*/  IMAD.MOV.U32 R7, RZ, RZ, R0 ;  /* 0x000000ffff077224 */ /* 0x000fe200078e0000 */
[----:B--2---:R-:W-:Y:S01]  /*72a80*/  STL.64 [R1+0x6d90], R18 ;  /* 0x006d901201007387 */ /* 0x004fe20000100a00 */
[----:B------:R-:W-:Y:S02]  /*72a90*/  STL.64 [R1+0x6d88], R16 ;  /* 0x006d881001007387 */ /* 0x000fe40000100a00 */
[----:B------:R-:W2:Y:S02]  /*72aa0*/  LDL.LU R29, [R1+0x6f54] ;  /* 0x006f5400011d7983 */ /* 0x000ea40000300800 */
[----:B------:R-:W2:Y:S01]  /*72ab0*/  LDL.LU R0, [R1+0x6f50] ;  /* 0x006f500001007983 */ /* 0x000ea20000300800 */
[----:B------:R0:W-:Y:S02]  /*72ac0*/  STL.64 [R1+0x6d98], R6 ;  /* 0x006d980601007387 */ /* 0x0001e40000100a00 */
[----:B0-----:R-:W-:Y:S02]  /*72ad0*/  IMAD.MOV.U32 R6, RZ, RZ, R12 ;  /* 0x000000ffff067224 */ /* 0x001fe400078e000c */
[----:B---3--:R-:W-:Y:S01]  /*72ae0*/  IMAD.MOV.U32 R7, RZ, RZ, R13 ;  /* 0x000000ffff077224 */ /* 0x008fe200078e000d */
[----:B------:R-:W3:Y:S01]  /*72af0*/  LDL.LU R12, [R1+0x6f4c] ;  /* 0x006f4c00010c7983 */ /* 0x000ee20000300800 */
[----:B------:R-:W3:Y:S03]  /*72b00*/  LDL.LU R13, [R1+0x6f48] ;  /* 0x006f4800010d7983 */ /* 0x000ee60000300800 */
[----:B------:R4:W-:Y:S01]  /*72b10*/  STL.64 [R1+0x6db0], R6 ;  /* 0x006db00601007387 */ /* 0x0009e20000100a00 */
[----:B------:R-:W3:Y:S02]  /*72b20*/  LDL.LU R16, [R1+0x920] ;  /* 0x0009200001107983 */ /* 0x000ee40000300800 */
[----:B------:R-:W3:Y:S02]  /*72b30*/  LDL.LU R17, [R1+0x924] ;  /* 0x0009240001117983 */ /* 0x000ee40000300800 */
[----:B------:R-:W3:Y:S01]  /*72b40*/  LDL.LU R18, [R1+0x928] ;  /* 0x0009280001127983 */ /* 0x000ee20000300800 */
[----:B------:R-:W3:Y:S01]  /*72b50*/  LDL.LU R19, [R1+0x92c] ;  /* 0x00092c0001137983 */ /* 0x000ee20000300800 */
[----:B----4-:R-:W-:-:S02]  /*72b60*/  IMAD.MOV.U32 R7, RZ, RZ, R28 ;  /* 0x000000ffff077224 */ /* 0x010fc400078e001c */
[----:B--2---:R-:W-:Y:S02]  /*72b70*/  IMAD.MOV.U32 R6, RZ, RZ, R29 ;  /* 0x000000ffff067224 */ /* 0x004fe400078e001d */
[----:B------:R-:W2:Y:S01]  /*72b80*/  LDL.LU R29, [R1+0x6f44] ;  /* 0x006f4400011d7983 */ /* 0x000ea20000300800 */
[----:B------:R-:W4:Y:S02]  /*72b90*/  LDL.LU R28, [R1+0x6f40] ;  /* 0x006f4000011c7983 */ /* 0x000f240000300800 */
[----:B------:R-:W-:Y:S01]  /*72ba0*/  STL.64 [R1+0x6dc8], R6 ;  /* 0x006dc80601007387 */ /* 0x000fe20000100a00 */
[----:B---3--:R-:W-:Y:S01]  /*72bb0*/  STL.64 [R1+0x6da8], R18 ;  /* 0x006da81201007387 */ /* 0x008fe20000100a00 */
[----:B------:R0:W-:Y:S03]  /*72bc0*/  STL.64 [R1+0x6da0], R16 ;  /* 0x006da01001007387 */ /* 0x0001e60000100a00 */
[----:B0-----:R-:W3:Y:S01]  /*72bd0*/  LDL.LU R16, [R1+0x930] ;  /* 0x0009300001107983 */ /* 0x001ee20000300800 */
[----:B------:R-:W3:Y:S02]  /*72be0*/  LDL.LU R17, [R1+0x934] ;  /* 0x0009340001117983 */ /* 0x000ee40000300800 */
[----:B------:R-:W2:Y:S02]  /*72bf0*/  LDL.LU R18, [R1+0x938] ;  /* 0x0009380001127983 */ /* 0x000ea40000300800 */
[----:B------:R-:W2:Y:S02]  /*72c00*/  LDL.LU R19, [R1+0x93c] ;  /* 0x00093c0001137983 */ /* 0x000ea40000300800 */
[----:B------:R-:W-:-:S02]  /*72c10*/  IMAD.MOV.U32 R6, RZ, RZ, R12 ;  /* 0x000000ffff067224 */ /* 0x000fc400078e000c */
[----:B------:R-:W-:Y:S01]  /*72c20*/  IMAD.MOV.U32 R7, RZ, RZ, R0 ;  /* 0x000000ffff077224 */ /* 0x000fe200078e0000 */
[----:B------:R-:W4:Y:S01]  /*72c30*/  LDL.LU R12, [R1+0x6f3c] ;  /* 0x006f3c00010c7983 */ /* 0x000f220000300800 */
[----:B------:R-:W4:Y:S03]  /*72c40*/  LDL.LU R0, [R1+0x6f38] ;  /* 0x006f380001007983 */ /* 0x000f260000300800 */
[----:B------:R-:W-:Y:S04]  /*72c50*/  STL.64 [R1+0x6de0], R6 ;  /* 0x006de00601007387 */ /* 0x000fe80000100a00 */
[----:B--2---:R-:W-:Y:S01]  /*72c60*/  STL.64 [R1+0x6dc0], R18 ;  /* 0x006dc01201007387 */ /* 0x004fe20000100a00 */
[----:B---3--:R0:W-:Y:S03]  /*72c70*/  STL.64 [R1+0x6db8], R16 ;  /* 0x006db81001007387 */ /* 0x0081e60000100a00 */
[----:B0-----:R-:W2:Y:S01]  /*72c80*/  LDL.LU R16, [R1+0x940] ;  /* 0x0009400001107983 */ /* 0x001ea20000300800 */
[----:B------:R-:W2:Y:S02]  /*72c90*/  LDL.LU R17, [R1+0x944] ;  /* 0x0009440001117983 */ /* 0x000ea40000300800 */
[----:B------:R-:W3:Y:S02]  /*72ca0*/  LDL.LU R18, [R1+0x948] ;  /* 0x0009480001127983 */ /* 0x000ee40000300800 */
[----:B------:R-:W3:Y:S02]  /*72cb0*/  LDL.LU R19, [R1+0x94c] ;  /* 0x00094c0001137983 */ /* 0x000ee40000300800 */
[----:B------:R-:W-:-:S02]  /*72cc0*/  IMAD.MOV.U32 R6, RZ, RZ, R29 ;  /* 0x000000ffff067224 */ /* 0x000fc400078e001d */
[----:B------:R-:W-:Y:S01]  /*72cd0*/  IMAD.MOV.U32 R7, RZ, RZ, R13 ;  /* 0x000000ffff077224 */ /* 0x000fe200078e000d */
[----:B------:R-:W4:Y:S01]  /*72ce0*/  LDL.LU R29, [R1+0x6f34] ;  /* 0x006f3400011d7983 */ /* 0x000f220000300800 */
[----:B------:R-:W4:Y:S03]  /*72cf0*/  LDL.LU R13, [R1+0x6f30] ;  /* 0x006f3000010d7983 */ /* 0x000f260000300800 */
[----:B------:R-:W-:Y:S04]  /*72d00*/  STL.64 [R1+0x6df8], R6 ;  /* 0x006df80601007387 */ /* 0x000fe80000100a00 */
[----:B---3--:R-:W-:Y:S01]  /*72d10*/  STL.64 [R1+0x6dd8], R18 ;  /* 0x006dd81201007387 */ /* 0x008fe20000100a00 */
[----:B--2---:R0:W-:Y:S03]  /*72d20*/  STL.64 [R1+0x6dd0], R16 ;  /* 0x006dd01001007387 */ /* 0x0041e60000100a00 */
[----:B0-----:R-:W2:Y:S01]  /*72d30*/  LDL.LU R16, [R1+0x950] ;  /* 0x0009500001107983 */ /* 0x001ea20000300800 */
[----:B------:R-:W2:Y:S02]  /*72d40*/  LDL.LU R17, [R1+0x954] ;  /* 0x0009540001117983 */ /* 0x000ea40000300800 */
[----:B------:R-:W3:Y:S02]  /*72d50*/  LDL.LU R18, [R1+0x958] ;  /* 0x0009580001127983 */ /* 0x000ee40000300800 */
[----:B------:R-:W3:Y:S02]  /*72d60*/  LDL.LU R19, [R1+0x95c] ;  /* 0x00095c0001137983 */ /* 0x000ee40000300800 */
[----:B----4-:R-:W-:-:S02]  /*72d70*/  IMAD.MOV.U32 R6, RZ, RZ, R12 ;  /* 0x000000ffff067224 */ /* 0x010fc400078e000c */
        /* <DEDUP_REMOVED lines=10> */
[----:B------:R-:W-:-:S02]  /*72e20*/  IMAD.MOV.U32 R6, RZ, RZ, R29 ;  /* 0x000000ffff067224 */ /* 0x000fc400078e001d */
[----:B------:R-:W-:Y:S01]  /*72e30*/  IMAD.MOV.U32 R7, RZ, RZ, R0 ;  /* 0x000000ffff077224 */ /* 0x000fe200078e0000 */
[----:B------:R-:W2:Y:S01]  /*72e40*/  LDL.LU R29, [R1+0x6f24] ;  /* 0x006f2400011d7983 */ /* 0x000ea20000300800 */
[----:B------:R-:W2:Y:S03]  /*72e50*/  LDL.LU R0, [R1+0x6f20] ;  /* 0x006f200001007983 */ /* 0x000ea60000300800 */
[----:B------:R4:W-:Y:S02]  /*72e60*/  STL.64 [R1+0x6e28], R6 ;  /* 0x006e280601007387 */ /* 0x0009e40000100a00 */
[----:B----4-:R-:W-:Y:S02]  /*72e70*/  IMAD.MOV.U32 R6, RZ, RZ, R12 ;  /* 0x000000ffff067224 */ /* 0x010fe400078e000c */
        /* <DEDUP_REMOVED lines=53> */
[----:B------:R-:W3:Y:S01]  /*731d0*/  LDL.LU R19, [R1+0x9bc] ;  /* 0x0009bc0001137983 */ /* 0x000ee20000300800 */
[----:B------:R-:W2:Y:S01]  /*731e0*/  LDL R6, [R1+0x138] ;  /* 0x0001380001067983 */ /* 0x000ea20000100800 */
[----:B------:R-:W-:-:S02]  /*731f0*/  IMAD.MOV.U32 R7, RZ, RZ, R29 ;  /* 0x000000ffff077224 */ /* 0x000fc400078e001d */
[----:B------:R-:W-:-:S03]  /*73200*/  IMAD.MOV.U32 R3, RZ, RZ, R22 ;  /* 0x000000ffff037224 */ /* 0x000fc600078e0016 */
[----:B--2---:R4:W-:Y:S02]  /*73210*/  STL.64 [R1+0x6eb8], R6 ;  /* 0x006eb80601007387 */ /* 0x0049e40000100a00 */
[----:B----4-:R-:W-:Y:S02]  /*73220*/  IMAD.MOV.U32 R6, RZ, RZ, R12 ;  /* 0x000000ffff067224 */ /* 0x010fe400078e000c */
[----:B------:R-:W-:Y:S01]  /*73230*/  IMAD.MOV.U32 R7, RZ, RZ, R13 ;  /* 0x000000ffff077224 */ /* 0x000fe200078e000d */
[----:B------:R-:W2:Y:S01]  /*73240*/  LDL.LU R12, [R1+0x6ef4] ;  /* 0x006ef400010c7983 */ /* 0x000ea20000300800 */
[----:B------:R-:W4:Y:S03]  /*73250*/  LDL.LU R13, [R1+0x6ef0] ;  /* 0x006ef000010d7983 */ /* 0x000f260000300800 */
[----:B------:R0:W-:Y:S01]  /*73260*/  STL.64 [R1+0x6ed0], R6 ;  /* 0x006ed00601007387 */ /* 0x0001e20000100a00 */
[----:B------:R-:W2:Y:S02]  /*73270*/  LDL R22, [R1+0x158] ;  /* 0x0001580001167983 */ /* 0x000ea40000100800 */
[----:B------:R-:W-:-:S02]  /*73280*/  IMAD.MOV.U32 R2, RZ, RZ, R23 ;  /* 0x000000ffff027224 */ /* 0x000fc400078e0017 */
[----:B------:R-:W-:-:S05]  /*73290*/  IMAD.MOV.U32 R23, RZ, RZ, R28 ;  /* 0x000000ffff177224 */ /* 0x000fca00078e001c */
[----:B--2---:R-:W-:Y:S01]  /*732a0*/  STL.64 [R1+0x6ed8], R22 ;  /* 0x006ed81601007387 */ /* 0x004fe20000100a00 */
[----:B------:R-:W2:Y:S02]  /*732b0*/  LDL.LU R4, [R1+0x4d0] ;  /* 0x0004d00001047983 */ /* 0x000ea40000300800 */
[----:B------:R-:W2:Y:S02]  /*732c0*/  LDL.LU R5, [R1+0x4d4] ;  /* 0x0004d40001057983 */ /* 0x000ea40000300800 */
[----:B0-----:R-:W2:Y:S01]  /*732d0*/  LDL.LU R6, [R1+0x4d8] ;  /* 0x0004d80001067983 */ /* 0x001ea20000300800 */
[----:B------:R-:W2:Y:S04]  /*732e0*/  LDL.LU R7, [R1+0x4dc] ;  /* 0x0004dc0001077983 */ /* 0x000ea80000300800 */
[----:B--2---:R-:W-:Y:S01]  /*732f0*/  STL.64 [R1+0x6ee8], R6 ;  /* 0x006ee80601007387 */ /* 0x004fe20000100a00 */
[----:B------:R0:W-:Y:S03]  /*73300*/  STL.64 [R1+0x6ee0], R4 ;  /* 0x006ee00401007387 */ /* 0x0001e60000100a00 */
[----:B0-----:R-:W2:Y:S01]  /*73310*/  LDL.LU R4, [R1+0x4e0] ;  /* 0x0004e00001047983 */ /* 0x001ea20000300800 */
[----:B------:R-:W2:Y:S02]  /*73320*/  LDL.LU R5, [R1+0x4e4] ;  /* 0x0004e40001057983 */ /* 0x000ea40000300800 */
[----:B------:R-:W2:Y:S02]  /*73330*/  LDL.LU R6, [R1+0x4e8] ;  /* 0x0004e80001067983 */ /* 0x000ea40000300800 */
[----:B------:R-:W2:Y:S01]  /*73340*/  LDL.LU R7, [R1+0x4ec] ;  /* 0x0004ec0001077983 */ /* 0x000ea20000300800 */
[----:B---3--:R-:W-:Y:S01]  /*73350*/  STL.64 [R1+0x6e80], R18 ;  /* 0x006e801201007387 */ /* 0x008fe20000100a00 */
[----:B------:R0:W-:Y:S03]  /*73360*/  STL.64 [R1+0x6e78], R16 ;  /* 0x006e781001007387 */ /* 0x0001e60000100a00 */
[----:B0-----:R-:W3:Y:S01]  /*73370*/  LDL.LU R16, [R1+0x9c0] ;  /* 0x0009c00001107983 */ /* 0x001ee20000300800 */
[----:B------:R-:W3:Y:S02]  /*73380*/  LDL.LU R17, [R1+0x9c4] ;  /* 0x0009c40001117983 */ /* 0x000ee40000300800 */
[----:B------:R-:W2:Y:S02]  /*73390*/  LDL.LU R18, [R1+0x9c8] ;  /* 0x0009c80001127983 */ /* 0x000ea40000300800 */
[----:B------:R-:W2:Y:S02]  /*733a0*/  LDL.LU R19, [R1+0x9cc] ;  /* 0x0009cc0001137983 */ /* 0x000ea40000300800 */
[----:B--2---:R-:W-:Y:S01]  /*733b0*/  STL.64 [R1+0x6e98], R18 ;  /* 0x006e981201007387 */ /* 0x004fe20000100a00 */
[----:B---3--:R0:W-:Y:S03]  /*733c0*/  STL.64 [R1+0x6e90], R16 ;  /* 0x006e901001007387 */ /* 0x0081e60000100a00 */
[----:B0-----:R-:W2:Y:S01]  /*733d0*/  LDL.LU R16, [R1+0x9d0] ;  /* 0x0009d00001107983 */ /* 0x001ea20000300800 */
[----:B------:R-:W2:Y:S02]  /*733e0*/  LDL.LU R17, [R1+0x9d4] ;  /* 0x0009d40001117983 */ /* 0x000ea40000300800 */
[----:B------:R-:W3:Y:S02]  /*733f0*/  LDL.LU R18, [R1+0x9d8] ;  /* 0x0009d80001127983 */ /* 0x000ee40000300800 */
[----:B------:R-:W3:Y:S02]  /*73400*/  LDL.LU R19, [R1+0x9dc] ;  /* 0x0009dc0001137983 */ /* 0x000ee40000300800 */
[----:B----4-:R-:W-:-:S02]  /*73410*/  IMAD.MOV.U32 R22, RZ, RZ, R13 ;  /* 0x000000ffff167224 */ /* 0x010fc400078e000d */
[----:B------:R-:W-:Y:S01]  /*73420*/  IMAD.MOV.U32 R23, RZ, RZ, R12 ;  /* 0x000000ffff177224 */ /* 0x000fe200078e000c */
[----:B---3--:R-:W-:Y:S01]  /*73430*/  STL.64 [R1+0x6eb0], R18 ;  /* 0x006eb01201007387 */ /* 0x008fe20000100a00 */
[----:B--2---:R0:W-:Y:S03]  /*73440*/  STL.64 [R1+0x6ea8], R16 ;  /* 0x006ea81001007387 */ /* 0x0041e60000100a00 */
[----:B0-----:R-:W2:Y:S01]  /*73450*/  LDL.LU R16, [R1+0x9e0] ;  /* 0x0009e00001107983 */ /* 0x001ea20000300800 */
[----:B------:R-:W2:Y:S02]  /*73460*/  LDL.LU R17, [R1+0x9e4] ;  /* 0x0009e40001117983 */ /* 0x000ea40000300800 */
[----:B------:R-:W3:Y:S02]  /*73470*/  LDL.LU R18, [R1+0x9e8] ;  /* 0x0009e80001127983 */ /* 0x000ee40000300800 */
[----:B------:R-:W3:Y:S01]  /*73480*/  LDL.LU R19, [R1+0x9ec] ;  /* 0x0009ec0001137983 */ /* 0x000ee20000300800 */
[C---:B------:R-:W-:Y:S01]  /*73490*/  HMMA.16816.F32 R20, R24.reuse, R22, R4 ;  /* 0x000000161814723c */ /* 0x040fe20000001804 */
        /* <DEDUP_REMOVED lines=10> */
[----:B------:R-:W4:Y:S01]  /*73540*/  LDL.LU R12, [R1+0x8a0] ;  /* 0x0008a000010c7983 */ /* 0x000f220000300800 */
[----:B------:R-:W4:Y:S02]  /*73550*/  LDL.LU R13, [R1+0x8a4] ;  /* 0x0008a400010d7983 */ /* 0x000f240000300800 */
[----:B------:R-:W4:Y:S02]  /*73560*/  LDL.LU R14, [R1+0x8a8] ;  /* 0x0008a800010e7983 */ /* 0x000f240000300800 */
[----:B------:R-:W4:Y:S01]  /*73570*/  LDL.LU R15, [R1+0x8ac] ;  /* 0x0008ac00010f7983 */ /* 0x000f220000300800 */
[----:B------:R-:W2:Y:S01]  /*73580*/  LDL.LU.64 R6, [R1+0x6ee8] ;  /* 0x006ee80001067983 */ /* 0x000ea20000300a00 */
[----:B------:R-:W2:Y:S02]  /*73590*/  LDL.LU.64 R4, [R1+0x6ee0] ;  /* 0x006ee00001047983 */ /* 0x000ea40000300a00 */
[----:B------:R-:W-:Y:S02]  /*735a0*/  STL.64 [R1+0x4e0], R20 ;  /* 0x0004e01401007387 */ /* 0x000fe40000100a00 */
[----:B------:R0:W-:Y:S02]  /*735b0*/  STL.64 [R1+0x4e8], R22 ;  /* 0x0004e81601007387 */ /* 0x0001e40000100a00 */
[----:B0-----:R-:W2:Y:S02]  /*735c0*/  LDL.LU.64 R22, [R1+0x6ed8] ;  /* 0x006ed80001167983 */ /* 0x001ea40000300a00 */
[C---:B--2---:R-:W-:Y:S02]  /*735d0*/  HMMA.16816.F32 R20, R24.reuse, R22, R4 ;  /* 0x000000161814723c */ /* 0x044fe40000001804 */
[----:B------:R-:W2:Y:S11]  /*735e0*/  LDL.LU.64 R6, [R1+0x6ed0] ;  /* 0x006ed00001067983 */ /* 0x000eb60000300a00 */
[----:B------:R-:W-:Y:S10]  /*735f0*/  @!UPT UIADD3 URZ, URZ, URZ, URZ ;  /* 0x0000003f3f3ff290 */ /* 0x000ff4000fffe03f */
[----:B------:R-:W-:Y:S01]  /*73600*/  STL.64 [R1+0x4d0], R20 ;  /* 0x0004d01401007387 */ /* 0x000fe20000100a00 */
[----:B------:R-:W-:Y:S02]  /*73610*/  STL.64 [R1+0x4d8], R22 ;  /* 0x0004d81601007387 */ /* 0x000fe40000100a00 */
[----:B------:R-:W0:Y:S02]  /*73620*/  LDSM.16.MT88.4 R20, [R0+0x11000] ;  /* 0x011000000014783b */ /* 0x000e240000004200 */
[----:B0-----:R-:W-:Y:S02]  /*73630*/  STL.64 [R1+0x6cd8], R22 ;  /* 0x006cd81601007387 */ /* 0x001fe40000100a00 */
[----:B------:R0:W-:Y:S02]  /*73640*/  STL.64 [R1+0x6cd0], R20 ;  /* 0x006cd01401007387 */ /* 0x0001e40000100a00 */
[----:B0-----:R-:W3:Y:S01]  /*73650*/  LDL.LU R20, [R1+0x880] ;  /* 0x0008800001147983 */ /* 0x001ee20000300800 */
[----:B------:R-:W3:Y:S02]  /*73660*/  LDL.LU R21, [R1+0x884] ;  /* 0x0008840001157983 */ /* 0x000ee40000300800 */
[----:B------:R-:W3:Y:S02]  /*73670*/  LDL.LU R22, [R1+0x888] ;  /* 0x0008880001167983 */ /* 0x000ee40000300800 */
[----:B------:R-:W3:Y:S01]  /*73680*/  LDL.LU R23, [R1+0x88c] ;  /* 0x00088c0001177983 */ /* 0x000ee20000300800 */
[C---:B--2---:R-:W-:Y:S01]  /*73690*/  HMMA.16816.F32 R4, R24.reuse, R6, R16 ;  /* 0x000000061804723c */ /* 0x044fe20000001810 */
[----:B------:R-:W2:Y:S01]  /*736a0*/  LDL.LU.64 R18, [R1+0x6ec8] ;  /* 0x006ec80001127983 */ /* 0x000ea20000300a00 */
[----:B------:R-:W2:Y:S11]  /*736b0*/  LDL.LU.64 R16, [R1+0x6ec0] ;  /* 0x006ec00001107983 */ /* 0x000eb60000300a00 */
[----:B------:R-:W-:Y:S10]  /*736c0*/  @!UPT UIADD3 URZ, URZ, URZ, URZ ;  /* 0x0000003f3f3ff290 */ /* 0x000ff4000fffe03f */
        /* <DEDUP_REMOVED lines=116> */
[----:B------:R-:W2:Y:S11]  /*73e10*/  LDL.LU.64 R10, [R1+0x6d30] ;  /* 0x006d3000010a7983 */ /* 0x000eb60000300a00 */
[----:B------:R-:W-:Y:S10]  /*73e20*/  @!UPT UIADD3 URZ, URZ, URZ, URZ ;  /* 0x0000003f3f3ff290 */ /* 0x000ff4000fffe03f */
[----:B------:R-:W-:Y:S01]  /*73e30*/  STL.64 [R1+0x8e0], R16 ;  /* 0x0008e01001007387 */ /* 0x000fe20000100a00 */
[----:B------:R0:W-:Y:S03]  /*73e40*/  STL.64 [R1+0x8e8], R18 ;  /* 0x0008e81201007387 */ /* 0x0001e60000100a00 */
[----:B0-----:R-:W3:Y:S01]  /*73e50*/  LDL.LU.64 R18, [R1+0x6d28] ;  /* 0x006d280001127983 */ /* 0x001ee20000300a00 */
[----:B------:R-:W3:Y:S01]  /*73e60*/  LDL.LU.64 R16, [R1+0x6d20] ;  /* 0x006d200001107983 */ /* 0x000ee20000300a00 */
        /* <DEDUP_REMOVED lines=13> */
[C---:B--2---:R-:W-:Y:S03]  /*73f40*/  HMMA.16816.F32 R16, R24.reuse, R18, R8 ;  /* 0x000000121810723c */ /* 0x044fe60000001808 */
[----:B------:R-:W2:Y:S11]  /*73f50*/  LDL.LU.64 R10, [R1+0x6cf0] ;  /* 0x006cf000010a7983 */ /* 0x000eb60000300a00 */
[----:B------:R-:W-:Y:S09]  /*73f60*/  @!UPT UIADD3 URZ, URZ, URZ, URZ ;  /* 0x0000003f3f3ff290 */ /* 0x000ff2000fffe03f */
[----:B------:R-:W-:Y:S01]  /*73f70*/  STL.64 [R1+0x8b0], R16 ;  /* 0x0008b01001007387 */ /* 0x000fe20000100a00 */
[----:B------:R0:W-:Y:S03]  /*73f80*/  STL.64 [R1+0x8b8], R18 ;  /* 0x0008b81201007387 */ /* 0x0001e60000100a00 */
[----:B0-----:R-:W4:Y:S02]  /*73f90*/  LDL.LU.64 R18, [R1+0x6ce8] ;  /* 0x006ce80001127983 */ /* 0x001f240000300a00 */
[C---:B----4-:R-:W-:Y:S11]  /*73fa0*/  HMMA.16816.F32 R12, R24.reuse, R18, R12 ;  /* 0x00000012180c723c */ /* 0x050ff6000000180c */
[----:B------:R-:W-:Y:S11]  /*73fb0*/  @!UPT UIADD3 URZ, URZ, URZ, URZ ;  /* 0x0000003f3f3ff290 */ /* 0x000ff6000fffe03f */
[----:B------:R-:W-:Y:S01]  /*73fc0*/  @!UPT UIADD3 URZ, URZ, URZ, URZ ;  /* 0x0000003f3f3ff290 */ /* 0x000fe2000fffe03f */
[----:B------:R-:W-:Y:S01]  /*73fd0*/  STL.64 [R1+0x8a0], R12 ;  /* 0x0008a00c01007387 */ /* 0x000fe20000100a00 */
[----:B------:R0:W-:Y:S03]  /*73fe0*/  STL.64 [R1+0x8a8], R14 ;  /* 0x0008a80e01007387 */ /* 0x0001e60000100a00 */
[----:B0-----:R-:W4:Y:S01]  /*73ff0*/  LDL.LU.64 R14, [R1+0x6ce0] ;  /* 0x006ce000010e7983 */ /* 0x001f220000300a00 */
[----:B------:R0:W-:Y:S02]  /*74000*/  STL.64 [R1+0x6c30], R18 ;  /* 0x006c301201007387 */ /* 0x0001e40000100a00 */
[----:B------:R-:W2:Y:S02]  /*74010*/  LDL.LU R16, [R1+0x890] ;  /* 0x0008900001107983 */ /* 0x000ea40000300800 */
[----:B------:R-:W2:Y:S01]  /*74020*/  LDL.LU R17, [R1+0x894] ;  /* 0x0008940001117983 */ /* 0x000ea20000300800 */
[----:B0-----:R-:W2:Y:S01]  /*74030*/  LDL.LU R18, [R1+0x898] ;  /* 0x0008980001127983 */ /* 0x001ea20000300800 */
[----:B------:R-:W2:Y:S03]  /*74040*/  LDL.LU R19, [R1+0x89c] ;  /* 0x00089c0001137983 */ /* 0x000ea60000300800 */
[----:B----4-:R-:W-:Y:S01]  /*74050*/  STL [R1+0x6ad8], R14 ;  /* 0x006ad80e01007387 */ /* 0x010fe20000100800 */
[----:B------:R0:W-:Y:S01]  /*74060*/  STL [R1+0x6ad4], R15 ;  /* 0x006ad40f01007387 */ /* 0x0001e20000100800 */
[C---:B--2---:R-:W-:Y:S08]  /*74070*/  HMMA.16816.F32 R16, R24.reuse, R14, R16 ;  /* 0x0000000e1810723c */ /* 0x044ff00000001810 */
[----:B0-----:R-:W-:Y:S11]  /*74080*/  HMMA.16816.F32 R12, R24, R10, R20 ;  /* 0x0000000a180c723c */ /* 0x001ff60000001814 */
[----:B------:R-:W-:Y:S04]  /*74090*/  @!UPT UIADD3 URZ, URZ, URZ, URZ ;  /* 0x0000003f3f3ff290 */ /* 0x000fe8000fffe03f */
[----:B------:R-:W-:Y:S01]  /*740a0*/  STL.64 [R1+0x890], R16 ;  /* 0x0008901001007387 */ /* 0x000fe20000100a00 */
[----:B------:R0:W-:Y:S02]  /*740b0*/  STL.64 [R1+0x898], R18 ;  /* 0x0008981201007387 */ /* 0x0001e40000100a00 */
[----:B------:R-:W3:Y:S05]  /*740c0*/  LDL.LU R20, [R1+0x4c0] ;  /* 0x0004c00001147983 */ /* 0x000eea0000300800 */
[----:B------:R-:W-:Y:S01]  /*740d0*/  STL.64 [R1+0x880], R12 ;  /* 0x0008800c01007387 */ /* 0x000fe20000100a00 */
[----:B------:R-:W-:Y:S01]  /*740e0*/  STL.64 [R1+0x888], R14 ;  /* 0x0008880e01007387 */ /* 0x000fe20000100a00 */
[----:B------:R-:W3:Y:S02]  /*740f0*/  LDL.LU R21, [R1+0x4c4] ;  /* 0x0004c40001157983 */ /* 0x000ee40000300800 */
[----:B------:R-:W3:Y:S02]  /*74100*/  LDL.LU R22, [R1+0x4c8] ;  /* 0x0004c80001167983 */ /* 0x000ee40000300800 */
[----:B------:R-:W3:Y:S01]  /*74110*/  LDL.LU R23, [R1+0x4cc] ;  /* 0x0004cc0001177983 */ /* 0x000ee20000300800 */
[----:B0-----:R-:W2:Y:S04]  /*74120*/  LDL.64 R18, [R1+0x148] ;  /* 0x0001480001127983 */ /* 0x001ea80000100a00 */
[----:B--2---:R0:W-:Y:S04]  /*74130*/  STL.64 [R1+0x6c70], R18 ;  /* 0x006c701201007387 */ /* 0x0041e80000100a00 */
[----:B0-----:R-:W2:Y:S04]  /*74140*/  LDL.64 R18, [R1+0x158] ;  /* 0x0001580001127983 */ /* 0x001ea80000100a00 */
[----:B--2---:R0:W-:Y:S04]  /*74150*/  STL.64 [R1+0x6c78], R18 ;  /* 0x006c781201007387 */ /* 0x0041e80000100a00 */
[----:B0-----:R-:W2:Y:S04]  /*74160*/  LDL.64 R18, [R1+0x168] ;  /* 0x0001680001127983 */ /* 0x001ea80000100a00 */
[----:B--2---:R-:W-:Y:S01]  /*74170*/  STL.64 [R1+0x6c90], R18 ;  /* 0x006c901201007387 */ /* 0x004fe20000100a00 */
[----:B------:R0:W-:Y:S02]  /*74180*/  STL [R1+0x6ac4], R10 ;  /* 0x006ac40a01007387 */ /* 0x0001e40000100800 */
[----:B------:R1:W-:Y:S02]  /*74190*/  STL [R1+0x6ac0], R11 ;  /* 0x006ac00b01007387 */ /* 0x0003e40000100800 */
[----:B------:R-:W2:Y:S01]  /*741a0*/  LDL.LU R8, [R1+0xf60] ;  /* 0x000f600001087983 */ /* 0x000ea20000300800 */
[----:B------:R-:W2:Y:S04]  /*741b0*/  LDL.LU R9, [R1+0xf64] ;  /* 0x000f640001097983 */ /* 0x000ea80000300800 */
[----:B0-----:R-:W4:Y:S01]  /*741c0*/  LDL.LU R10, [R1+0xf68] ;  /* 0x000f6800010a7983 */ /* 0x001f220000300800 */
[----:B-1----:R-:W4:Y:S02]  /*741d0*/  LDL.LU R11, [R1+0xf6c] ;  /* 0x000f6c00010b7983 */ /* 0x002f240000300800 */
[----:B------:R-:W2:Y:S02]  /*741e0*/  LDL.LU R12, [R1+0xfa0] ;  /* 0x000fa000010c7983 */ /* 0x000ea40000300800 */
[----:B------:R-:W2:Y:S01]  /*741f0*/  LDL.LU R13, [R1+0xfa4] ;  /* 0x000fa400010d7983 */ /* 0x000ea20000300800 */
[----:B------:R-:W2:Y:S01]  /*74200*/  LDL.LU R14, [R1+0xfa8] ;  /* 0x000fa800010e7983 */ /* 0x000ea20000300800 */
[----:B------:R-:W2:Y:S02]  /*74210*/  LDL.LU R15, [R1+0xfac] ;  /* 0x000fac00010f7983 */ /* 0x000ea40000300800 */
[----:B------:R-:W-:Y:S01]  /*74220*/  IMAD.MOV.U32 R18, RZ, RZ, R3 ;  /* 0x000000ffff127224 */ /* 0x000fe200078e0003 */
[----:B--2---:R0:W-:Y:S01]  /*74230*/  STL.64 [R1+0x6cc0], R14 ;  /* 0x006cc00e01007387 */ /* 0x0041e20000100a00 */
[----:B------:R-:W-:Y:S03]  /*74240*/  STL.64 [R1+0x6cb8], R12 ;  /* 0x006cb80c01007387 */ /* 0x000fe60000100a00 */
[----:B0-----:R-:W2:Y:S01]  /*74250*/  LDL.64 R14, [R1+0x1a8] ;  /* 0x0001a800010e7983 */ /* 0x001ea20000100a00 */
[----:B------:R-:W-:-:S03]  /*74260*/  IMAD.MOV.U32 R19, RZ, RZ, R2 ;  /* 0x000000ffff137224 */ /* 0x000fc600078e0002 */
[----:B--2---:R0:W-:Y:S04]  /*74270*/  STL.64 [R1+0x6cc8], R14 ;  /* 0x006cc80e01007387 */ /* 0x0041e80000100a00 */
[----:B0-----:R-:W2:Y:S01]  /*74280*/  LDL.64 R14, [R1+0x1b8] ;  /* 0x0001b800010e7983 */ /* 0x001ea20000100a00 */
[----:B------:R0:W-:Y:S03]  /*74290*/  STL.64 [R1+0x6ca8], R18 ;  /* 0x006ca81201007387 */ /* 0x0001e60000100a00 */
[----:B0-----:R-:W2:Y:S01]  /*742a0*/  LDL.64 R18, [R1+0x188] ;  /* 0x0001880001127983 */ /* 0x001ea20000100a00 */
[----:B---3--:R-:W-:Y:S03]  /*742b0*/  HMMA.16816.F32 R24, R24, R6, R20 ;  /* 0x000000061818723c */ /* 0x008fe60000001814 */
[----:B--2---:R0:W-:Y:S04]  /*742c0*/  STL.64 [R1+0x6cb0], R18 ;  /* 0x006cb01201007387 */ /* 0x0041e80000100a00 */
[----:B0-----:R-:W2:Y:S01]  /*742d0*/  LDL.64 R18, [R1+0x198] ;  /* 0x0001980001127983 */ /* 0x001ea20000100a00 */
[----:B----4-:R-:W-:Y:S02]  /*742e0*/  STL.64 [R1+0x6c88], R10 ;  /* 0x006c880a01007387 */ /* 0x010fe40000100a00 */
[----:B------:R0:W-:Y:S02]  /*742f0*/  STL.64 [R1+0x6c80], R8 ;  /* 0x006c800801007387 */ /* 0x0001e40000100a00 */
[----:B0-----:R-:W3:Y:S01]  /*74300*/  LDL.LU R8, [R1+0xf70] ;  /* 0x000f700001087983 */ /* 0x001ee20000300800 */
[----:B------:R-:W3:Y:S02]  /*74310*/  LDL.LU R9, [R1+0xf74] ;  /* 0x000f740001097983 */ /* 0x000ee40000300800 */
[----:B------:R-:W4:Y:S02]  /*74320*/  LDL.LU R10, [R1+0xf78] ;  /* 0x000f7800010a7983 */ /* 0x000f240000300800 */
[----:B------:R-:W4:Y:S02]  /*74330*/  LDL.LU R11, [R1+0xf7c] ;  /* 0x000f7c00010b7983 */ /* 0x000f240000300800 */
[----:B----4-:R-:W-:Y:S01]  /*74340*/  STL.64 [R1+0x6ca0], R10 ;  /* 0x006ca00a01007387 */ /* 0x010fe20000100a00 */
[----:B---3--:R0:W-:Y:S03]  /*74350*/  STL.64 [R1+0x6c98], R8 ;  /* 0x006c980801007387 */ /* 0x0081e60000100a00 */
[----:B0-----:R-:W3:Y:S01]  /*74360*/  LDL.LU R8, [R1+0xf80] ;  /* 0x000f800001087983 */ /* 0x001ee20000300800 */
[----:B------:R-:W3:Y:S02]  /*74370*/  LDL.LU R9, [R1+0xf84] ;  /* 0x000f840001097983 */ /* 0x000ee40000300800 */
[----:B------:R-:W3:Y:S02]  /*74380*/  LDL.LU R10, [R1+0xf88] ;  /* 0x000f8800010a7983 */ /* 0x000ee40000300800 */
[----:B------:R-:W3:Y:S01]  /*74390*/  LDL.LU R11, [R1+0xf8c] ;  /* 0x000f8c00010b7983 */ /* 0x000ee20000300800 */
[----:B------:R-:W4:Y:S01]  /*743a0*/  LDL.LU.64 R22, [R1+0x6cd8] ;  /* 0x006cd80001167983 */ /* 0x000f220000300a00 */
[----:B------:R-:W4:Y:S02]  /*743b0*/  LDL.LU.64 R20, [R1+0x6cd0] ;  /* 0x006cd00001147983 */ /* 0x000f240000300a00 */
[----:B------:R0:W-:Y:S02]  /*743c0*/  STL.64 [R1+0x6c50], R6 ;  /* 0x006c500601007387 */ /* 0x0001e40000100a00 */
[----:B------:R-:W2:Y:S01]  /*743d0*/  LDL.LU R4, [R1+0xf50] ;  /* 0x000f500001047983 */ /* 0x000ea20000300800 */
[----:B------:R-:W-:Y:S01]  /*743e0*/  STL.64 [R1+0x4c0], R24 ;  /* 0x0004c01801007387 */ /* 0x000fe20000100a00 */
[----:B------:R-:W-:Y:S02]  /*743f0*/  STL.64 [R1+0x4c8], R26 ;  /* 0x0004c81a01007387 */ /* 0x000fe40000100a00 */
[----:B------:R-:W1:Y:S04]  /*74400*/  LDSM.16.MT88.4 R24, [R0+0x11080] ;  /* 0x011080000018783b */ /* 0x000e680000004200 */
[----:B------:R-:W2:Y:S01]  /*74410*/  LDL.LU R5, [R1+0xf54] ;  /* 0x000f540001057983 */ /* 0x000ea20000300800 */
[----:B0-----:R-:W2:Y:S01]  /*74420*/  LDL.LU R6, [R1+0xf58] ;  /* 0x000f580001067983 */ /* 0x001ea20000300800 */
[----:B------:R-:W2:Y:S03]  /*74430*/  LDL.LU R7, [R1+0xf5c] ;  /* 0x000f5c0001077983 */ /* 0x000ea60000300800 */
[----:B-1----:R-:W-:Y:S01]  /*74440*/  STL.64 [R1+0x6aa8], R26 ;  /* 0x006aa81a01007387 */ /* 0x002fe20000100a00 */
[----:B------:R0:W-:Y:S03]  /*74450*/  STL.64 [R1+0x6aa0], R24 ;  /* 0x006aa01801007387 */ /* 0x0001e60000100a00 */
[----:B0-----:R-:W4:Y:S01]  /*74460*/  LDL.LU R24, [R1+0xfc0] ;  /* 0x000fc00001187983 */ /* 0x001f220000300800 */
[----:B------:R-:W4:Y:S02]  /*74470*/  LDL.LU R25, [R1+0xfc4] ;  /* 0x000fc40001197983 */ /* 0x000f240000300800 */
[----:B------:R-:W4:Y:S02]  /*74480*/  LDL.LU R26, [R1+0xfc8] ;  /* 0x000fc800011a7983 */ /* 0x000f240000300800 */
[----:B------:R-:W4:Y:S02]  /*74490*/  LDL.LU R27, [R1+0xfcc] ;  /* 0x000fcc00011b7983 */ /* 0x000f240000300800 */
[C---:B----4-:R-:W-:Y:S11]  /*744a0*/  HMMA.16816.F32 R24, R20.reuse, R14, R24 ;  /* 0x0000000e1418723c */ /* 0x050ff60000001818 */
[----:B------:R-:W-:Y:S11]  /*744b0*/  @!UPT UIADD3 URZ, URZ, URZ, URZ ;  /* 0x0000003f3f3ff290 */ /* 0x000ff6000fffe03f */
[----:B------:R-:W-:Y:S01]  /*744c0*/  @!UPT UIADD3 URZ, URZ, URZ, URZ ;  /* 0x0000003f3f3ff290 */ /* 0x000fe2000fffe03f */
[----:B------:R0:W-:Y:S01]  /*744d0*/  STL.64 [R1+0xfc0], R24 ;  /* 0x000fc01801007387 */ /* 0x0001e20000100a00 */
[----:B------:R-:W-:Y:S02]  /*744e0*/  STL.64 [R1+0xfc8], R26 ;  /* 0x000fc81a01007387 */ /* 0x000fe40000100a00 */
[----:B0-----:R-:W-:Y:S02]  /*744f0*/  IMAD.MOV.U32 R24, RZ, RZ, R15 ;  /* 0x000000ffff187224 */ /* 0x001fe400078e000f */
[----:B------:R-:W-:Y:S02]  /*74500*/  IMAD.MOV.U32 R25, RZ, RZ, R14 ;  /* 0x000000ffff197224 */ /* 0x000fe400078e000e */
[----:B------:R-:W4:Y:S01]  /*74510*/  LDL.LU.64 R14, [R1+0x6cc8] ;  /* 0x006cc800010e7983 */ /* 0x000f220000300a00 */
[----:B------:R0:W-:Y:S02]  /*74520*/  STL [R1+0x6acc], R24 ;  /* 0x006acc1801007387 */ /* 0x0001e40000100800 */
[----:B------:R1:W-:Y:S01]  /*74530*/  STL [R1+0x6ac8], R25 ;  /* 0x006ac81901007387 */ /* 0x0003e20000100800 */
[----:B0-----:R-:W4:Y:S01]  /*74540*/  LDL.LU R24, [R1+0xfb0] ;  /* 0x000fb00001187983 */ /* 0x001f220000300800 */
[----:B-1----:R-:W4:Y:S02]  /*74550*/  LDL.LU R25, [R1+0xfb4] ;  /* 0x000fb40001197983 */ /* 0x002f240000300800 */
[----:B------:R-:W4:Y:S02]  /*74560*/  LDL.LU R26, [R1+0xfb8] ;  /* 0x000fb800011a7983 */ /* 0x000f240000300800 */
[----:B------:R-:W4:Y:S02]  /*74570*/  LDL.LU R27, [R1+0xfbc] ;  /* 0x000fbc00011b7983 */ /* 0x000f240000300800 */
[C---:B----4-:R-:W-:Y:S11]  /*74580*/  HMMA.16816.F32 R24, R20.reuse, R14, R24 ;  /* 0x0000000e1418723c */ /* 0x050ff60000001818 */
[----:B------:R-:W-:Y:S11]  /*74590*/  @!UPT UIADD3 URZ, URZ, URZ, URZ ;  /* 0x0000003f3f3ff290 */ /* 0x000ff6000fffe03f */
[----:B------:R-:W-:Y:S01]  /*745a0*/  @!UPT UIADD3 URZ, URZ, URZ, URZ ;  /* 0x0000003f3f3ff290 */ /* 0x000fe2000fffe03f */
[----:B------:R-:W-:Y:S01]  /*745b0*/  STL.64 [R1+0xfb0], R24 ;  /* 0x000fb01801007387 */ /* 0x000fe20000100a00 */
[----:B------:R0:W-:Y:S02]  /*745c0*/  STL.64 [R1+0xfb8], R26 ;  /* 0x000fb81a01007387 */ /* 0x0001e40000100a00 */
[----:B0-----:R-:W-:Y:S02]  /*745d0*/  IMAD.MOV.U32 R27, RZ, RZ, R14 ;  /* 0x000000ffff1b7224 */ /* 0x001fe400078e000e */
[----:B------:R-:W-:Y:S02]  /*745e0*/  IMAD.MOV.U32 R26, RZ, RZ, R15 ;  /* 0x000000ffff1a7224 */ /* 0x000fe400078e000f */
[----:B------:R-:W2:Y:S01]  /*745f0*/  LDL.LU.64 R14, [R1+0x6cc0] ;  /* 0x006cc000010e7983 */ /* 0x000ea20000300a00 */
[----:B------:R-:W2:Y:S02]  /*74600*/  LDL.LU.64 R12, [R1+0x6cb8] ;  /* 0x006cb800010c7983 */ /* 0x000ea40000300a00 */
[----:B------:R0:W-:Y:S02]  /*74610*/  STL [R1+0x6adc], R26 ;  /* 0x006adc1a01007387 */ /* 0x0001e40000100800 */
[----:B------:R1:W-:Y:S01]  /*74620*/  STL [R1+0x6ad0], R27 ;  /* 0x006ad01b01007387 */ /* 0x0003e20000100800 */
[----:B------:R-:W4:Y:S01]  /*74630*/  LDL.LU R24, [R1+0xf90] ;  /* 0x000f900001187983 */ /* 0x000f220000300800 */
[----:B------:R-:W4:Y:S03]  /*74640*/  LDL.LU R25, [R1+0xf94] ;  /* 0x000f940001197983 */ /* 0x000f260000300800 */
[----:B0-----:R-:W4:Y:S01]  /*74650*/  LDL.LU R26, [R1+0xf98] ;  /* 0x000f9800011a7983 */ /* 0x001f220000300800 */
[----:B-1----:R-:W4:Y:S01]  /*74660*/  LDL.LU R27, [R1+0xf9c] ;  /* 0x000f9c00011b7983 */ /* 0x002f220000300800 */
[C---:B--2---:R-:W-:Y:S11]  /*74670*/  HMMA.16816.F32 R12, R20.reuse, R18, R12 ;  /* 0x00000012140c723c */ /* 0x044ff6000000180c */
[----:B------:R-:W-:Y:S11]  /*74680*/  @!UPT UIADD3 URZ, URZ, URZ, URZ ;  /* 0x0000003f3f3ff290 */ /* 0x000ff6000fffe03f */
[----:B------:R-:W-:Y:S01]  /*74690*/  @!UPT UIADD3 URZ, URZ, URZ, URZ ;  /* 0x0000003f3f3ff290 */ /* 0x000fe2000fffe03f */
[----:B------:R0:W-:Y:S01]  /*746a0*/  STL.64 [R1+0xfa0], R12 ;  /* 0x000fa00c01007387 */ /* 0x0001e20000100a00 */
[----:B------:R-:W-:Y:S02]  /*746b0*/  STL.64 [R1+0xfa8], R14 ;  /* 0x000fa80e01007387 */ /* 0x000fe40000100a00 */
[----:B0-----:R-:W-:Y:S02]  /*746c0*/  IMAD.MOV.U32 R13, RZ, RZ, R18 ;  /* 0x000000ffff0d7224 */ /* 0x001fe400078e0012 */
        /* <DEDUP_REMOVED lines=11> */
[----:B------:R-:W2:Y:S01]  /*74780*/  LDL.LU.64 R10, [R1+0x6ca0] ;  /* 0x006ca000010a7983 */ /* 0x000ea20000300a00 */
[----:B------:R-:W2:Y:S11]  /*74790*/  LDL.LU.64 R8, [R1+0x6c98] ;  /* 0x006c980001087983 */ /* 0x000eb60000300a00 */
[----:B------:R-:W-:Y:S09]  /*747a0*/  @!UPT UIADD3 URZ, URZ, URZ, URZ ;  /* 0x0000003f3f3ff290 */ /* 0x000ff2000fffe03f */
[----:B------:R-:W-:Y:S01]  /*747b0*/  STL.64 [R1+0xf80], R16 ;  /* 0x000f801001007387 */ /* 0x000fe20000100a00 */
[----:B------:R0:W-:Y:S03]  /*747c0*/  STL.64 [R1+0xf88], R18 ;  /* 0x000f881201007387 */ /* 0x0001e60000100a00 */
        /* <DEDUP_REMOVED lines=13> */
[----:B------:R0:W-:Y:S01]  /*748a0*/  STL.64 [R1+0xf60], R8 ;  /* 0x000f600801007387 */ /* 0x0001e20000100a00 */
[----:B------:R-:W-:Y:S02]  /*748b0*/  STL.64 [R1+0xf68], R10 ;  /* 0x000f680a01007387 */ /* 0x000fe40000100a00 */
[----:B0-----:R-:W-:Y:S02]  /*748c0*/  IMAD.MOV.U32 R8, RZ, RZ, R18 ;  /* 0x000000ffff087224 */ /* 0x001fe400078e0012 */
[----:B------:R-:W2:Y:S03]  /*748d0*/  LDL.LU.64 R18, [R1+0x6c70] ;  /* 0x006c700001127983 */ /* 0x000ea60000300a00 */
[----:B------:R-:W-:Y:S01]  /*748e0*/  STL [R1+0x6c68], R8 ;  /* 0x006c680801007387 */ /* 0x000fe20000100800 */
[C---:B--2---:R-:W-:Y:S01]  /*748f0*/  HMMA.16816.F32 R4, R20.reuse, R18, R4 ;  /* 0x000000121404723c */ /* 0x044fe20000001804 */
[----:B------:R-:W-:Y:S11]  /*74900*/  IMAD.MOV.U32 R14, RZ, RZ, R19 ;  /* 0x000000ffff0e7224 */ /* 0x000ff600078e0013 */
[----:B------:R-:W-:Y:S11]  /*74910*/  @!UPT UIADD3 URZ, URZ, URZ, URZ ;  /* 0x0000003f3f3ff290 */ /* 0x000ff6000fffe03f */
[----:B------:R-:W-:Y:S01]  /*74920*/  STL.64 [R1+0xf50], R4 ;  /* 0x000f500401007387 */ /* 0x000fe20000100a00 */
[----:B------:R-:W-:Y:S02]  /*74930*/  STL.64 [R1+0xf58], R6 ;  /* 0x000f580601007387 */ /* 0x000fe40000100a00 */
[----:B------:R0:W-:Y:S02]  /*74940*/  STL.64 [R1+0x6af8], R14 ;  /* 0x006af80e01007387 */ /* 0x0001e40000100a00 */
[----:B------:R1:W-:Y:S01]  /*74950*/  STL.64 [R1+0x6af0], R12 ;  /* 0x006af00c01007387 */ /* 0x0003e20000100a00 */
[----:B0-----:R-:W2:Y:S04]  /*74960*/  LDL.64 R14, [R1+0xd8] ;  /* 0x0000d800010e7983 */ /* 0x001ea80000100a00 */
[----:B--2---:R0:W-:Y:S01]  /*74970*/  STL.64 [R1+0x6c00], R14 ;  /* 0x006c000e01007387 */ /* 0x0041e20000100a00 */
[----:B-1----:R-:W2:Y:S02]  /*74980*/  LDL.LU R12, [R1+0xef0] ;  /* 0x000ef000010c7983 */ /* 0x002ea40000300800 */
[----:B------:R-:W2:Y:S01]  /*74990*/  LDL.LU R13, [R1+0xef4] ;  /* 0x000ef400010d7983 */ /* 0x000ea20000300800 */
[----:B0-----:R-:W3:Y:S01]  /*749a0*/  LDL.LU R14, [R1+0xef8] ;  /* 0x000ef800010e7983 */ /* 0x001ee20000300800 */
[----:B------:R-:W3:Y:S02]  /*749b0*/  LDL.LU R15, [R1+0xefc] ;  /* 0x000efc00010f7983 */ /* 0x000ee40000300800 */
[----:B------:R-:W4:Y:S02]  /*749c0*/  LDL.64 R6, [R1+0x128] ;  /* 0x0001280001067983 */ /* 0x000f240000100a00 */
[----:B------:R-:W-:Y:S01]  /*749d0*/  IMAD.MOV.U32 R26, RZ, RZ, R18 ;  /* 0x000000ffff1a7224 */ /* 0x000fe200078e0012 */
[----:B----4-:R0:W-:Y:S01]  /*749e0*/  STL.64 [R1+0x6c60], R6 ;  /* 0x006c600601007387 */ /* 0x0101e20000100a00 */
[----:B------:R-:W4:Y:S02]  /*749f0*/  LDL.LU R16, [R1+0xf10] ;  /* 0x000f100001107983 */ /* 0x000f240000300800 */
[----:B------:R-:W4:Y:S02]  /*74a00*/  LDL.LU R17, [R1+0xf14] ;  /* 0x000f140001117983 */ /* 0x000f240000300800 */
[----:B------:R-:W2:Y:S01]  /*74a10*/  LDL.LU R18, [R1+0xf18] ;  /* 0x000f180001127983 */ /* 0x000ea20000300800 */
[----:B------:R-:W2:Y:S01]  /*74a20*/  LDL.LU R19, [R1+0xf1c] ;  /* 0x000f1c0001137983 */ /* 0x000ea20000300800 */
[----:B------:R-:W3:Y:S02]  /*74a30*/  LDL.LU R8, [R1+0xf40] ;  /* 0x000f400001087983 */ /* 0x000ee40000300800 */
[----:B------:R-:W3:Y:S02]  /*74a40*/  LDL.LU R9, [R1+0xf44] ;  /* 0x000f440001097983 */ /* 0x000ee40000300800 */
[----:B------:R-:W3:Y:S01]  /*74a50*/  LDL.LU R10, [R1+0xf48] ;  /* 0x000f4800010a7983 */ /* 0x000ee20000300800 */
[----:B------:R-:W3:Y:S04]  /*74a60*/  LDL.LU R11, [R1+0xf4c] ;  /* 0x000f4c00010b7983 */ /* 0x000ee80000300800 */
[----:B0-----:R-:W3:Y:S04]  /*74a70*/  LDL.64 R6, [R1+0x138] ;  /* 0x0001380001067983 */ /* 0x001ee80000100a00 */
[----:B--2---:R0:W-:Y:S01]  /*74a80*/  STL.64 [R1+0x6c40], R18 ;  /* 0x006c401201007387 */ /* 0x0041e20000100a00 */
[----:B----4-:R1:W-:Y:S03]  /*74a90*/  STL.64 [R1+0x6c38], R16 ;  /* 0x006c381001007387 */ /* 0x0103e60000100a00 */
[----:B0-----:R-:W2:Y:S04]  /*74aa0*/  LDL.64 R18, [R1+0x118] ;  /* 0x0001180001127983 */ /* 0x001ea80000100a00 */
[----:B--2---:R0:W-:Y:S01]  /*74ab0*/  STL.64 [R1+0x6c58], R18 ;  /* 0x006c581201007387 */ /* 0x0041e20000100a00 */
[----:B-1----:R-:W2:Y:S02]  /*74ac0*/  LDL.LU R16, [R1+0xf30] ;  /* 0x000f300001107983 */ /* 0x002ea40000300800 */
[----:B------:R-:W2:Y:S01]  /*74ad0*/  LDL.LU R17, [R1+0xf34] ;  /* 0x000f340001117983 */ /* 0x000ea20000300800 */
[----:B0-----:R-:W2:Y:S01]  /*74ae0*/  LDL.LU R18, [R1+0xf38] ;  /* 0x000f380001127983 */ /* 0x001ea20000300800 */
[----:B------:R-:W2:Y:S02]  /*74af0*/  LDL.LU R19, [R1+0xf3c] ;  /* 0x000f3c0001137983 */ /* 0x000ea40000300800 */
[----:B---3--:R0:W-:Y:S02]  /*74b00*/  STL.64 [R1+0x6c10], R14 ;  /* 0x006c100e01007387 */ /* 0x0081e40000100a00 */
[----:B------:R-:W-:Y:S01]  /*74b10*/  STL.64 [R1+0x6c08], R12 ;  /* 0x006c080c01007387 */ /* 0x000fe20000100a00 */
[----:B0-----:R-:W3:Y:S04]  /*74b20*/  LDL.64 R14, [R1+0xf8] ;  /* 0x0000f800010e7983 */ /* 0x001ee80000100a00 */
[----:B---3--:R0:W-:Y:S04]  /*74b30*/  STL.64 [R1+0x6c28], R14 ;  /* 0x006c280e01007387 */ /* 0x0081e80000100a00 */
[----:B0-----:R-:W3:Y:S01]  /*74b40*/  LDL.64 R14, [R1+0x108] ;  /* 0x00010800010e7983 */ /* 0x001ee20000100a00 */
[----:B------:R-:W-:Y:S03]  /*74b50*/  HMMA.16816.F32 R8, R20, R6, R8 ;  /* 0x000000061408723c */ /* 0x000fe60000001808 */
[----:B---3--:R0:W-:Y:S01]  /*74b60*/  STL.64 [R1+0x6c48], R14 ;  /* 0x006c480e01007387 */ /* 0x0081e20000100a00 */
[----:B------:R-:W3:Y:S02]  /*74b70*/  LDL.LU R12, [R1+0xf20] ;  /* 0x000f2000010c7983 */ /* 0x000ee40000300800 */
[----:B------:R-:W3:Y:S01]  /*74b80*/  LDL.LU R13, [R1+0xf24] ;  /* 0x000f2400010d7983 */ /* 0x000ee20000300800 */
[----:B0-----:R-:W3:Y:S01]  /*74b90*/  LDL.LU R14, [R1+0xf28] ;  /* 0x000f2800010e7983 */ /* 0x001ee20000300800 */
[----:B------:R-:W3:Y:S02]  /*74ba0*/  LDL.LU R15, [R1+0xf2c] ;  /* 0x000f2c00010f7983 */ /* 0x000ee40000300800 */
[----:B------:R-:W-:Y:S02]  /*74bb0*/  STL.64 [R1+0x6ae8], R26 ;  /* 0x006ae81a01007387 */ /* 0x000fe40000100a00 */
[----:B------:R0:W-:Y:S02]  /*74bc0*/  STL.64 [R1+0x6ae0], R24 ;  /* 0x006ae01801007387 */ /* 0x0001e40000100a00 */
[----:B0-----:R-:W4:Y:S01]  /*74bd0*/  LDL.LU R24, [R1+0xee0] ;  /* 0x000ee00001187983 */ /* 0x001f220000300800 */
[----:B------:R-:W4:Y:S02]  /*74be0*/  LDL.LU R25, [R1+0xee4] ;  /* 0x000ee40001197983 */ /* 0x000f240000300800 */
[----:B------:R-:W2:Y:S02]  /*74bf0*/  LDL.LU R26, [R1+0xee8] ;  /* 0x000ee800011a7983 */ /* 0x000ea40000300800 */
[----:B------:R-:W2:Y:S02]  /*74c00*/  LDL.LU R27, [R1+0xeec] ;  /* 0x000eec00011b7983 */ /* 0x000ea40000300800 */
[----:B--2---:R-:W-:Y:S01]  /*74c10*/  STL.64 [R1+0x6c20], R26 ;  /* 0x006c201a01007387 */ /* 0x004fe20000100a00 */
[----:B----4-:R0:W-:Y:S03]  /*74c20*/  STL.64 [R1+0x6c18], R24 ;  /* 0x006c181801007387 */ /* 0x0101e60000100a00 */
[----:B0-----:R-:W2:Y:S01]  /*74c30*/  LDL.LU R24, [R1+0xf00] ;  /* 0x000f000001187983 */ /* 0x001ea20000300800 */
[----:B------:R-:W2:Y:S02]  /*74c40*/  LDL.LU R25, [R1+0xf04] ;  /* 0x000f040001197983 */ /* 0x000ea40000300800 */
[----:B------:R-:W2:Y:S02]  /*74c50*/  LDL.LU R26, [R1+0xf08] ;  /* 0x000f0800011a7983 */ /* 0x000ea40000300800 */
[----:B------:R-:W2:Y:S01]  /*74c60*/  LDL.LU R27, [R1+0xf0c] ;  /* 0x000f0c00011b7983 */ /* 0x000ea20000300800 */
[----:B------:R0:W-:Y:S01]  /*74c70*/  STL.64 [R1+0xf40], R8 ;  /* 0x000f400801007387 */ /* 0x0001e20000100a00 */
[----:B------:R1:W-:Y:S03]  /*74c80*/  STL.64 [R1+0xf48], R10 ;  /* 0x000f480a01007387 */ /* 0x0003e60000100a00 */
[----:B0-----:R-:W4:Y:S01]  /*74c90*/  LDL.LU R8, [R1+0x6c68] ;  /* 0x006c680001087983 */ /* 0x001f220000300800 */
[----:B-1----:R-:W-:-:S02]  /*74ca0*/  IMAD.MOV.U32 R10, RZ, RZ, R6 ;  /* 0x000000ffff0a7224 */ /* 0x002fc400078e0006 */
[----:B------:R-:W-:Y:S02]  /*74cb0*/  IMAD.MOV.U32 R11, RZ, RZ, R7 ;  /* 0x000000ffff0b7224 */ /* 0x000fe400078e0007 */
[----:B------:R-:W2:Y:S02]  /*74cc0*/  LDL.LU.64 R6, [R1+0x6c60] ;  /* 0x006c600001067983 */ /* 0x000ea40000300a00 */
[C---:B--2---:R-:W-:Y:S11]  /*74cd0*/  HMMA.16816.F32 R16, R20.reuse, R6, R16 ;  /* 0x000000061410723c */ /* 0x044ff60000001810 */
[----:B------:R-:W-:Y:S11]  /*74ce0*/  @!UPT UIADD3 URZ, URZ, URZ, URZ ;  /* 0x0000003f3f3ff290 */ /* 0x000ff6000fffe03f */
[----:B------:R-:W-:Y:S01]  /*74cf0*/  @!UPT UIADD3 URZ, URZ, URZ, URZ ;  /* 0x0000003f3f3ff290 */ /* 0x000fe2000fffe03f */
[----:B------:R-:W-:Y:S01]  /*74d00*/  STL.64 [R1+0xf30], R16 ;  /* 0x000f301001007387 */ /* 0x000fe20000100a00 */
[----:B------:R0:W-:Y:S03]  /*74d10*/  STL.64 [R1+0xf38], R18 ;  /* 0x000f381201007387 */ /* 0x0001e60000100a00 */
[----:B0-----:R-:W3:Y:S01]  /*74d20*/  LDL.LU.64 R18, [R1+0x6c58] ;  /* 0x006c580001127983 */ /* 0x001ee20000300a00 */
[----:B------:R-:W-:Y:S02]  /*74d30*/  IMAD.MOV.U32 R5, RZ, RZ, R7 ;  /* 0x000000ffff057224 */ /* 0x000fe400078e0007 */
[----:B------:R-:W-:Y:S02]  /*74d40*/  IMAD.MOV.U32 R9, RZ, RZ, R6 ;  /* 0x000000ffff097224 */ /* 0x000fe400078e0006 */
[----:B------:R-:W2:Y:S01]  /*74d50*/  LDL.LU.64 R6, [R1+0x6c50] ;  /* 0x006c500001067983 */ /* 0x000ea20000300a00 */
[----:B------:R-:W-:Y:S02]  /*74d60*/  STL [R1+0x697c], R5 ;  /* 0x00697c0501007387 */ /* 0x000fe40000100800 */
[----:B------:R-:W-:Y:S01]  /*74d70*/  STL [R1+0x6978], R9 ;  /* 0x0069780901007387 */ /* 0x000fe20000100800 */
[----:B---3--:R-:W-:Y:S01]  /*74d80*/  HMMA.16816.F32 R12, R20, R18, R12 ;  /* 0x00000012140c723c */ /* 0x008fe2000000180c */
[----:B------:R-:W-:-:S02]  /*74d90*/  IMAD.MOV.U32 R4, RZ, RZ, R18 ;  /* 0x000000ffff047224 */ /* 0x000fc400078e0012 */
        /* <DEDUP_REMOVED lines=9> */
[----:B------:R-:W2:Y:S01]  /*74e30*/  LDL R0, [R1+0x2ac4] ;  /* 0x002ac40001007983 */ /* 0x000ea20000100800 */
[C---:B---3--:R-:W-:Y:S11]  /*74e40*/  HMMA.16816.F32 R16, R20.reuse, R14, R16 ;  /* 0x0000000e1410723c */ /* 0x048ff60000001810 */
[----:B------:R-:W-:Y:S11]  /*74e50*/  @!UPT UIADD3 URZ, URZ, URZ, URZ ;  /* 0x0000003f3f3ff290 */ /* 0x000ff6000fffe03f */
[----:B------:R-:W-:Y:S01]  /*74e60*/  @!UPT UIADD3 URZ, URZ, URZ, URZ ;  /* 0x0000003f3f3ff290 */ /* 0x000fe2000fffe03f */
[----:B------:R0:W-:Y:S01]  /*74e70*/  STL.64 [R1+0xf10], R16 ;  /* 0x000f101001007387 */ /* 0x0001e20000100a00 */
[----:B------:R1:W-:Y:S02]  /*74e80*/  STL.64 [R1+0xf18], R18 ;  /* 0x000f181201007387 */ /* 0x0003e40000100a00 */
[----:B0-----:R-:W-:Y:S01]  /*74e90*/  IMAD.MOV.U32 R17, RZ, RZ, R14 ;  /* 0x000000ffff117224 */ /* 0x001fe200078e000e */
[----:B-1----:R-:W3:Y:S01]  /*74ea0*/  LDL.LU.64 R18, [R1+0x6c30] ;  /* 0x006c300001127983 */ /* 0x002ee20000300a00 */
[----:B------:R-:W-:Y:S02]  /*74eb0*/  IMAD.MOV.U32 R16, RZ, RZ, R15 ;  /* 0x000000ffff107224 */ /* 0x000fe400078e000f */
[----:B------:R-:W2:Y:S03]  /*74ec0*/  LDL.LU.64 R14, [R1+0x6c28] ;  /* 0x006c2800010e7983 */ /* 0x000ea60000300a00 */
[----:B------:R-:W-:Y:S01]  /*74ed0*/  STL [R1+0x698c], R16 ;  /* 0x00698c1001007387 */ /* 0x000fe20000100800 */
[----:B------:R-:W-:Y:S01]  /*74ee0*/  STL [R1+0x6988], R17 ;  /* 0x0069881101007387 */ /* 0x000fe20000100800 */
[----:B--2---:R-:W-:Y:S02]  /*74ef0*/  HMMA.16816.F32 R24, R20, R14, R24 ;  /* 0x0000000e1418723c */ /* 0x004fe40000001818 */
[----:B---3--:R0:W-:Y:S01]  /*74f00*/  STL.64 [R1+0x6bf8], R18 ;  /* 0x006bf81201007387 */ /* 0x0081e20000100a00 */
[----:B------:R-:W-:-:S02]  /*74f10*/  IMAD.MOV.U32 R29, RZ, RZ, R14 ;  /* 0x000000ffff1d7224 */ /* 0x000fc400078e000e */
[----:B------:R-:W-:Y:S01]  /*74f20*/  IMAD.MOV.U32 R28, RZ, RZ, R15 ;  /* 0x000000ffff1c7224 */ /* 0x000fe200078e000f */
[----:B0-----:R-:W2:Y:S11]  /*74f30*/  LDL.64 R18, [R1+0xe8] ;  /* 0x0000e80001127983 */ /* 0x001eb60000100a00 */
[----:B------:R-:W-:Y:S06]  /*74f40*/  @!UPT UIADD3 URZ, URZ, URZ, URZ ;  /* 0x0000003f3f3ff290 */ /* 0x000fec000fffe03f */
[----:B------:R-:W-:Y:S01]  /*74f50*/  STL.64 [R1+0xf00], R24 ;  /* 0x000f001801007387 */ /* 0x000fe20000100a00 */
[----:B------:R0:W-:Y:S03]  /*74f60*/  STL.64 [R1+0xf08], R26 ;  /* 0x000f081a01007387 */ /* 0x0001e60000100a00 */
[----:B0-----:R-:W3:Y:S01]  /*74f70*/  LDL.LU.64 R26, [R1+0x6c20] ;  /* 0x006c2000011a7983 */ /* 0x001ee20000300a00 */
[----:B------:R-:W3:Y:S02]  /*74f80*/  LDL.LU.64 R24, [R1+0x6c18] ;  /* 0x006c180001187983 */ /* 0x000ee40000300a00 */
[----:B------:R-:W2:Y:S02]  /*74f90*/  LDL.LU.64 R14, [R1+0x6c10] ;  /* 0x006c1000010e7983 */ /* 0x000ea40000300a00 */
[----:B------:R-:W2:Y:S01]  /*74fa0*/  LDL.LU.64 R12, [R1+0x6c08] ;  /* 0x006c0800010c7983 */ /* 0x000ea20000300a00 */
[----:B------:R-:W-:Y:S01]  /*74fb0*/  STL [R1+0x6994], R28 ;  /* 0x0069941c01007387 */ /* 0x000fe20000100800 */
[----:B------:R-:W-:Y:S01]  /*74fc0*/  STL [R1+0x6990], R29 ;  /* 0x0069901d01007387 */ /* 0x000fe20000100800 */
[----:B--2---:R-:W-:Y:S11]  /*74fd0*/  HMMA.16816.F32 R12, R20, R18, R12 ;  /* 0x00000012140c723c */ /* 0x004ff6000000180c */
[----:B------:R-:W-:Y:S11]  /*74fe0*/  @!UPT UIADD3 URZ, URZ, URZ, URZ ;  /* 0x0000003f3f3ff290 */ /* 0x000ff6000fffe03f */
[----:B------:R-:W-:Y:S01]  /*74ff0*/  @!UPT UIADD3 URZ, URZ, URZ, URZ ;  /* 0x0000003f3f3ff290 */ /* 0x000fe2000fffe03f */
[----:B------:R-:W-:Y:S01]  /*75000*/  STL.64 [R1+0xef0], R12 ;  /* 0x000ef00c01007387 */ /* 0x000fe20000100a00 */
[----:B------:R0:W-:Y:S03]  /*75010*/  STL.64 [R1+0xef8], R14 ;  /* 0x000ef80e01007387 */ /* 0x0001e60000100a00 */
[----:B0-----:R-:W3:Y:S01]  /*75020*/  LDL.LU.64 R14, [R1+0x6c00] ;  /* 0x006c0000010e7983 */ /* 0x001ee20000300a00 */
[----:B------:R-:W-:-:S05]  /*75030*/  IMAD.MOV.U32 R9, RZ, RZ, R19 ;  /* 0x000000ffff097224 */ /* 0x000fca00078e0013 */
[----:B------:R-:W-:Y:S01]  /*75040*/  STL [R1+0x699c], R9 ;  /* 0x00699c0901007387 */ /* 0x000fe20000100800 */
[----:B------:R-:W-:Y:S02]  /*75050*/  STL.64 [R1+0x6bd0], R10 ;  /* 0x006bd00a01007387 */ /* 0x000fe40000100a00 */
[----:B----4-:R3:W-:Y:S02]  /*75060*/  STL [R1+0x6bc8], R8 ;  /* 0x006bc80801007387 */ /* 0x0107e40000100800 */
[----:B------:R-:W-:-:S05]  /*75070*/  IMAD.MOV.U32 R5, RZ, RZ, R18 ;  /* 0x000000ffff057224 */ /* 0x000fca00078e0012 */
[----:B------:R-:W-:Y:S01]  /*75080*/  STL [R1+0x6998], R5 ;  /* 0x0069980501007387 */ /* 0x000fe20000100800 */
[----:B---3--:R-:W-:Y:S11]  /*75090*/  HMMA.16816.F32 R8, R20, R14, R24 ;  /* 0x0000000e1408723c */ /* 0x008ff60000001818 */
[----:B------:R-:W-:Y:S11]  /*750a0*/  @!UPT UIADD3 URZ, URZ, URZ, URZ ;  /* 0x0000003f3f3ff290 */ /* 0x000ff6000fffe03f */
[----:B------:R-:W-:Y:S01]  /*750b0*/  @!UPT UIADD3 URZ, URZ, URZ, URZ ;  /* 0x0000003f3f3ff290 */ /* 0x000fe2000fffe03f */
[----:B------:R-:W-:Y:S01]  /*750c0*/  STL.64 [R1+0xee0], R8 ;  /* 0x000ee00801007387 */ /* 0x000fe20000100a00 */
[----:B------:R-:W-:Y:S02]  /*750d0*/  STL.64 [R1+0xee8], R10 ;  /* 0x000ee80a01007387 */ /* 0x000fe40000100a00 */
[----:B------:R-:W2:Y:S02]  /*750e0*/  LDL.LU R24, [R1+0xe70] ;  /* 0x000e700001187983 */ /* 0x000ea40000300800 */
[----:B------:R-:W2:Y:S01]  /*750f0*/  LDL.LU R25, [R1+0xe74] ;  /* 0x000e740001197983 */ /* 0x000ea20000300800 */
[----:B------:R-:W3:Y:S01]  /*75100*/  LDL.LU R26, [R1+0xe78] ;  /* 0x000e7800011a7983 */ /* 0x000ee20000300800 */
[----:B------:R-:W3:Y:S03]  /*75110*/  LDL.LU R27, [R1+0xe7c] ;  /* 0x000e7c00011b7983 */ /* 0x000ee60000300800 */
[----:B---3--:R-:W-:Y:S01]  /*75120*/  STL.64 [R1+0x6b88], R26 ;  /* 0x006b881a01007387 */ /* 0x008fe20000100a00 */
[----:B--2---:R0:W-:Y:S03]  /*75130*/  STL.64 [R1+0x6b80], R24 ;  /* 0x006b801801007387 */ /* 0x0041e60000100a00 */
[----:B0-----:R-:W2:Y:S01]  /*75140*/  LDL.LU R24, [R1+0xe80] ;  /* 0x000e800001187983 */ /* 0x001ea20000300800 */
[----:B------:R-:W2:Y:S02]  /*75150*/  LDL.LU R25, [R1+0xe84] ;  /* 0x000e840001197983 */ /* 0x000ea40000300800 */
[----:B------:R-:W3:Y:S02]  /*75160*/  LDL.LU R26, [R1+0xe88] ;  /* 0x000e8800011a7983 */ /* 0x000ee40000300800 */
[----:B------:R-:W3:Y:S01]  /*75170*/  LDL.LU R27, [R1+0xe8c] ;  /* 0x000e8c00011b7983 */ /* 0x000ee20000300800 */
[----:B------:R-:W4:Y:S01]  /*75180*/  LDL.LU R8, [R1+0xeb0] ;  /* 0x000eb00001087983 */ /* 0x000f220000300800 */
[----:B------:R-:W4:Y:S02]  /*75190*/  LDL.LU R9, [R1+0xeb4] ;  /* 0x000eb40001097983 */ /* 0x000f240000300800 */
[----:B------:R-:W2:Y:S02]  /*751a0*/  LDL.LU R10, [R1+0xeb8] ;  /* 0x000eb800010a7983 */ /* 0x000ea40000300800 */
[----:B------:R-:W2:Y:S01]  /*751b0*/  LDL.LU R11, [R1+0xebc] ;  /* 0x000ebc00010b7983 */ /* 0x000ea20000300800 */
[----:B------:R-:W3:Y:S01]  /*751c0*/  LDL.LU R16, [R1+0xed0] ;  /* 0x000ed00001107983 */ /* 0x000ee20000300800 */
[----:B------:R-:W3:Y:S02]  /*751d0*/  LDL.LU R17, [R1+0xed4] ;  /* 0x000ed40001117983 */ /* 0x000ee40000300800 */
[----:B------:R-:W3:Y:S02]  /*751e0*/  LDL.LU R18, [R1+0xed8] ;  /* 0x000ed80001127983 */ /* 0x000ee40000300800 */
[----:B------:R-:W3:Y:S01]  /*751f0*/  LDL.LU R19, [R1+0xedc] ;  /* 0x000edc0001137983 */ /* 0x000ee20000300800 */
[----:B--2---:R0:W-:Y:S01]  /*75200*/  STL.64 [R1+0x6be0], R10 ;  /* 0x006be00a01007387 */ /* 0x0041e20000100a00 */
[----:B----4-:R-:W-:Y:S03]  /*75210*/  STL.64 [R1+0x6bd8], R8 ;  /* 0x006bd80801007387 */ /* 0x010fe60000100a00 */
[----:B0-----:R-:W2:Y:S04]  /*75220*/  LDL.64 R10, [R1+0xb8] ;  /* 0x0000b800010a7983 */ /* 0x001ea80000100a00 */
[----:B--2---:R0:W-:Y:S04]  /*75230*/  STL.64 [R1+0x6bf0], R10 ;  /* 0x006bf00a01007387 */ /* 0x0041e80000100a00 */
[----:B0-----:R-:W2:Y:S01]  /*75240*/  LDL.64 R10, [R1+0xc8] ;  /* 0x0000c800010a7983 */ /* 0x001ea20000100a00 */
[----:B---3--:R0:W-:Y:S02]  /*75250*/  STL.64 [R1+0x6b98], R26 ;  /* 0x006b981a01007387 */ /* 0x0081e40000100a00 */
[----:B------:R-:W-:Y:S01]  /*75260*/  STL.64 [R1+0x6b90], R24 ;  /* 0x006b901801007387 */ /* 0x000fe20000100a00 */
[----:B0-----:R-:W3:Y:S04]  /*75270*/  LDL.64 R26, [R1+0x88] ;  /* 0x00008800011a7983 */ /* 0x001ee80000100a00 */
[----:B---3--:R0:W-:Y:S04]  /*75280*/  STL.64 [R1+0x6ba8], R26 ;  /* 0x006ba81a01007387 */ /* 0x0081e80000100a00 */
[----:B0-----:R-:W3:Y:S04]  /*75290*/  LDL.64 R26, [R1+0x98] ;  /* 0x00009800011a7983 */ /* 0x001ee80000100a00 */
[----:B---3--:R0:W-:Y:S04]  /*752a0*/  STL.64 [R1+0x6bc0], R26 ;  /* 0x006bc01a01007387 */ /* 0x0081e80000100a00 */
[----:B0-----:R-:W3:Y:S01]  /*752b0*/  LDL.64 R26, [R1+0xa8] ;  /* 0x0000a800011a7983 */ /* 0x001ee20000100a00 */
[----:B------:R-:W-:-:S02]  /*752c0*/  IMAD.MOV.U32 R2, RZ, RZ, R14 ;  /* 0x000000ffff027224 */ /* 0x000fc400078e000e */
[----:B------:R-:W-:Y:S01]  /*752d0*/  IMAD.MOV.U32 R4, RZ, RZ, R15 ;  /* 0x000000ffff047224 */ /* 0x000fe200078e000f */
[----:B---3--:R0:W-:Y:S01]  /*752e0*/  STL.64 [R1+0x6be8], R26 ;  /* 0x006be81a01007387 */ /* 0x0081e20000100a00 */
[----:B------:R-:W3:Y:S02]  /*752f0*/  LDL.LU R24, [R1+0xec0] ;  /* 0x000ec00001187983 */ /* 0x000ee40000300800 */
[----:B------:R-:W3:Y:S01]  /*75300*/  LDL.LU R25, [R1+0xec4] ;  /* 0x000ec40001197983 */ /* 0x000ee20000300800 */
[----:B0-----:R-:W3:Y:S01]  /*75310*/  LDL.LU R26, [R1+0xec8] ;  /* 0x000ec800011a7983 */ /* 0x001ee20000300800 */
[----:B------:R-:W3:Y:S02]  /*75320*/  LDL.LU R27, [R1+0xecc] ;  /* 0x000ecc00011b7983 */ /* 0x000ee40000300800 */
[----:B------:R-:W4:Y:S01]  /*75330*/  LDL.64 R14, [R1+0x68] ;  /* 0x00006800010e7983 */ /* 0x000f220000100a00 */
[----:B--2---:R-:W-:Y:S01]  /*75340*/  HMMA.16816.F32 R16, R20, R10, R16 ;  /* 0x0000000a1410723c */ /* 0x004fe20000001810 */
[----:B----4-:R0:W-:Y:S01]  /*75350*/  STL.64 [R1+0x6ba0], R14 ;  /* 0x006ba00e01007387 */ /* 0x0101e20000100a00 */
        /* <DEDUP_REMOVED lines=8> */
[----:B------:R-:W2:Y:S02]  /*753e0*/  LDL.LU R14, [R1+0xea8] ;  /* 0x000ea800010e7983 */ /* 0x000ea40000300800 */
[----:B------:R-:W2:Y:S01]  /*753f0*/  LDL.LU R15, [R1+0xeac] ;  /* 0x000eac00010f7983 */ /* 0x000ea20000300800 */
[----:B------:R-:W-:Y:S01]  /*75400*/  STL [R1+0x69a4], R4 ;  /* 0x0069a40401007387 */ /* 0x000fe20000100800 */
[----:B------:R-:W-:Y:S03]  /*75410*/  STL [R1+0x69a0], R2 ;  /* 0x0069a00201007387 */ /* 0x000fe60000100800 */
[----:B------:R0:W-:Y:S02]  /*75420*/  STL.64 [R1+0xed0], R16 ;  /* 0x000ed01001007387 */ /* 0x0001e40000100a00 */
[----:B------:R1:W-:Y:S02]  /*75430*/  STL.64 [R1+0xed8], R18 ;  /* 0x000ed81201007387 */ /* 0x0003e40000100a00 */
[----:B0-----:R-:W-:Y:S01]  /*75440*/  IMAD.MOV.U32 R16, RZ, RZ, R10 ;  /* 0x000000ffff107224 */ /* 0x001fe200078e000a */
[----:B-1----:R-:W4:Y:S01]  /*75450*/  LDL.LU.64 R18, [R1+0x6bf8] ;  /* 0x006bf80001127983 */ /* 0x002f220000300a00 */
[----:B------:R-:W-:-:S02]  /*75460*/  IMAD.MOV.U32 R17, RZ, RZ, R11 ;  /* 0x000000ffff117224 */ /* 0x000fc400078e000b */
[----:B------:R-:W3:Y:S03]  /*75470*/  LDL.LU.64 R10, [R1+0x6bf0] ;  /* 0x006bf000010a7983 */ /* 0x000ee60000300a00 */
[----:B------:R-:W-:Y:S01]  /*75480*/  STL [R1+0x69ac], R17 ;  /* 0x0069ac1101007387 */ /* 0x000fe20000100800 */
[----:B------:R-:W-:Y:S01]  /*75490*/  STL [R1+0x69a8], R16 ;  /* 0x0069a81001007387 */ /* 0x000fe20000100800 */
        /* <DEDUP_REMOVED lines=11> */
[C---:B---3--:R-:W-:Y:S01]  /*75550*/  HMMA.16816.F32 R8, R20.reuse, R26, R8 ;  /* 0x0000001a1408723c */ /* 0x048fe20000001808 */
[----:B------:R-:W-:Y:S11]  /*75560*/  IMAD.MOV.U32 R5, RZ, RZ, R27 ;  /* 0x000000ffff057224 */ /* 0x000ff600078e001b */
[----:B------:R-:W-:Y:S11]  /*75570*/  @!UPT UIADD3 URZ, URZ, URZ, URZ ;  /* 0x0000003f3f3ff290 */ /* 0x000ff6000fffe03f */
[----:B------:R0:W-:Y:S01]  /*75580*/  STL.64 [R1+0xeb0], R8 ;  /* 0x000eb00801007387 */ /* 0x0001e20000100a00 */
[----:B------:R1:W-:Y:S02]  /*75590*/  STL.64 [R1+0xeb8], R10 ;  /* 0x000eb80a01007387 */ /* 0x0003e40000100a00 */
[----:B0-----:R-:W-:Y:S01]  /*755a0*/  IMAD.MOV.U32 R9, RZ, RZ, R26 ;  /* 0x000000ffff097224 */ /* 0x001fe200078e001a */
[----:B-1----:R-:W3:Y:S01]  /*755b0*/  LDL.LU.64 R10, [R1+0x6bd0] ;  /* 0x006bd000010a7983 */ /* 0x002ee20000300a00 */
[----:B------:R-:W2:Y:S02]  /*755c0*/  LDL.LU R8, [R1+0x6bc8] ;  /* 0x006bc80001087983 */ /* 0x000ea40000300800 */
        /* <DEDUP_REMOVED lines=25> */
[----:B----4-:R0:W-:Y:S03]  /*75760*/  STL.64 [R1+0x6b60], R18 ;  /* 0x006b601201007387 */ /* 0x0101e60000100a00 */
[----:B0-----:R-:W2:Y:S02]  /*75770*/  LDL.64 R18, [R1+0x78] ;  /* 0x0000780001127983 */ /* 0x001ea40000100a00 */
[----:B--2---:R-:W-:Y:S11]  /*75780*/  HMMA.16816.F32 R24, R20, R18, R24 ;  /* 0x000000121418723c */ /* 0x004ff60000001818 */
[----:B------:R-:W-:Y:S11]  /*75790*/  @!UPT UIADD3 URZ, URZ, URZ, URZ ;  /* 0x0000003f3f3ff290 */ /* 0x000ff6000fffe03f */
[----:B------:R-:W-:Y:S01]  /*757a0*/  @!UPT UIADD3 URZ, URZ, URZ, URZ ;  /* 0x0000003f3f3ff290 */ /* 0x000fe2000fffe03f */
[----:B------:R-:W-:Y:S01]  /*757b0*/  STL.64 [R1+0xe80], R24 ;  /* 0x000e801801007387 */ /* 0x000fe20000100a00 */
[----:B------:R0:W-:Y:S03]  /*757c0*/  STL.64 [R1+0xe88], R26 ;  /* 0x000e881a01007387 */ /* 0x0001e60000100a00 */
[----:B0-----:R-:W2:Y:S01]  /*757d0*/  LDL.LU.64 R26, [R1+0x6b88] ;  /* 0x006b8800011a7983 */ /* 0x001ea20000300a00 */
[----:B------:R-:W2:Y:S02]  /*757e0*/  LDL.LU.64 R24, [R1+0x6b80] ;  /* 0x006b800001187983 */ /* 0x000ea40000300a00 */
[----:B------:R-:W-:Y:S02]  /*757f0*/  IMAD.MOV.U32 R29, RZ, RZ, R18 ;  /* 0x000000ffff1d7224 */ /* 0x000fe400078e0012 */
[----:B------:R-:W-:Y:S02]  /*75800*/  IMAD.MOV.U32 R28, RZ, RZ, R19 ;  /* 0x000000ffff1c7224 */ /* 0x000fe400078e0013 */
[----:B------:R-:W-:-:S02]  /*75810*/  IMAD.MOV.U32 R5, RZ, RZ, R14 ;  /* 0x000000ffff057224 */ /* 0x000fc400078e000e */
[----:B------:R-:W-:Y:S01]  /*75820*/  IMAD.MOV.U32 R9, RZ, RZ, R15 ;  /* 0x000000ffff097224 */ /* 0x000fe200078e000f */
[----:B------:R-:W-:Y:S01]  /*75830*/  STL [R1+0x69d4], R28 ;  /* 0x0069d41c01007387 */ /* 0x000fe20000100800 */
[----:B------:R-:W-:Y:S01]  /*75840*/  STL [R1+0x69d0], R29 ;  /* 0x0069d01d01007387 */ /* 0x000fe20000100800 */
[C---:B--2---:R-:W-:Y:S11]  /*75850*/  HMMA.16816.F32 R16, R20.reuse, R14, R24 ;  /* 0x0000000e1410723c */ /* 0x044ff60000001818 */
[----:B------:R-:W-:Y:S11]  /*75860*/  @!UPT UIADD3 URZ, URZ, URZ, URZ ;  /* 0x0000003f3f3ff290 */ /* 0x000ff6000fffe03f */
[----:B------:R-:W-:Y:S01]  /*75870*/  @!UPT UIADD3 URZ, URZ, URZ, URZ ;  /* 0x0000003f3f3ff290 */ /* 0x000fe2000fffe03f */
[----:B------:R-:W-:Y:S01]  /*75880*/  STL.64 [R1+0xe70], R16 ;  /* 0x000e701001007387 */ /* 0x000fe20000100a00 */
[----:B------:R-:W-:Y:S02]  /*75890*/  STL.64 [R1+0xe78], R18 ;  /* 0x000e781201007387 */ /* 0x000fe40000100a00 */
[----:B------:R-:W2:Y:S02]  /*758a0*/  LDL.64 R14, [R1+0x8] ;  /* 0x00000800010e7983 */ /* 0x000ea40000100a00 */
[----:B--2---:R0:W-:Y:S04]  /*758b0*/  STL.64 [R1+0x6b10], R14 ;  /* 0x006b100e01007387 */ /* 0x0041e80000100a00 */
[----:B0-----:R-:W2:Y:S04]  /*758c0*/  LDL.64 R14, [R1+0x18] ;  /* 0x00001800010e7983 */ /* 0x001ea80000100a00 */
[----:B--2---:R0:W-:Y:S04]  /*758d0*/  STL.64 [R1+0x6b28], R14 ;  /* 0x006b280e01007387 */ /* 0x0041e80000100a00 */
[----:B0-----:R-:W2:Y:S04]  /*758e0*/  LDL.64 R14, [R1+0x28] ;  /* 0x00002800010e7983 */ /* 0x001ea80000100a00 */
[----:B--2---:R0:W-:Y:S01]  /*758f0*/  STL.64 [R1+0x6b40], R14 ;  /* 0x006b400e01007387 */ /* 0x0041e20000100a00 */
[----:B------:R-:W2:Y:S02]  /*75900*/  LDL.LU R24, [R1+0xe00] ;  /* 0x000e000001187983 */ /* 0x000ea40000300800 */
[----:B------:R-:W2:Y:S02]  /*75910*/  LDL.LU R25, [R1+0xe04] ;  /* 0x000e040001197983 */ /* 0x000ea40000300800 */
[----:B------:R-:W4:Y:S01]  /*75920*/  LDL.LU R26, [R1+0xe08] ;  /* 0x000e0800011a7983 */ /* 0x000f220000300800 */
[----:B------:R-:W4:Y:S01]  /*75930*/  LDL.LU R27, [R1+0xe0c] ;  /* 0x000e0c00011b7983 */ /* 0x000f220000300800 */
[----:B------:R-:W2:Y:S02]  /*75940*/  LDL.LU R16, [R1+0xe50] ;  /* 0x000e500001107983 */ /* 0x000ea40000300800 */
[----:B------:R-:W2:Y:S02]  /*75950*/  LDL.LU R17, [R1+0xe54] ;  /* 0x000e540001117983 */ /* 0x000ea40000300800 */
[----:B------:R-:W2:Y:S01]  /*75960*/  LDL.LU R18, [R1+0xe58] ;  /* 0x000e580001127983 */ /* 0x000ea20000300800 */
[----:B------:R-:W2:Y:S04]  /*75970*/  LDL.LU R19, [R1+0xe5c] ;  /* 0x000e5c0001137983 */ /* 0x000ea80000300800 */
[----:B--2---:R1:W-:Y:S01]  /*75980*/  STL.64 [R1+0x6b70], R18 ;  /* 0x006b701201007387 */ /* 0x0043e20000100a00 */
[----:B------:R-:W-:Y:S02]  /*75990*/  STL.64 [R1+0x6b68], R16 ;  /* 0x006b681001007387 */ /* 0x000fe40000100a00 */
[----:B0-----:R-:W2:Y:S01]  /*759a0*/  LDL.64 R14, [R1+0x38] ;  /* 0x00003800010e7983 */ /* 0x001ea20000100a00 */
[----:B-1----:R-:W3:Y:S04]  /*759b0*/  LDL.64 R18, [R1+0x58] ;  /* 0x0000580001127983 */ /* 0x002ee80000100a00 */
[----:B--2---:R0:W-:Y:S04]  /*759c0*/  STL.64 [R1+0x6b58], R14 ;  /* 0x006b580e01007387 */ /* 0x0041e80000100a00 */
[----:B0-----:R-:W2:Y:S04]  /*759d0*/  LDL.64 R14, [R1+0x48] ;  /* 0x00004800010e7983 */ /* 0x001ea80000100a00 */
[----:B--2---:R0:W-:Y:S01]  /*759e0*/  STL.64 [R1+0x6b78], R14 ;  /* 0x006b780e01007387 */ /* 0x0041e20000100a00 */
[----:B------:R-:W3:Y:S02]  /*759f0*/  LDL.LU R12, [R1+0xe60] ;  /* 0x000e6000010c7983 */ /* 0x000ee40000300800 */
[----:B------:R-:W3:Y:S01]  /*75a00*/  LDL.LU R13, [R1+0xe64] ;  /* 0x000e6400010d7983 */ /* 0x000ee20000300800 */
[----:B0-----:R-:W3:Y:S01]  /*75a10*/  LDL.LU R14, [R1+0xe68] ;  /* 0x000e6800010e7983 */ /* 0x001ee20000300800 */
[----:B------:R-:W3:Y:S02]  /*75a20*/  LDL.LU R15, [R1+0xe6c] ;  /* 0x000e6c00010f7983 */ /* 0x000ee40000300800 */
[----:B----4-:R-:W-:Y:S02]  /*75a30*/  STL.64 [R1+0x6b08], R26 ;  /* 0x006b081a01007387 */ /* 0x010fe40000100a00 */
[----:B------:R0:W-:Y:S02]  /*75a40*/  STL.64 [R1+0x6b00], R24 ;  /* 0x006b001801007387 */ /* 0x0001e40000100a00 */
        /* <DEDUP_REMOVED lines=9> */
[----:B------:R-:W4:Y:S01]  /*75ae0*/  LDL.LU R27, [R1+0xe2c] ;  /* 0x000e2c00011b7983 */ /* 0x000f220000300800 */
[----:B---3--:R-:W-:Y:S01]  /*75af0*/  HMMA.16816.F32 R12, R20, R18, R12 ;  /* 0x00000012140c723c */ /* 0x008fe2000000180c */
[----:B----4-:R-:W-:Y:S01]  /*75b00*/  STL.64 [R1+0x6b38], R26 ;  /* 0x006b381a01007387 */ /* 0x010fe20000100a00 */
[----:B--2---:R0:W-:Y:S03]  /*75b10*/  STL.64 [R1+0x6b30], R24 ;  /* 0x006b301801007387 */ /* 0x0041e60000100a00 */
        /* <DEDUP_REMOVED lines=12> */
[----:B------:R-:W-:Y:S01]  /*75be0*/  STL [R1+0x69dc], R9 ;  /* 0x0069dc0901007387 */ /* 0x000fe20000100800 */
[----:B------:R-:W-:Y:S02]  /*75bf0*/  STL [R1+0x69d8], R5 ;  /* 0x0069d80501007387 */ /* 0x000fe40000100800 */
[----:B------:R-:W-:Y:S02]  /*75c00*/  STL.64 [R1+0xe60], R12 ;  /* 0x000e600c01007387 */ /* 0x000fe40000100a00 */
[----:B------:R0:W-:Y:S02]  /*75c10*/  STL.64 [R1+0xe68], R14 ;  /* 0x000e680e01007387 */ /* 0x0001e40000100a00 */
[----:B0-----:R-:W3:Y:S01]  /*75c20*/  LDL.LU.64 R14, [R1+0x6b78] ;  /* 0x006b7800010e7983 */ /* 0x001ee20000300a00 */
[----:B------:R-:W3:Y:S02]  /*75c30*/  LDL.LU.64 R18, [R1+0x6b70] ;  /* 0x006b700001127983 */ /* 0x000ee40000300a00 */
[----:B------:R-:W3:Y:S02]  /*75c40*/  LDL.LU.64 R16, [R1+0x6b68] ;  /* 0x006b680001107983 */ /* 0x000ee40000300a00 */
[----:B------:R-:W-:Y:S01]  /*75c50*/  STL [R1+0x69e4], R4 ;  /* 0x0069e40401007387 */ /* 0x000fe20000100800 */
[----:B------:R-:W-:Y:S01]  /*75c60*/  STL [R1+0x69e0], R2 ;  /* 0x0069e00201007387 */ /* 0x000fe20000100800 */
        /* <DEDUP_REMOVED lines=38> */
[----:B------:R-:W-:Y:S01]  /*75ed0*/  STL.64 [R1+0x6ab8], R6 ;  /* 0x006ab80601007387 */ /* 0x000fe20000100a00 */
[----:B------:R0:W-:Y:S04]  /*75ee0*/  STL.64 [R1+0x6ab0], R4 ;  /* 0x006ab00401007387 */ /* 0x0001e80000100a00 */
[----:B0-----:R-:W4:Y:S01]  /*75ef0*/  LDL.LU R4, [R1+0xdf0] ;  /* 0x000df00001047983 */ /* 0x001f220000300800 */
[----:B------:R-:W4:Y:S02]  /*75f00*/  LDL.LU R5, [R1+0xdf4] ;  /* 0x000df40001057983 */ /* 0x000f240000300800 */
[----:B------:R-:W4:Y:S02]  /*75f10*/  LDL.LU R6, [R1+0xdf8] ;  /* 0x000df80001067983 */ /* 0x000f240000300800 */
[----:B------:R-:W4:Y:S01]  /*75f20*/  LDL.LU R7, [R1+0xdfc] ;  /* 0x000dfc0001077983 */ /* 0x000f220000300800 */
[C---:B--2---:R-:W-:Y:S11]  /*75f30*/  HMMA.16816.F32 R24, R20.reuse, R14, R24 ;  /* 0x0000000e1418723c */ /* 0x044ff60000001818 */
[----:B------:R-:W-:Y:S11]  /*75f40*/  @!UPT UIADD3 URZ, URZ, URZ, URZ ;  /* 0x0000003f3f3ff290 */ /* 0x000ff6000fffe03f */
[----:B------:R-:W-:Y:S01]  /*75f50*/  @!UPT UIADD3 URZ, URZ, URZ, URZ ;  /* 0x0000003f3f3ff290 */ /* 0x000fe2000fffe03f */
[----:B------:R-:W-:Y:S01]  /*75f60*/  STL.64 [R1+0xe10], R24 ;  /* 0x000e101801007387 */ /* 0x000fe20000100a00 */
[----:B------:R0:W-:Y:S03]  /*75f70*/  STL.64 [R1+0xe18], R26 ;  /* 0x000e181a01007387 */ /* 0x0001e60000100a00 */
[----:B0-----:R-:W3:Y:S01]  /*75f80*/  LDL.LU.64 R26, [R1+0x6b08] ;  /* 0x006b0800011a7983 */ /* 0x001ee20000300a00 */
[----:B------:R-:W3:Y:S02]  /*75f90*/  LDL.LU.64 R24, [R1+0x6b00] ;  /* 0x006b000001187983 */ /* 0x000ee40000300a00 */
[----:B------:R-:W-:Y:S02]  /*75fa0*/  IMAD.MOV.U32 R17, RZ, RZ, R14 ;  /* 0x000000ffff117224 */ /* 0x000fe400078e000e */
[----:B------:R-:W-:Y:S02]  /*75fb0*/  IMAD.MOV.U32 R16, RZ, RZ, R15 ;  /* 0x000000ffff107224 */ /* 0x000fe400078e000f */
[----:B------:R-:W2:Y:S01]  /*75fc0*/  LDL.LU.64 R14, [R1+0x6af8] ;  /* 0x006af800010e7983 */ /* 0x000ea20000300a00 */
[----:B------:R-:W2:Y:S01]  /*75fd0*/  LDL.LU.64 R12, [R1+0x6af0] ;  /* 0x006af000010c7983 */ /* 0x000ea20000300a00 */
[----:B---3--:R-:W-:Y:S11]  /*75fe0*/  HMMA.16816.F32 R24, R20, R18, R24 ;  /* 0x000000121418723c */ /* 0x008ff60000001818 */
[----:B------:R-:W-:Y:S11]  /*75ff0*/  @!UPT UIADD3 URZ, URZ, URZ, URZ ;  /* 0x0000003f3f3ff290 */ /* 0x000ff6000fffe03f */
[----:B------:R-:W-:Y:S01]  /*76000*/  @!UPT UIADD3 URZ, URZ, URZ, URZ ;  /* 0x0000003f3f3ff290 */ /* 0x000fe2000fffe03f */
[----:B------:R-:W-:Y:S01]  /*76010*/  STL.64 [R1+0xe00], R24 ;  /* 0x000e001801007387 */ /* 0x000fe20000100a00 */
[----:B------:R0:W-:Y:S03]  /*76020*/  STL.64 [R1+0xe08], R26 ;  /* 0x000e081a01007387 */ /* 0x0001e60000100a00 */
[----:B0-----:R-:W3:Y:S01]  /*76030*/  LDL.LU.64 R26, [R1+0x6ae8] ;  /* 0x006ae800011a7983 */ /* 0x001ee20000300a00 */
[----:B------:R-:W4:Y:S02]  /*76040*/  LDL.LU.64 R24, [R1+0x6ae0] ;  /* 0x006ae00001187983 */ /* 0x000f240000300a00 */
[----:B------:R2:W-:Y:S02]  /*76050*/  STL.64 [R1+0x67c8], R18 ;  /* 0x0067c81201007387 */ /* 0x0005e40000100a00 */
[----:B------:R0:W-:Y:S02]  /*76060*/  STL.64 [R1+0x69f0], R16 ;  /* 0x0069f01001007387 */ /* 0x0001e40000100a00 */
[----:B--2---:R-:W-:-:S02]  /*76070*/  IMAD.MOV.U32 R19, RZ, RZ, R14 ;  /* 0x000000ffff137224 */ /* 0x004fc400078e000e */
[----:B---3--:R-:W-:Y:S02]  /*76080*/  IMAD.MOV.U32 R18, RZ, RZ, R26 ;  /* 0x000000ffff127224 */ /* 0x008fe400078e001a */
[----:B------:R-:W2:Y:S01]  /*76090*/  LDL.LU R26, [R1+0x6adc] ;  /* 0x006adc00011a7983 */ /* 0x000ea20000300800 */
[----:B------:R-:W4:Y:S02]  /*760a0*/  LDL.LU R14, [R1+0x6ad8] ;  /* 0x006ad800010e7983 */ /* 0x000f240000300800 */
[----:B------:R1:W-:Y:S02]  /*760b0*/  STL.64 [R1+0x6a00], R18 ;  /* 0x006a001201007387 */ /* 0x0003e40000100a00 */
[----:B0-----:R-:W3:Y:S01]  /*760c0*/  LDL.LU R16, [R1+0x450] ;  /* 0x0004500001107983 */ /* 0x001ee20000300800 */
[----:B------:R-:W3:Y:S04]  /*760d0*/  LDL.LU R17, [R1+0x454] ;  /* 0x0004540001117983 */ /* 0x000ee80000300800 */
[----:B-1----:R-:W2:Y:S01]  /*760e0*/  LDL.LU R18, [R1+0x458] ;  /* 0x0004580001127983 */ /* 0x002ea20000300800 */
[----:B------:R-:W2:Y:S03]  /*760f0*/  LDL.LU R19, [R1+0x45c] ;  /* 0x00045c0001137983 */ /* 0x000ea60000300800 */
[----:B--2---:R0:W-:Y:S01]  /*76100*/  STL.64 [R1+0x6a10], R18 ;  /* 0x006a101201007387 */ /* 0x0041e20000100a00 */
[----:B---3--:R-:W-:Y:S02]  /*76110*/  STL.64 [R1+0x6a08], R16 ;  /* 0x006a081001007387 */ /* 0x008fe40000100a00 */
[----:B0-----:R-:W-:-:S02]  /*76120*/  IMAD.MOV.U32 R18, RZ, RZ, R15 ;  /* 0x000000ffff127224 */ /* 0x001fc400078e000f */
[----:B------:R-:W4:Y:S01]  /*76130*/  LDL.LU R15, [R1+0x6ad4] ;  /* 0x006ad400010f7983 */ /* 0x000f220000300800 */
[----:B------:R-:W-:Y:S02]  /*76140*/  IMAD.MOV.U32 R19, RZ, RZ, R27 ;  /* 0x000000ffff137224 */ /* 0x000fe400078e001b */
[----:B------:R-:W2:Y:S03]  /*76150*/  LDL.LU R27, [R1+0x6ad0] ;  /* 0x006ad000011b7983 */ /* 0x000ea60000300800 */
[----:B------:R0:W-:Y:S04]  /*76160*/  STL.64 [R1+0x6a28], R18 ;  /* 0x006a281201007387 */ /* 0x0001e80000100a00 */
[----:B0-----:R-:W3:Y:S01]  /*76170*/  LDL.64 R18, [R1+0x178] ;  /* 0x0001780001127983 */ /* 0x001ee20000100a00 */
[----:B----4-:R-:W-:Y:S03]  /*76180*/  HMMA.16816.F32 R4, R20, R14, R4 ;  /* 0x0000000e1404723c */ /* 0x010fe60000001804 */
[----:B---3--:R0:W-:Y:S02]  /*76190*/  STL.64 [R1+0x6a40], R18 ;  /* 0x006a401201007387 */ /* 0x0081e40000100a00 */
[----:B0-----:R-:W-:-:S02]  /*761a0*/  IMAD.MOV.U32 R18, RZ, RZ, R24 ;  /* 0x000000ffff127224 */ /* 0x001fc400078e0018 */
[----:B------:R-:W-:Y:S01]  /*761b0*/  IMAD.MOV.U32 R19, RZ, RZ, R25 ;  /* 0x000000ffff137224 */ /* 0x000fe200078e0019 */
[----:B------:R-:W3:Y:S01]  /*761c0*/  LDL.LU R24, [R1+0x6acc] ;  /* 0x006acc0001187983 */ /* 0x000ee20000300800 */
[----:B------:R-:W4:Y:S03]  /*761d0*/  LDL.LU R25, [R1+0x6ac8] ;  /* 0x006ac80001197983 */ /* 0x000f260000300800 */
[----:B------:R0:W-:Y:S01]  /*761e0*/  STL.64 [R1+0x6a58], R18 ;  /* 0x006a581201007387 */ /* 0x0001e20000100a00 */
[----:B------:R1:W-:Y:S10]  /*761f0*/  STL.64 [R1+0x67c0], R14 ;  /* 0x0067c00e01007387 */ /* 0x0003f40000100a00 */
[----:B------:R-:W-:Y:S02]  /*76200*/  STL.64 [R1+0xdf0], R4 ;  /* 0x000df00401007387 */ /* 0x000fe40000100a00 */
[----:B------:R-:W-:Y:S02]  /*76210*/  STL.64 [R1+0xdf8], R6 ;  /* 0x000df80601007387 */ /* 0x000fe40000100a00 */
[----:B0-----:R-:W-:-:S02]  /*76220*/  IMAD.MOV.U32 R18, RZ, RZ, R13 ;  /* 0x000000ffff127224 */ /* 0x001fc400078e000d */
[----:B------:R-:W-:Y:S02]  /*76230*/  IMAD.MOV.U32 R19, RZ, RZ, R12 ;  /* 0x000000ffff137224 */ /* 0x000fe400078e000c */
[----:B-1----:R-:W-:Y:S02]  /*76240*/  IMAD.MOV.U32 R14, RZ, RZ, R10 ;  /* 0x000000ffff0e7224 */ /* 0x002fe400078e000a */
[----:B------:R-:W-:Y:S01]  /*76250*/  IMAD.MOV.U32 R15, RZ, RZ, R11 ;  /* 0x000000ffff0f7224 */ /* 0x000fe200078e000b */
[----:B------:R-:W3:Y:S01]  /*76260*/  LDL.LU R10, [R1+0x6ac4] ;  /* 0x006ac400010a7983 */ /* 0x000ee20000300800 */
[----:B------:R-:W3:Y:S02]  /*76270*/  LDL.LU R11, [R1+0x6ac0] ;  /* 0x006ac000010b7983 */ /* 0x000ee40000300800 */
[----:B------:R-:W-:Y:S01]  /*76280*/  STL.64 [R1+0x6a70], R18 ;  /* 0x006a701201007387 */ /* 0x000fe20000100a00 */
[----:B------:R0:W-:Y:S01]  /*76290*/  STL.64 [R1+0x69f8], R14 ;  /* 0x0069f80e01007387 */ /* 0x0001e20000100a00 */
[----:B------:R-:W3:Y:S02]  /*762a0*/  LDL.LU R12, [R1+0x870] ;  /* 0x00087000010c7983 */ /* 0x000ee40000300800 */
[----:B------:R-:W3:Y:S01]  /*762b0*/  LDL.LU R13, [R1+0x874] ;  /* 0x00087400010d7983 */ /* 0x000ee20000300800 */
[----:B0-----:R-:W3:Y:S01]  /*762c0*/  LDL.LU R14, [R1+0x878] ;  /* 0x00087800010e7983 */ /* 0x001ee20000300800 */
[----:B------:R-:W3:Y:S02]  /*762d0*/  LDL.LU R15, [R1+0x87c] ;  /* 0x00087c00010f7983 */ /* 0x000ee40000300800 */
[----:B--2---:R-:W-:-:S02]  /*762e0*/  IMAD.MOV.U32 R18, RZ, RZ, R27 ;  /* 0x000000ffff127224 */ /* 0x004fc400078e001b */
[----:B------:R-:W-:-:S05]  /*762f0*/  IMAD.MOV.U32 R19, RZ, RZ, R26 ;  /* 0x000000ffff137224 */ /* 0x000fca00078e001a */
[----:B------:R-:W-:Y:S04]  /*76300*/  STL.64 [R1+0x6a88], R18 ;  /* 0x006a881201007387 */ /* 0x000fe80000100a00 */
[----:B---3--:R-:W-:Y:S01]  /*76310*/  STL.64 [R1+0x6a20], R14 ;  /* 0x006a200e01007387 */ /* 0x008fe20000100a00 */
[----:B------:R0:W-:Y:S03]  /*76320*/  STL.64 [R1+0x6a18], R12 ;  /* 0x006a180c01007387 */ /* 0x0001e60000100a00 */
[----:B0-----:R-:W2:Y:S01]  /*76330*/  LDL.LU R12, [R1+0x460] ;  /* 0x00046000010c7983 */ /* 0x001ea20000300800 */
[----:B------:R-:W2:Y:S02]  /*76340*/  LDL.LU R13, [R1+0x464] ;  /* 0x00046400010d7983 */ /* 0x000ea40000300800 */
[----:B------:R-:W3:Y:S02]  /*76350*/  LDL.LU R14, [R1+0x468] ;  /* 0x00046800010e7983 */ /* 0x000ee40000300800 */
[----:B------:R-:W3:Y:S02]  /*76360*/  LDL.LU R15, [R1+0x46c] ;  /* 0x00046c00010f7983 */ /* 0x000ee40000300800 */
[----:B------:R-:W-:-:S02]  /*76370*/  IMAD.MOV.U32 R19, RZ, RZ, R24 ;  /* 0x000000ffff137224 */ /* 0x000fc400078e0018 */
[----:B----4-:R-:W-:Y:S01]  /*76380*/  IMAD.MOV.U32 R18, RZ, RZ, R25 ;  /* 0x000000ffff127224 */ /* 0x010fe200078e0019 */
        /* <DEDUP_REMOVED lines=8> */
[----:B---3--:R-:W-:Y:S01]  /*76410*/  STL.64 [R1+0x6a38], R14 ;  /* 0x006a380e01007387 */ /* 0x008fe20000100a00 */
[----:B--2---:R0:W-:Y:S03]  /*76420*/  STL.64 [R1+0x6a30], R12 ;  /* 0x006a300c01007387 */ /* 0x0041e60000100a00 */
[----:B0-----:R-:W2:Y:S01]  /*76430*/  LDL.LU R12, [R1+0x470] ;  /* 0x00047000010c7983 */ /* 0x001ea20000300800 */
[----:B------:R-:W2:Y:S02]  /*76440*/  LDL.LU R13, [R1+0x474] ;  /* 0x00047400010d7983 */ /* 0x000ea40000300800 */
[----:B------:R-:W3:Y:S02]  /*76450*/  LDL.LU R14, [R1+0x478] ;  /* 0x00047800010e7983 */ /* 0x000ee40000300800 */
[----:B------:R-:W3:Y:S02]  /*76460*/  LDL.LU R15, [R1+0x47c] ;  /* 0x00047c00010f7983 */ /* 0x000ee40000300800 */
        /* <DEDUP_REMOVED lines=11> */
[----:B------:R-:W3:Y:S01]  /*76520*/  LDL.LU R15, [R1+0x49c] ;  /* 0x00049c00010f7983 */ /* 0x000ee20000300800 */
[C---:B----4-:R-:W-:Y:S01]  /*76530*/  HMMA.16816.F32 R4, R20.reuse, R10, R4 ;  /* 0x0000000a1404723c */ /* 0x050fe20000001804 */
        /* <DEDUP_REMOVED lines=10> */
[----:B------:R-:W2:Y:S02]  /*765e0*/  LDL.LU R14, [R1+0x4b8] ;  /* 0x0004b800010e7983 */ /* 0x000ea40000300800 */
[----:B------:R-:W2:Y:S02]  /*765f0*/  LDL.LU R15, [R1+0x4bc] ;  /* 0x0004bc00010f7983 */ /* 0x000ea40000300800 */
[----:B------:R-:W-:Y:S01]  /*76600*/  STL.64 [R1+0xde0], R4 ;  /* 0x000de00401007387 */ /* 0x000fe20000100a00 */
[----:B------:R0:W-:Y:S03]  /*76610*/  STL.64 [R1+0xde8], R6 ;  /* 0x000de80601007387 */ /* 0x0001e60000100a00 */
[----:B0-----:R-:W3:Y:S01]  /*76620*/  LDL.LU.64 R6, [R1+0x6ab8] ;  /* 0x006ab80001067983 */ /* 0x001ee20000300a00 */
[----:B------:R-:W4:Y:S01]  /*76630*/  LDL.LU.64 R4, [R1+0x6ab0] ;  /* 0x006ab00001047983 */ /* 0x000f220000300a00 */
[----:B---3--:R-:W-:Y:S02]  /*76640*/  HMMA.16816.F32 R20, R20, R6, R24 ;  /* 0x000000061414723c */ /* 0x008fe40000001818 */
[----:B------:R-:W2:Y:S01]  /*76650*/  LDL.LU.64 R26, [R1+0x6aa8] ;  /* 0x006aa800011a7983 */ /* 0x000ea20000300a00 */
[----:B------:R-:W2:Y:S11]  /*76660*/  LDL.LU.64 R24, [R1+0x6aa0] ;  /* 0x006aa00001187983 */ /* 0x000eb60000300a00 */
[----:B------:R-:W-:Y:S09]  /*76670*/  @!UPT UIADD3 URZ, URZ, URZ, URZ ;  /* 0x0000003f3f3ff290 */ /* 0x000ff2000fffe03f */
[----:B------:R-:W-:Y:S01]  /*76680*/  STL.64 [R1+0x560], R20 ;  /* 0x0005601401007387 */ /* 0x000fe20000100a00 */
[----:B------:R-:W-:Y:S02]  /*76690*/  STL.64 [R1+0x568], R22 ;  /* 0x0005681601007387 */ /* 0x000fe40000100a00 */
[----:B------:R-:W-:Y:S01]  /*766a0*/  STL.64 [R1+0x67a8], R6 ;  /* 0x0067a80601007387 */ /* 0x000fe20000100a00 */
        /* <DEDUP_REMOVED lines=28> */
[----:B------:R-:W-:Y:S02]  /*76870*/  IMAD.MOV.U32 R22, RZ, RZ, R8 ;  /* 0x000000ffff167224 */ /* 0x000fe400078e0008 */
[----:B------:R-:W-:Y:S01]  /*76880*/  IMAD.MOV.U32 R23, RZ, RZ, R3 ;  /* 0x000000ffff177224 */ /* 0x000fe200078e0003 */
        /* <DEDUP_REMOVED lines=10> */
[----:B------:R-:W-:Y:S01]  /*76930*/  STL [R1+0x67b0], R8 ;  /* 0x0067b00801007387 */ /* 0x000fe20000100800 */
[C---:B--2---:R-:W-:Y:S03]  /*76940*/  HMMA.16816.F32 R16, R24.reuse, R18, R12 ;  /* 0x000000121810723c */ /* 0x044fe6000000180c */
[----:B------:R-:W2:Y:S01]  /*76950*/  LDL.LU.64 R14, [R1+0x6a20] ;  /* 0x006a2000010e7983 */ /* 0x000ea20000300a00 */
[----:B------:R-:W2:Y:S11]  /*76960*/  LDL.LU.64 R12, [R1+0x6a18] ;  /* 0x006a1800010c7983 */ /* 0x000eb60000300a00 */
[----:B------:R-:W-:Y:S08]  /*76970*/  @!UPT UIADD3 URZ, URZ, URZ, URZ ;  /* 0x0000003f3f3ff290 */ /* 0x000ff0000fffe03f */
[----:B------:R-:W-:Y:S01]  /*76980*/  STL.64 [R1+0x460], R16 ;  /* 0x0004601001007387 */ /* 0x000fe20000100a00 */
[----:B------:R0:W-:Y:S03]  /*76990*/  STL.64 [R1+0x468], R18 ;  /* 0x0004681201007387 */ /* 0x0001e60000100a00 */
[----:B0-----:R-:W3:Y:S01]  /*769a0*/  LDL.LU.64 R18, [R1+0x6a10] ;  /* 0x006a100001127983 */ /* 0x001ee20000300a00 */
[----:B------:R-:W3:Y:S02]  /*769b0*/  LDL.LU.64 R16, [R1+0x6a08] ;  /* 0x006a080001107983 */ /* 0x000ee40000300a00 */
[C---:B---3--:R-:W-:Y:S01]  /*769c0*/  HMMA.16816.F32 R20, R24.reuse, R22, R16 ;  /* 0x000000161814723c */ /* 0x048fe20000001810 */
[----:B------:R-:W2:Y:S11]  /*769d0*/  LDL.LU.64 R18, [R1+0x6a00] ;  /* 0x006a000001127983 */ /* 0x000eb60000300a00 */
[----:B------:R-:W-:Y:S11]  /*769e0*/  @!UPT UIADD3 URZ, URZ, URZ, URZ ;  /* 0x0000003f3f3ff290 */ /* 0x000ff6000fffe03f */
        /* <DEDUP_REMOVED lines=10> */
[----:B------:R-:W3:Y:S11]  /*76a90*/  LDL.LU.64 R14, [R1+0x69f8] ;  /* 0x0069f800010e7983 */ /* 0x000ef60000300a00 */
[----:B------:R-:W-:Y:S11]  /*76aa0*/  @!UPT UIADD3 URZ, URZ, URZ, URZ ;  /* 0x0000003f3f3ff290 */ /* 0x000ff6000fffe03f */
[----:B------:R0:W-:Y:S01]  /*76ab0*/  STL.64 [R1+0x870], R16 ;  /* 0x0008701001007387 */ /* 0x0001e20000100a00 */
[----:B------:R1:W-:Y:S03]  /*76ac0*/  STL.64 [R1+0x878], R18 ;  /* 0x0008781201007387 */ /* 0x0003e60000100a00 */
[----:B0-----:R-:W1:Y:S01]  /*76ad0*/  LDL.LU.64 R16, [R1+0x69f0] ;  /* 0x0069f00001107983 */ /* 0x001e620000300a00 */
[----:B------:R-:W2:Y:S01]  /*76ae0*/  LDL.LU R12, [R1+0x720] ;  /* 0x00072000010c7983 */ /* 0x000ea20000300800 */
[----:B---3--:R-:W-:Y:S11]  /*76af0*/  HMMA.16816.F32 R20, R24, R14, R20 ;  /* 0x0000000e1814723c */ /* 0x008ff60000001814 */
[----:B------:R-:W-:Y:S11]  /*76b00*/  @!UPT UIADD3 URZ, URZ, URZ, URZ ;  /* 0x0000003f3f3ff290 */ /* 0x000ff6000fffe03f */
[----:B------:R-:W-:Y:S01]  /*76b10*/  @!UPT UIADD3 URZ, URZ, URZ, URZ ;  /* 0x0000003f3f3ff290 */ /* 0x000fe2000fffe03f */
[----:B------:R-:W-:Y:S01]  /*76b20*/  STL.64 [R1+0x860], R20 ;  /* 0x0008601401007387 */ /* 0x000fe20000100a00 */
[----:B------:R-:W-:Y:S02]  /*76b30*/  STL.64 [R1+0x868], R22 ;  /* 0x0008681601007387 */ /* 0x000fe40000100a00 */
[----:B------:R-:W2:Y:S02]  /*76b40*/  LDL.LU R13, [R1+0x724] ;  /* 0x00072400010d7983 */ /* 0x000ea40000300800 */
[----:B------:R-:W3:Y:S01]  /*76b50*/  LDL.LU R14, [R1+0x728] ;  /* 0x00072800010e7983 */ /* 0x000ee20000300800 */
[----:B------:R-:W3:Y:S01]  /*76b60*/  LDL.LU R15, [R1+0x72c] ;  /* 0x00072c00010f7983 */ /* 0x000ee20000300800 */
[----:B-1----:R-:W-:Y:S02]  /*76b70*/  IMAD.MOV.U32 R18, RZ, RZ, R17 ;  /* 0x000000ffff127224 */ /* 0x002fe400078e0011 */
[----:B------:R-:W-:Y:S01]  /*76b80*/  IMAD.MOV.U32 R19, RZ, RZ, R16 ;  /* 0x000000ffff137224 */ /* 0x000fe200078e0010 */
[----:B---3--:R-:W-:Y:S01]  /*76b90*/  STL.64 [R1+0x67d8], R14 ;  /* 0x0067d80e01007387 */ /* 0x008fe20000100a00 */
[----:B--2---:R-:W-:Y:S02]  /*76ba0*/  STL.64 [R1+0x67d0], R12 ;  /* 0x0067d00c01007387 */ /* 0x004fe40000100a00 */
[----:B------:R-:W2:Y:S02]  /*76bb0*/  LDL.LU R17, [R1+0x69ec] ;  /* 0x0069ec0001117983 */ /* 0x000ea40000300800 */
[----:B------:R-:W3:Y:S01]  /*76bc0*/  LDL.LU R16, [R1+0x69e8] ;  /* 0x0069e80001107983 */ /* 0x000ee20000300800 */
[----:B------:R4:W-:Y:S02]  /*76bd0*/  STL.64 [R1+0x67e0], R18 ;  /* 0x0067e01201007387 */ /* 0x0009e40000100a00 */
[----:B----4-:R-:W-:-:S02]  /*76be0*/  IMAD.MOV.U32 R18, RZ, RZ, R4 ;  /* 0x000000ffff127224 */ /* 0x010fc400078e0004 */
[----:B------:R-:W-:Y:S01]  /*76bf0*/  IMAD.MOV.U32 R19, RZ, RZ, R2 ;  /* 0x000000ffff137224 */ /* 0x000fe200078e0002 */
[----:B------:R-:W4:Y:S01]  /*76c00*/  LDL.LU R4, [R1+0x69e4] ;  /* 0x0069e40001047983 */ /* 0x000f220000300800 */
[----:B------:R-:W2:Y:S03]  /*76c10*/  LDL.LU R2, [R1+0x69e0] ;  /* 0x0069e00001027983 */ /* 0x000ea60000300800 */
[----:B------:R0:W-:Y:S01]  /*76c20*/  STL.64 [R1+0x67f8], R18 ;  /* 0x0067f81201007387 */ /* 0x0001e20000100a00 */
[----:B------:R-:W2:Y:S02]  /*76c30*/  LDL.LU R12, [R1+0x730] ;  /* 0x00073000010c7983 */ /* 0x000ea40000300800 */
[----:B------:R-:W2:Y:S02]  /*76c40*/  LDL.LU R13, [R1+0x734] ;  /* 0x00073400010d7983 */ /* 0x000ea40000300800 */
[----:B------:R-:W2:Y:S01]  /*76c50*/  LDL.LU R14, [R1+0x738] ;  /* 0x00073800010e7983 */ /* 0x000ea20000300800 */
[----:B------:R-:W2:Y:S01]  /*76c60*/  LDL.LU R15, [R1+0x73c] ;  /* 0x00073c00010f7983 */ /* 0x000ea20000300800 */
[----:B0-----:R-:W-:-:S02]  /*76c70*/  IMAD.MOV.U32 R18, RZ, RZ, R9 ;  /* 0x000000ffff127224 */ /* 0x001fc400078e0009 */
[----:B------:R-:W-:Y:S01]  /*76c80*/  IMAD.MOV.U32 R19, RZ, RZ, R5 ;  /* 0x000000ffff137224 */ /* 0x000fe200078e0005 */
[----:B------:R-:W3:Y:S01]  /*76c90*/  LDL.LU R9, [R1+0x69dc] ;  /* 0x0069dc0001097983 */ /* 0x000ee20000300800 */
[----:B------:R-:W3:Y:S03]  /*76ca0*/  LDL.LU R5, [R1+0x69d8] ;  /* 0x0069d80001057983 */ /* 0x000ee60000300800 */
[----:B------:R-:W-:Y:S04]  /*76cb0*/  STL.64 [R1+0x6810], R18 ;  /* 0x0068101201007387 */ /* 0x000fe80000100a00 */
[----:B--2---:R-:W-:Y:S01]  /*76cc0*/  STL.64 [R1+0x67f0], R14 ;  /* 0x0067f00e01007387 */ /* 0x004fe20000100a00 */
[----:B------:R0:W-:Y:S03]  /*76cd0*/  STL.64 [R1+0x67e8], R12 ;  /* 0x0067e80c01007387 */ /* 0x0001e60000100a00 */
[----:B0-----:R-:W2:Y:S01]  /*76ce0*/  LDL.LU R12, [R1+0x740] ;  /* 0x00074000010c7983 */ /* 0x001ea20000300800 */
[----:B------:R-:W2:Y:S02]  /*76cf0*/  LDL.LU R13, [R1+0x744] ;  /* 0x00074400010d7983 */ /* 0x000ea40000300800 */
[----:B------:R-:W2:Y:S02]  /*76d00*/  LDL.LU R14, [R1+0x748] ;  /* 0x00074800010e7983 */ /* 0x000ea40000300800 */
[----:B------:R-:W2:Y:S02]  /*76d10*/  LDL.LU R15, [R1+0x74c] ;  /* 0x00074c00010f7983 */ /* 0x000ea40000300800 */
[----:B------:R-:W-:-:S02]  /*76d20*/  IMAD.MOV.U32 R18, RZ, RZ, R28 ;  /* 0x000000ffff127224 */ /* 0x000fc400078e001c */
        /* <DEDUP_REMOVED lines=10> */
[----:B---3--:R-:W-:-:S02]  /*76dd0*/  IMAD.MOV.U32 R18, RZ, RZ, R16 ;  /* 0x000000ffff127224 */ /* 0x008fc400078e0010 */
        /* <DEDUP_REMOVED lines=11> */
[----:B----4-:R-:W-:Y:S01]  /*76e90*/  IMAD.MOV.U32 R19, RZ, RZ, R4 ;  /* 0x000000ffff137224 */ /* 0x010fe200078e0004 */
[----:B------:R-:W4:Y:S01]  /*76ea0*/  LDL.LU R2, [R1+0x69c4] ;  /* 0x0069c40001027983 */ /* 0x000f220000300800 */
        /* <DEDUP_REMOVED lines=12> */
[----:B------:R0:W-:Y:S02]  /*76f70*/  STL.64 [R1+0x6870], R18 ;  /* 0x0068701201007387 */ /* 0x0001e40000100a00 */
[----:B0-----:R-:W-:Y:S02]  /*76f80*/  IMAD.MOV.U32 R18, RZ, RZ, R29 ;  /* 0x000000ffff127224 */ /* 0x001fe400078e001d */
[----:B------:R-:W-:Y:S01]  /*76f90*/  IMAD.MOV.U32 R19, RZ, RZ, R28 ;  /* 0x000000ffff137224 */ /* 0x000fe200078e001c */
[----:B------:R-:W4:Y:S01]  /*76fa0*/  LDL.LU R29, [R1+0x69b4] ;  /* 0x0069b400011d7983 */ /* 0x000f220000300800 */
[----:B------:R-:W4:Y:S03]  /*76fb0*/  LDL.LU R28, [R1+0x69b0] ;  /* 0x0069b000011c7983 */ /* 0x000f260000300800 */
        /* <DEDUP_REMOVED lines=55> */
[----:B------:R0:W-:Y:S02]  /*77330*/  STL.64 [R1+0x6900], R18 ;  /* 0x0069001201007387 */ /* 0x0001e40000100a00 */
[----:B0-----:R-:W-:Y:S02]  /*77340*/  IMAD.MOV.U32 R18, RZ, RZ, R2 ;  /* 0x000000ffff127224 */ /* 0x001fe400078e0002 */
        /* <DEDUP_REMOVED lines=22> */
[----:B------:R-:W-:-:S05]  /*774b0*/  IMAD.MOV.U32 R19, RZ, RZ, R28 ;  /* 0x000000ffff137224 */ /* 0x000fca00078e001c */
        /* <DEDUP_REMOVED lines=8> */
[----:B------:R-:W-:-:S05]  /*77540*/  IMAD.MOV.U32 R19, RZ, RZ, R16 ;  /* 0x000000ffff137224 */ /* 0x000fca00078e0010 */
[----:B------:R-:W-:Y:S04]  /*77550*/  STL.64 [R1+0x6960], R18 ;  /* 0x0069601201007387 */ /* 0x000fe80000100a00 */
[----:B--2---:R-:W-:Y:S01]  /*77560*/  STL.64 [R1+0x6910], R14 ;  /* 0x0069100e01007387 */ /* 0x004fe20000100a00 */
[----:B------:R0:W-:Y:S03]  /*77570*/  STL.64 [R1+0x6908], R12 ;  /* 0x0069080c01007387 */ /* 0x0001e60000100a00 */
[----:B0-----:R-:W2:Y:S01]  /*77580*/  LDL.LU R12, [R1+0x800] ;  /* 0x00080000010c7983 */ /* 0x001ea20000300800 */
[----:B------:R-:W2:Y:S02]  /*77590*/  LDL.LU R13, [R1+0x804] ;  /* 0x00080400010d7983 */ /* 0x000ea40000300800 */
[----:B------:R-:W3:Y:S02]  /*775a0*/  LDL.LU R14, [R1+0x808] ;  /* 0x00080800010e7983 */ /* 0x000ee40000300800 */
[----:B------:R-:W3:Y:S01]  /*775b0*/  LDL.LU R15, [R1+0x80c] ;  /* 0x00080c00010f7983 */ /* 0x000ee20000300800 */
[----:B------:R-:W2:Y:S01]  /*775c0*/  LDL.LU R20, [R1+0x850] ;  /* 0x0008500001147983 */ /* 0x000ea20000300800 */
        /* <DEDUP_REMOVED lines=29> */
[----:B----4-:R-:W-:Y:S01]  /*777a0*/  HMMA.16816.F32 R20, R24, R6, R20 ;  /* 0x000000061814723c */ /* 0x010fe20000001814 */
[----:B------:R-:W-:-:S02]  /*777b0*/  IMAD.MOV.U32 R18, RZ, RZ, R4 ;  /* 0x000000ffff127224 */ /* 0x000fc400078e0004 */
[----:B------:R-:W-:Y:S01]  /*777c0*/  IMAD.MOV.U32 R19, RZ, RZ, R2 ;  /* 0x000000ffff137224 */ /* 0x000fe200078e0002 */
[----:B------:R-:W3:Y:S01]  /*777d0*/  LDL.LU R8, [R1+0x710] ;  /* 0x0007100001087983 */ /* 0x000ee20000300800 */
[----:B------:R-:W3:Y:S02]  /*777e0*/  LDL.LU R9, [R1+0x714] ;  /* 0x0007140001097983 */ /* 0x000ee40000300800 */
[----:B------:R-:W3:Y:S02]  /*777f0*/  LDL.LU R10, [R1+0x718] ;  /* 0x00071800010a7983 */ /* 0x000ee40000300800 */
[----:B------:R-:W3:Y:S01]  /*77800*/  LDL.LU R11, [R1+0x71c] ;  /* 0x00071c00010b7983 */ /* 0x000ee20000300800 */
[----:B------:R-:W4:Y:S11]  /*77810*/  LDL.LU R4, [R1+0x700] ;  /* 0x0007000001047983 */ /* 0x000f360000300800 */
[----:B------:R-:W-:Y:S02]  /*77820*/  @!UPT UIADD3 URZ, URZ, URZ, URZ ;  /* 0x0000003f3f3ff290 */ /* 0x000fe4000fffe03f */
[----:B------:R0:W-:Y:S01]  /*77830*/  STL.64 [R1+0x850], R20 ;  /* 0x0008501401007387 */ /* 0x0001e20000100a00 */
[----:B------:R1:W-:Y:S02]  /*77840*/  STL.64 [R1+0x858], R22 ;  /* 0x0008581601007387 */ /* 0x0003e40000100a00 */
[----:B------:R-:W4:Y:S02]  /*77850*/  LDL.LU R5, [R1+0x704] ;  /* 0x0007040001057983 */ /* 0x000f240000300800 */
[----:B------:R-:W4:Y:S01]  /*77860*/  LDL.LU R6, [R1+0x708] ;  /* 0x0007080001067983 */ /* 0x000f220000300800 */
[----:B------:R-:W4:Y:S04]  /*77870*/  LDL.LU R7, [R1+0x70c] ;  /* 0x00070c0001077983 */ /* 0x000f280000300800 */
[----:B0-----:R-:W3:Y:S01]  /*77880*/  LDL.LU R20, [R1+0x440] ;  /* 0x0004400001147983 */ /* 0x001ee20000300800 */
[----:B------:R-:W3:Y:S02]  /*77890*/  LDL.LU R21, [R1+0x444] ;  /* 0x0004440001157983 */ /* 0x000ee40000300800 */
[----:B-1----:R-:W3:Y:S02]  /*778a0*/  LDL.LU R22, [R1+0x448] ;  /* 0x0004480001167983 */ /* 0x002ee40000300800 */
        /* <DEDUP_REMOVED lines=127> */
[C---:B--2---:R-:W-:Y:S11]  /*780a0*/  HMMA.16816.F32 R12, R24.reuse, R18, R12 ;  /* 0x00000012180c723c */ /* 0x044ff6000000180c */
[----:B------:R-:W-:Y:S11]  /*780b0*/  @!UPT UIADD3 URZ, URZ, URZ, URZ ;  /* 0x0000003f3f3ff290 */ /* 0x000ff6000fffe03f */
[----:B------:R-:W-:Y:S01]  /*780c0*/  @!UPT UIADD3 URZ, URZ, URZ, URZ ;  /* 0x0000003f3f3ff290 */ /* 0x000fe2000fffe03f */
[----:B------:R-:W-:Y:S01]  /*780d0*/  STL.64 [R1+0x720], R12 ;  /* 0x0007200c01007387 */ /* 0x000fe20000100a00 */
[----:B------:R0:W-:Y:S03]  /*780e0*/  STL.64 [R1+0x728], R14 ;  /* 0x0007280e01007387 */ /* 0x0001e60000100a00 */
[----:B0-----:R-:W3:Y:S01]  /*780f0*/  LDL.LU.64 R14, [R1+0x67c0] ;  /* 0x0067c000010e7983 */ /* 0x001ee20000300a00 */
[----:B------:R0:W-:Y:S03]  /*78100*/  STL.64 [R1+0x6730], R18 ;  /* 0x0067301201007387 */ /* 0x0001e60000100a00 */
[----:B0-----:R-:W2:Y:S01]  /*78110*/  LDL.64 R18, [R1+0x1a8] ;  /* 0x0001a80001127983 */ /* 0x001ea20000100a00 */
[C---:B---3--:R-:W-:Y:S11]  /*78120*/  HMMA.16816.F32 R8, R24.reuse, R14, R8 ;  /* 0x0000000e1808723c */ /* 0x048ff60000001808 */
[----:B------:R-:W-:Y:S11]  /*78130*/  @!UPT UIADD3 URZ, URZ, URZ, URZ ;  /* 0x0000003f3f3ff290 */ /* 0x000ff6000fffe03f */
[----:B------:R-:W-:Y:S01]  /*78140*/  @!UPT UIADD3 URZ, URZ, URZ, URZ ;  /* 0x0000003f3f3ff290 */ /* 0x000fe2000fffe03f */
[----:B------:R-:W-:Y:S01]  /*78150*/  STL.64 [R1+0x710], R8 ;  /* 0x0007100801007387 */ /* 0x000fe20000100a00 */
[----:B------:R0:W-:Y:S03]  /*78160*/  STL.64 [R1+0x718], R10 ;  /* 0x0007180a01007387 */ /* 0x0001e60000100a00 */
[----:B0-----:R-:W4:Y:S01]  /*78170*/  LDL.LU.64 R10, [R1+0x67b8] ;  /* 0x0067b800010a7983 */ /* 0x001f220000300a00 */
[----:B------:R-:W3:Y:S02]  /*78180*/  LDL.LU R8, [R1+0x67b0] ;  /* 0x0067b00001087983 */ /* 0x000ee40000300800 */
[----:B------:R0:W-:Y:S02]  /*78190*/  STL [R1+0x65fc], R14 ;  /* 0x0065fc0e01007387 */ /* 0x0001e40000100800 */
[----:B------:R1:W-:Y:S01]  /*781a0*/  STL [R1+0x65f8], R15 ;  /* 0x0065f80f01007387 */ /* 0x0003e20000100800 */
[----:B------:R-:W2:Y:S01]  /*781b0*/  LDL.LU R12, [R1+0xdc0] ;  /* 0x000dc000010c7983 */ /* 0x000ea20000300800 */
[----:B------:R-:W2:Y:S03]  /*781c0*/  LDL.LU R13, [R1+0xdc4] ;  /* 0x000dc400010d7983 */ /* 0x000ea60000300800 */
[----:B0-----:R-:W2:Y:S01]  /*781d0*/  LDL.LU R14, [R1+0xdc8] ;  /* 0x000dc800010e7983 */ /* 0x001ea20000300800 */
[----:B-1----:R-:W2:Y:S01]  /*781e0*/  LDL.LU R15, [R1+0xdcc] ;  /* 0x000dcc00010f7983 */ /* 0x002ea20000300800 */
[C---:B----4-:R-:W-:Y:S11]  /*781f0*/  HMMA.16816.F32 R4, R24.reuse, R10, R4 ;  /* 0x0000000a1804723c */ /* 0x050ff60000001804 */
[----:B------:R-:W-:Y:S11]  /*78200*/  @!UPT UIADD3 URZ, URZ, URZ, URZ ;  /* 0x0000003f3f3ff290 */ /* 0x000ff6000fffe03f */
[----:B------:R-:W-:Y:S01]  /*78210*/  @!UPT UIADD3 URZ, URZ, URZ, URZ ;  /* 0x0000003f3f3ff290 */ /* 0x000fe2000fffe03f */
[----:B------:R-:W-:Y:S01]  /*78220*/  STL.64 [R1+0x700], R4 ;  /* 0x0007000401007387 */ /* 0x000fe20000100a00 */
[----:B------:R0:W-:Y:S03]  /*78230*/  STL.64 [R1+0x708], R6 ;  /* 0x0007080601007387 */ /* 0x0001e60000100a00 */
[----:B0-----:R-:W4:Y:S01]  /*78240*/  LDL.LU.64 R6, [R1+0x67a8] ;  /* 0x0067a80001067983 */ /* 0x001f220000300a00 */
[----:B------:R-:W-:Y:S01]  /*78250*/  STL.64 [R1+0x65f0], R10 ;  /* 0x0065f00a01007387 */ /* 0x000fe20000100a00 */
[----:B----4-:R-:W-:Y:S02]  /*78260*/  HMMA.16816.F32 R24, R24, R6, R20 ;  /* 0x000000061818723c */ /* 0x010fe40000001814 */
[----:B------:R-:W4:Y:S01]  /*78270*/  LDL.LU.64 R22, [R1+0x67a0] ;  /* 0x0067a00001167983 */ /* 0x000f220000300a00 */
[----:B------:R-:W4:Y:S02]  /*78280*/  LDL.LU.64 R20, [R1+0x6798] ;  /* 0x0067980001147983 */ /* 0x000f240000300a00 */
[----:B------:R0:W-:Y:S02]  /*78290*/  STL.64 [R1+0x6758], R6 ;  /* 0x0067580601007387 */ /* 0x0001e40000100a00 */
[----:B0-----:R-:W2:Y:S11]  /*782a0*/  LDL.64 R6, [R1+0x1b8] ;  /* 0x0001b80001067983 */ /* 0x001eb60000100a00 */
[----:B------:R-:W-:Y:S05]  /*782b0*/  @!UPT UIADD3 URZ, URZ, URZ, URZ ;  /* 0x0000003f3f3ff290 */ /* 0x000fea000fffe03f */
[----:B------:R-:W-:Y:S01]  /*782c0*/  STL.64 [R1+0x440], R24 ;  /* 0x0004401801007387 */ /* 0x000fe20000100a00 */
[----:B------:R-:W-:Y:S02]  /*782d0*/  STL.64 [R1+0x448], R26 ;  /* 0x0004481a01007387 */ /* 0x000fe40000100a00 */
[----:B------:R-:W0:Y:S02]  /*782e0*/  LDSM.16.MT88.4 R24, [R0+0x11080] ;  /* 0x011080000018783b */ /* 0x000e240000004200 */
[----:B0-----:R-:W-:Y:S02]  /*782f0*/  STL.64 [R1+0x65d8], R26 ;  /* 0x0065d81a01007387 */ /* 0x001fe40000100a00 */
[----:B------:R0:W-:Y:S02]  /*78300*/  STL.64 [R1+0x65d0], R24 ;  /* 0x0065d01801007387 */ /* 0x0001e40000100a00 */
[----:B0-----:R-:W4:Y:S01]  /*78310*/  LDL.LU R24, [R1+0xdd0] ;  /* 0x000dd00001187983 */ /* 0x001f220000300800 */
[----:B------:R-:W4:Y:S02]  /*78320*/  LDL.LU R25, [R1+0xdd4] ;  /* 0x000dd40001197983 */ /* 0x000f240000300800 */
[----:B------:R-:W4:Y:S02]  /*78330*/  LDL.LU R26, [R1+0xdd8] ;  /* 0x000dd800011a7983 */ /* 0x000f240000300800 */
[----:B------:R-:W4:Y:S02]  /*78340*/  LDL.LU R27, [R1+0xddc] ;  /* 0x000ddc00011b7983 */ /* 0x000f240000300800 */
[----:B--2---:R-:W-:-:S02]  /*78350*/  IMAD.MOV.U32 R2, RZ, RZ, R6 ;  /* 0x000000ffff027224 */ /* 0x004fc400078e0006 */
[----:B------:R-:W-:Y:S01]  /*78360*/  IMAD.MOV.U32 R0, RZ, RZ, R7 ;  /* 0x000000ffff007224 */ /* 0x000fe200078e0007 */
[C---:B----4-:R-:W-:Y:S08]  /*78370*/  HMMA.16816.F32 R24, R20.reuse, R6, R24 ;  /* 0x000000061418723c */ /* 0x050ff00000001818 */
[----:B------:R-:W-:Y:S11]  /*78380*/  HMMA.16816.F32 R4, R20, R18, R12 ;  /* 0x000000121404723c */ /* 0x000ff6000000180c */
[----:B------:R-:W-:Y:S04]  /*78390*/  @!UPT UIADD3 URZ, URZ, URZ, URZ ;  /* 0x0000003f3f3ff290 */ /* 0x000fe8000fffe03f */
[----:B------:R0:W-:Y:S01]  /*783a0*/  STL.64 [R1+0xdd0], R24 ;  /* 0x000dd01801007387 */ /* 0x0001e20000100a00 */
[----:B------:R-:W-:Y:S07]  /*783b0*/  STL.64 [R1+0xdd8], R26 ;  /* 0x000dd81a01007387 */ /* 0x000fee0000100a00 */
[----:B------:R1:W-:Y:S02]  /*783c0*/  STL.64 [R1+0xdc0], R4 ;  /* 0x000dc00401007387 */ /* 0x0003e40000100a00 */
[----:B------:R2:W-:Y:S02]  /*783d0*/  STL.64 [R1+0xdc8], R6 ;  /* 0x000dc80601007387 */ /* 0x0005e40000100a00 */
[----:B0-----:R-:W-:-:S02]  /*783e0*/  IMAD.MOV.U32 R25, RZ, RZ, R18 ;  /* 0x000000ffff197224 */ /* 0x001fc400078e0012 */
[----:B------:R-:W-:-:S05]  /*783f0*/  IMAD.MOV.U32 R24, RZ, RZ, R19 ;  /* 0x000000ffff187224 */ /* 0x000fca00078e0013 */
[----:B------:R0:W-:Y:S01]  /*78400*/  STL.64 [R1+0x6790], R24 ;  /* 0x0067901801007387 */ /* 0x0001e20000100a00 */
[----:B-1----:R-:W4:Y:S02]  /*78410*/  LDL.LU R4, [R1+0xd80] ;  /* 0x000d800001047983 */ /* 0x002f240000300800 */
[----:B------:R-:W4:Y:S02]  /*78420*/  LDL.LU R5, [R1+0xd84] ;  /* 0x000d840001057983 */ /* 0x000f240000300800 */
[----:B--2---:R-:W2:Y:S01]  /*78430*/  LDL.LU R6, [R1+0xd88] ;  /* 0x000d880001067983 */ /* 0x004ea20000300800 */
[----:B------:R-:W2:Y:S04]  /*78440*/  LDL.LU R7, [R1+0xd8c] ;  /* 0x000d8c0001077983 */ /* 0x000ea80000300800 */
[----:B--2---:R3:W-:Y:S01]  /*78450*/  STL.64 [R1+0x6768], R6 ;  /* 0x0067680601007387 */ /* 0x0047e20000100a00 */
[----:B----4-:R-:W-:Y:S02]  /*78460*/  STL.64 [R1+0x6760], R4 ;  /* 0x0067600401007387 */ /* 0x010fe40000100a00 */
[----:B0-----:R-:W2:Y:S02]  /*78470*/  LDL.LU R24, [R1+0xdb0] ;  /* 0x000db00001187983 */ /* 0x001ea40000300800 */
[----:B------:R-:W2:Y:S01]  /*78480*/  LDL.LU R25, [R1+0xdb4] ;  /* 0x000db40001197983 */ /* 0x000ea20000300800 */
[----:B------:R-:W2:Y:S01]  /*78490*/  LDL.LU R26, [R1+0xdb8] ;  /* 0x000db800011a7983 */ /* 0x000ea20000300800 */
[----:B------:R-:W2:Y:S02]  /*784a0*/  LDL.LU R27, [R1+0xdbc] ;  /* 0x000dbc00011b7983 */ /* 0x000ea40000300800 */
[----:B------:R-:W4:Y:S02]  /*784b0*/  LDL.LU R12, [R1+0xda0] ;  /* 0x000da000010c7983 */ /* 0x000f240000300800 */
[----:B------:R-:W4:Y:S01]  /*784c0*/  LDL.LU R13, [R1+0xda4] ;  /* 0x000da400010d7983 */ /* 0x000f220000300800 */
[----:B------:R-:W2:Y:S01]  /*784d0*/  LDL.LU R14, [R1+0xda8] ;  /* 0x000da800010e7983 */ /* 0x000ea20000300800 */
[----:B------:R-:W2:Y:S02]  /*784e0*/  LDL.LU R15, [R1+0xdac] ;  /* 0x000dac00010f7983 */ /* 0x000ea40000300800 */
[----:B---3--:R-:W-:-:S02]  /*784f0*/  IMAD.MOV.U32 R6, RZ, RZ, R8 ;  /* 0x000000ffff067224 */ /* 0x008fc400078e0008 */
[----:B------:R-:W-:Y:S01]  /*78500*/  IMAD.MOV.U32 R7, RZ, RZ, R3 ;  /* 0x000000ffff077224 */ /* 0x000fe200078e0003 */
[----:B--2---:R0:W-:Y:S01]  /*78510*/  STL.64 [R1+0x6788], R14 ;  /* 0x0067880e01007387 */ /* 0x0041e20000100a00 */
[----:B----4-:R-:W-:Y:S03]  /*78520*/  STL.64 [R1+0x6780], R12 ;  /* 0x0067800c01007387 */ /* 0x010fe60000100a00 */
[----:B0-----:R-:W2:Y:S01]  /*78530*/  LDL.64 R14, [R1+0x198] ;  /* 0x00019800010e7983 */ /* 0x001ea20000100a00 */
[----:B------:R0:W-:Y:S03]  /*78540*/  STL.64 [R1+0x6778], R6 ;  /* 0x0067780601007387 */ /* 0x0001e60000100a00 */
[----:B0-----:R-:W3:Y:S01]  /*78550*/  LDL.64 R6, [R1+0x188] ;  /* 0x0001880001067983 */ /* 0x001ee20000100a00 */
[----:B------:R-:W4:Y:S02]  /*78560*/  LDL.LU R16, [R1+0xd60] ;  /* 0x000d600001107983 */ /* 0x000f240000300800 */
[----:B------:R-:W4:Y:S02]  /*78570*/  LDL.LU R17, [R1+0xd64] ;  /* 0x000d640001117983 */ /* 0x000f240000300800 */
[----:B------:R-:W2:Y:S01]  /*78580*/  LDL.LU R18, [R1+0xd68] ;  /* 0x000d680001127983 */ /* 0x000ea20000300800 */
[----:B------:R-:W2:Y:S04]  /*78590*/  LDL.LU R19, [R1+0xd6c] ;  /* 0x000d6c0001137983 */ /* 0x000ea80000300800 */
[----:B--2---:R0:W-:Y:S01]  /*785a0*/  STL.64 [R1+0x6740], R18 ;  /* 0x0067401201007387 */ /* 0x0041e20000100a00 */
[----:B----4-:R-:W-:Y:S03]  /*785b0*/  STL.64 [R1+0x6738], R16 ;  /* 0x0067381001007387 */ /* 0x010fe60000100a00 */
[----:B0-----:R-:W2:Y:S04]  /*785c0*/  LDL.64 R18, [R1+0x158] ;  /* 0x0001580001127983 */ /* 0x001ea80000100a00 */
[----:B--2---:R0:W-:Y:S04]  /*785d0*/  STL.64 [R1+0x6750], R18 ;  /* 0x0067501201007387 */ /* 0x0041e80000100a00 */
[----:B0-----:R-:W2:Y:S04]  /*785e0*/  LDL.64 R18, [R1+0x168] ;  /* 0x0001680001127983 */ /* 0x001ea80000100a00 */
[----:B--2---:R0:W-:Y:S01]  /*785f0*/  STL.64 [R1+0x6770], R18 ;  /* 0x0067701201007387 */ /* 0x0041e20000100a00 */
[----:B------:R-:W2:Y:S02]  /*78600*/  LDL.LU R16, [R1+0xd90] ;  /* 0x000d900001107983 */ /* 0x000ea40000300800 */
[----:B------:R-:W2:Y:S01]  /*78610*/  LDL.LU R17, [R1+0xd94] ;  /* 0x000d940001117983 */ /* 0x000ea20000300800 */
[----:B0-----:R-:W2:Y:S01]  /*78620*/  LDL.LU R18, [R1+0xd98] ;  /* 0x000d980001127983 */ /* 0x001ea20000300800 */
[----:B------:R-:W2:Y:S02]  /*78630*/  LDL.LU R19, [R1+0xd9c] ;  /* 0x000d9c0001137983 */ /* 0x000ea40000300800 */
[----:B------:R-:W4:Y:S01]  /*78640*/  LDL.64 R10, [R1+0x138] ;  /* 0x00013800010a7983 */ /* 0x000f220000100a00 */
[----:B------:R-:W-:Y:S01]  /*78650*/  HMMA.16816.F32 R24, R20, R14, R24 ;  /* 0x0000000e1418723c */ /* 0x000fe20000001818 */
[----:B----4-:R0:W-:Y:S04]  /*78660*/  STL.64 [R1+0x6728], R10 ;  /* 0x0067280a01007387 */ /* 0x0101e80000100a00 */
[----:B0-----:R-:W4:Y:S04]  /*78670*/  LDL.64 R10, [R1+0x148] ;  /* 0x00014800010a7983 */ /* 0x001f280000100a00 */
[----:B----4-:R0:W-:Y:S01]  /*78680*/  STL.64 [R1+0x6748], R10 ;  /* 0x0067480a01007387 */ /* 0x0101e20000100a00 */
[----:B------:R-:W4:Y:S02]  /*78690*/  LDL.LU R8, [R1+0xd70] ;  /* 0x000d700001087983 */ /* 0x000f240000300800 */
[----:B------:R-:W4:Y:S01]  /*786a0*/  LDL.LU R9, [R1+0xd74] ;  /* 0x000d740001097983 */ /* 0x000f220000300800 */
[----:B0-----:R-:W4:Y:S01]  /*786b0*/  LDL.LU R10, [R1+0xd78] ;  /* 0x000d7800010a7983 */ /* 0x001f220000300800 */
[----:B------:R-:W4:Y:S09]  /*786c0*/  LDL.LU R11, [R1+0xd7c] ;  /* 0x000d7c00010b7983 */ /* 0x000f320000300800 */
[----:B------:R0:W-:Y:S02]  /*786d0*/  STL.64 [R1+0xdb0], R24 ;  /* 0x000db01801007387 */ /* 0x0001e40000100a00 */
[----:B------:R1:W-:Y:S01]  /*786e0*/  STL.64 [R1+0xdb8], R26 ;  /* 0x000db81a01007387 */ /* 0x0003e20000100a00 */
[----:B0-----:R-:W2:Y:S01]  /*786f0*/  LDL.LU.64 R24, [R1+0x6790] ;  /* 0x0067900001187983 */ /* 0x001ea20000300a00 */
[----:B-1----:R-:W-:-:S02]  /*78700*/  IMAD.MOV.U32 R27, RZ, RZ, R14 ;  /* 0x000000ffff1b7224 */ /* 0x002fc400078e000e */
[----:B------:R-:W-:Y:S02]  /*78710*/  IMAD.MOV.U32 R26, RZ, RZ, R15 ;  /* 0x000000ffff1a7224 */ /* 0x000fe400078e000f */
[----:B------:R-:W3:Y:S01]  /*78720*/  LDL.LU.64 R14, [R1+0x6788] ;  /* 0x00678800010e7983 */ /* 0x000ee20000300a00 */
[----:B------:R-:W3:Y:S02]  /*78730*/  LDL.LU.64 R12, [R1+0x6780] ;  /* 0x00678000010c7983 */ /* 0x000ee40000300a00 */
        /* <DEDUP_REMOVED lines=9> */
[----:B------:R0:W-:Y:S02]  /*787d0*/  STL.64 [R1+0xda8], R14 ;  /* 0x000da80e01007387 */ /* 0x0001e40000100a00 */
[----:B0-----:R-:W-:Y:S02]  /*787e0*/  IMAD.MOV.U32 R14, RZ, RZ, R6 ;  /* 0x000000ffff0e7224 */ /* 0x001fe400078e0006 */
[----:B------:R-:W-:Y:S02]  /*787f0*/  IMAD.MOV.U32 R15, RZ, RZ, R7 ;  /* 0x000000ffff0f7224 */ /* 0x000fe400078e0007 */
[----:B------:R-:W3:Y:S02]  /*78800*/  LDL.LU.64 R6, [R1+0x6778] ;  /* 0x0067780001067983 */ /* 0x000ee40000300a00 */
[C---:B---3--:R-:W-:Y:S02]  /*78810*/  HMMA.16816.F32 R4, R20.reuse, R6, R16 ;  /* 0x000000061404723c */ /* 0x048fe40000001810 */
[----:B------:R-:W3:Y:S11]  /*78820*/  LDL.LU.64 R18, [R1+0x6770] ;  /* 0x0067700001127983 */ /* 0x000ef60000300a00 */
[----:B------:R-:W-:Y:S10]  /*78830*/  @!UPT UIADD3 URZ, URZ, URZ, URZ ;  /* 0x0000003f3f3ff290 */ /* 0x000ff4000fffe03f */
[----:B------:R-:W-:Y:S01]  /*78840*/  STL.64 [R1+0xd90], R4 ;  /* 0x000d900401007387 */ /* 0x000fe20000100a00 */
[----:B------:R0:W-:Y:S03]  /*78850*/  STL.64 [R1+0xd98], R6 ;  /* 0x000d980601007387 */ /* 0x0001e60000100a00 */
[----:B0-----:R-:W2:Y:S01]  /*78860*/  LDL.LU.64 R6, [R1+0x6768] ;  /* 0x0067680001067983 */ /* 0x001ea20000300a00 */
[----:B------:R-:W2:Y:S02]  /*78870*/  LDL.LU.64 R4, [R1+0x6760] ;  /* 0x0067600001047983 */ /* 0x000ea40000300a00 */
[----:B---3--:R-:W-:Y:S01]  /*78880*/  IMAD.MOV.U32 R3, RZ, RZ, R19 ;  /* 0x000000ffff037224 */ /* 0x008fe200078e0013 */
[C---:B--2---:R-:W-:Y:S11]  /*78890*/  HMMA.16816.F32 R4, R20.reuse, R18, R4 ;  /* 0x000000121404723c */ /* 0x044ff60000001804 */
[----:B------:R-:W-:Y:S11]  /*788a0*/  @!UPT UIADD3 URZ, URZ, URZ, URZ ;  /* 0x0000003f3f3ff290 */ /* 0x000ff6000fffe03f */
[----:B------:R-:W-:Y:S01]  /*788b0*/  @!UPT UIADD3 URZ, URZ, URZ, URZ ;  /* 0x0000003f3f3ff290 */ /* 0x000fe2000fffe03f */
[----:B------:R0:W-:Y:S01]  /*788c0*/  STL.64 [R1+0xd80], R4 ;  /* 0x000d800401007387 */ /* 0x0001e20000100a00 */
[----:B------:R1:W-:Y:S02]  /*788d0*/  STL.64 [R1+0xd88], R6 ;  /* 0x000d880601007387 */ /* 0x0003e40000100a00 */
[----:B0-----:R-:W-:Y:S01]  /*788e0*/  IMAD.MOV.U32 R4, RZ, RZ, R18 ;  /* 0x000000ffff047224 */ /* 0x001fe200078e0012 */
[----:B-1----:R-:W2:Y:S01]  /*788f0*/  LDL.LU.64 R6, [R1+0x6758] ;  /* 0x0067580001067983 */ /* 0x002ea20000300a00 */
        /* <DEDUP_REMOVED lines=12> */
[----:B------:R0:W-:Y:S01]  /*789c0*/  STL [R1+0x64ec], R5 ;  /* 0x0064ec0501007387 */ /* 0x0001e20000100800 */
[----:B--2---:R1:W-:Y:S01]  /*789d0*/  STL.64 [R1+0x6720], R6 ;  /* 0x0067200601007387 */ /* 0x0043e20000100a00 */
[----:B------:R-:W2:Y:S03]  /*789e0*/  LDL.LU R4, [R1+0xd40] ;  /* 0x000d400001047983 */ /* 0x000ea60000300800 */
[----:B0-----:R-:W2:Y:S01]  /*789f0*/  LDL.LU R5, [R1+0xd44] ;  /* 0x000d440001057983 */ /* 0x001ea20000300800 */
[----:B-1----:R-:W2:Y:S03]  /*78a00*/  LDL.LU R6, [R1+0xd48] ;  /* 0x000d480001067983 */ /* 0x002ea60000300800 */
[----:B------:R-:W2:Y:S01]  /*78a10*/  LDL.LU R7, [R1+0xd4c] ;  /* 0x000d4c0001077983 */ /* 0x000ea20000300800 */
[----:B------:R-:W-:Y:S03]  /*78a20*/  STL [R1+0x64e8], R12 ;  /* 0x0064e80c01007387 */ /* 0x000fe60000100800 */
[----:B------:R0:W-:Y:S04]  /*78a30*/  STL.64 [R1+0x6708], R14 ;  /* 0x0067080e01007387 */ /* 0x0001e80000100a00 */
[----:B0-----:R-:W4:Y:S01]  /*78a40*/  LDL.64 R14, [R1+0x118] ;  /* 0x00011800010e7983 */ /* 0x001f220000100a00 */
        /* <DEDUP_REMOVED lines=10> */
[----:B------:R-:W-:Y:S03]  /*78af0*/  STL [R1+0x64f0], R17 ;  /* 0x0064f01101007387 */ /* 0x000fe60000100800 */
[----:B---3--:R2:W-:Y:S02]  /*78b00*/  STL.64 [R1+0x6700], R18 ;  /* 0x0067001201007387 */ /* 0x0085e40000100a00 */
[----:B--2---:R-:W-:Y:S11]  /*78b10*/  HMMA.16816.F32 R16, R20, R10, R24 ;  /* 0x0000000a1410723c */ /* 0x004ff60000001818 */
[----:B------:R-:W-:Y:S11]  /*78b20*/  @!UPT UIADD3 URZ, URZ, URZ, URZ ;  /* 0x0000003f3f3ff290 */ /* 0x000ff6000fffe03f */
[----:B------:R-:W-:Y:S01]  /*78b30*/  @!UPT UIADD3 URZ, URZ, URZ, URZ ;  /* 0x0000003f3f3ff290 */ /* 0x000fe2000fffe03f */
[----:B------:R0:W-:Y:S01]  /*78b40*/  STL.64 [R1+0xd50], R16 ;  /* 0x000d501001007387 */ /* 0x0001e20000100a00 */
[----:B------:R1:W-:Y:S03]  /*78b50*/  STL.64 [R1+0xd58], R18 ;  /* 0x000d581201007387 */ /* 0x0003e60000100a00 */
[----:B0-----:R-:W2:Y:S01]  /*78b60*/  LDL.LU R16, [R1+0xd20] ;  /* 0x000d200001107983 */ /* 0x001ea20000300800 */
[----:B------:R-:W2:Y:S02]  /*78b70*/  LDL.LU R17, [R1+0xd24] ;  /* 0x000d240001117983 */ /* 0x000ea40000300800 */
[----:B-1----:R-:W3:Y:S02]  /*78b80*/  LDL.LU R18, [R1+0xd28] ;  /* 0x000d280001127983 */ /* 0x002ee40000300800 */
[----:B------:R-:W3:Y:S02]  /*78b90*/  LDL.LU R19, [R1+0xd2c] ;  /* 0x000d2c0001137983 */ /* 0x000ee40000300800 */
[----:B---3--:R-:W-:Y:S01]  /*78ba0*/  STL.64 [R1+0x6718], R18 ;  /* 0x0067181201007387 */ /* 0x008fe20000100a00 */
[----:B--2---:R0:W-:Y:S03]  /*78bb0*/  STL.64 [R1+0x6710], R16 ;  /* 0x0067101001007387 */ /* 0x0041e60000100a00 */
[----:B0-----:R-:W4:Y:S01]  /*78bc0*/  LDL.LU R16, [R1+0xd30] ;  /* 0x000d300001107983 */ /* 0x001f220000300800 */
[----:B------:R-:W4:Y:S02]  /*78bd0*/  LDL.LU R17, [R1+0xd34] ;  /* 0x000d340001117983 */ /* 0x000f240000300800 */
[----:B------:R-:W4:Y:S02]  /*78be0*/  LDL.LU R18, [R1+0xd38] ;  /* 0x000d380001127983 */ /* 0x000f240000300800 */
[----:B------:R-:W4:Y:S01]  /*78bf0*/  LDL.LU R19, [R1+0xd3c] ;  /* 0x000d3c0001137983 */ /* 0x000f220000300800 */
[----:B------:R-:W2:Y:S01]  /*78c00*/  LDL.64 R26, [R1+0xd8] ;  /* 0x0000d800011a7983 */ /* 0x000ea20000100a00 */
[----:B------:R-:W-:-:S02]  /*78c10*/  IMAD.MOV.U32 R29, RZ, RZ, R10 ;  /* 0x000000ffff1d7224 */ /* 0x000fc400078e000a */
[----:B------:R-:W-:Y:S02]  /*78c20*/  IMAD.MOV.U32 R28, RZ, RZ, R11 ;  /* 0x000000ffff1c7224 */ /* 0x000fe400078e000b */
[----:B------:R-:W3:Y:S04]  /*78c30*/  LDL.64 R10, [R1+0x108] ;  /* 0x00010800010a7983 */ /* 0x000ee80000100a00 */
[----:B--2---:R0:W-:Y:S04]  /*78c40*/  STL.64 [R1+0x66d8], R26 ;  /* 0x0066d81a01007387 */ /* 0x0041e80000100a00 */
[----:B0-----:R-:W2:Y:S01]  /*78c50*/  LDL.64 R26, [R1+0x128] ;  /* 0x00012800011a7983 */ /* 0x001ea20000100a00 */
[----:B------:R-:W-:Y:S02]  /*78c60*/  STL [R1+0x64fc], R28 ;  /* 0x0064fc1c01007387 */ /* 0x000fe40000100800 */
[----:B------:R-:W-:Y:S01]  /*78c70*/  STL [R1+0x64f8], R29 ;  /* 0x0064f81d01007387 */ /* 0x000fe20000100800 */
[C---:B--2---:R-:W-:Y:S01]  /*78c80*/  HMMA.16816.F32 R4, R20.reuse, R26, R4 ;  /* 0x0000001a1404723c */ /* 0x044fe20000001804 */
[----:B------:R-:W-:Y:S11]  /*78c90*/  IMAD.MOV.U32 R3, RZ, RZ, R26 ;  /* 0x000000ffff037224 */ /* 0x000ff600078e001a */
[----:B------:R-:W-:Y:S11]  /*78ca0*/  @!UPT UIADD3 URZ, URZ, URZ, URZ ;  /* 0x0000003f3f3ff290 */ /* 0x000ff6000fffe03f */
[----:B------:R0:W-:Y:S01]  /*78cb0*/  STL.64 [R1+0xd40], R4 ;  /* 0x000d400401007387 */ /* 0x0001e20000100a00 */
[----:B------:R1:W-:Y:S02]  /*78cc0*/  STL.64 [R1+0xd48], R6 ;  /* 0x000d480601007387 */ /* 0x0003e40000100a00 */
[----:B0-----:R-:W-:Y:S01]  /*78cd0*/  IMAD.MOV.U32 R4, RZ, RZ, R27 ;  /* 0x000000ffff047224 */ /* 0x001fe200078e001b */
[----:B-1----:R-:W2:Y:S01]  /*78ce0*/  LDL.LU.64 R6, [R1+0x6720] ;  /* 0x0067200001067983 */ /* 0x002ea20000300a00 */
[----:B------:R-:W2:Y:S01]  /*78cf0*/  LDL.64 R26, [R1+0xe8] ;  /* 0x0000e800011a7983 */ /* 0x000ea20000100a00 */
[C---:B----4-:R-:W-:Y:S01]  /*78d00*/  HMMA.16816.F32 R16, R20.reuse, R14, R16 ;  /* 0x0000000e1410723c */ /* 0x050fe20000001810 */
[----:B------:R-:W-:Y:S02]  /*78d10*/  IMAD.MOV.U32 R12, RZ, RZ, R15 ;  /* 0x000000ffff0c7224 */ /* 0x000fe400078e000f */
[----:B------:R-:W-:Y:S01]  /*78d20*/  IMAD.MOV.U32 R5, RZ, RZ, R14 ;  /* 0x000000ffff057224 */ /* 0x000fe200078e000e */
[----:B--2---:R0:W-:Y:S04]  /*78d30*/  STL.64 [R1+0x66e8], R26 ;  /* 0x0066e81a01007387 */ /* 0x0041e80000100a00 */
[----:B0-----:R-:W2:Y:S01]  /*78d40*/  LDL.64 R26, [R1+0xf8] ;  /* 0x0000f800011a7983 */ /* 0x001ea20000100a00 */
[----:B------:R-:W-:Y:S02]  /*78d50*/  STL [R1+0x6504], R4 ;  /* 0x0065040401007387 */ /* 0x000fe40000100800 */
[----:B------:R-:W-:Y:S11]  /*78d60*/  STL [R1+0x6500], R3 ;  /* 0x0065000301007387 */ /* 0x000ff60000100800 */
[----:B------:R-:W-:Y:S01]  /*78d70*/  @!UPT UIADD3 URZ, URZ, URZ, URZ ;  /* 0x0000003f3f3ff290 */ /* 0x000fe2000fffe03f */
[----:B------:R-:W-:Y:S01]  /*78d80*/  STL.64 [R1+0xd30], R16 ;  /* 0x000d301001007387 */ /* 0x000fe20000100a00 */
[----:B------:R0:W-:Y:S04]  /*78d90*/  STL.64 [R1+0xd38], R18 ;  /* 0x000d381201007387 */ /* 0x0001e80000100a00 */
[----:B0-----:R-:W3:Y:S01]  /*78da0*/  LDL.LU.64 R18, [R1+0x6718] ;  /* 0x0067180001127983 */ /* 0x001ee20000300a00 */
[----:B------:R-:W3:Y:S02]  /*78db0*/  LDL.LU.64 R16, [R1+0x6710] ;  /* 0x0067100001107983 */ /* 0x000ee40000300a00 */
[----:B------:R-:W4:Y:S02]  /*78dc0*/  LDL.LU.64 R14, [R1+0x6708] ;  /* 0x00670800010e7983 */ /* 0x000f240000300a00 */
[----:B------:R-:W-:Y:S01]  /*78dd0*/  STL [R1+0x650c], R12 ;  /* 0x00650c0c01007387 */ /* 0x000fe20000100800 */
[----:B------:R0:W-:Y:S01]  /*78de0*/  STL [R1+0x6508], R5 ;  /* 0x0065080501007387 */ /* 0x0001e20000100800 */
[----:B------:R1:W-:Y:S02]  /*78df0*/  STL.64 [R1+0x66e0], R6 ;  /* 0x0066e00601007387 */ /* 0x0003e40000100a00 */
[----:B------:R-:W2:Y:S01]  /*78e00*/  LDL.LU R4, [R1+0xd00] ;  /* 0x000d000001047983 */ /* 0x000ea20000300800 */
[----:B0-----:R-:W2:Y:S01]  /*78e10*/  LDL.LU R5, [R1+0xd04] ;  /* 0x000d040001057983 */ /* 0x001ea20000300800 */
[----:B-1----:R-:W2:Y:S02]  /*78e20*/  LDL.LU R6, [R1+0xd08] ;  /* 0x000d080001067983 */ /* 0x002ea40000300800 */
[----:B------:R-:W2:Y:S02]  /*78e30*/  LDL.LU R7, [R1+0xd0c] ;  /* 0x000d0c0001077983 */ /* 0x000ea40000300800 */
[----:B--2---:R-:W-:Y:S01]  /*78e40*/  STL.64 [R1+0x66f8], R6 ;  /* 0x0066f80601007387 */ /* 0x004fe20000100a00 */
[----:B------:R0:W-:Y:S03]  /*78e50*/  STL.64 [R1+0x66f0], R4 ;  /* 0x0066f00401007387 */ /* 0x0001e60000100a00 */
[----:B0-----:R-:W2:Y:S01]  /*78e60*/  LDL.LU R4, [R1+0xd10] ;  /* 0x000d100001047983 */ /* 0x001ea20000300800 */
[----:B------:R-:W2:Y:S02]  /*78e70*/  LDL.LU R5, [R1+0xd14] ;  /* 0x000d140001057983 */ /* 0x000ea40000300800 */
[----:B------:R-:W2:Y:S02]  /*78e80*/  LDL.LU R6, [R1+0xd18] ;  /* 0x000d180001067983 */ /* 0x000ea40000300800 */
[----:B------:R-:W2:Y:S01]  /*78e90*/  LDL.LU R7, [R1+0xd1c] ;  /* 0x000d1c0001077983 */ /* 0x000ea20000300800 */
[----:B------:R-:W2:Y:S01]  /*78ea0*/  LDL R13, [R1+0x2ac0] ;  /* 0x002ac000010d7983 */ /* 0x000ea20000100800 */
[C---:B---3--:R-:W-:Y:S01]  /*78eb0*/  HMMA.16816.F32 R16, R20.reuse, R10, R16 ;  /* 0x0000000a1410723c */ /* 0x048fe20000001810 */
[----:B----4-:R-:W-:Y:S02]  /*78ec0*/  STL.64 [R1+0x66d0], R14 ;  /* 0x0066d00e01007387 */ /* 0x010fe40000100a00 */
[----:B--2---:R0:W-:Y:S01]  /*78ed0*/  STL [R1+0x66c8], R13 ;  /* 0x0066c80d01007387 */ /* 0x0041e20000100800 */
[----:B------:R-:W2:Y:S03]  /*78ee0*/  LDL.LU R12, [R1+0xcf0] ;  /* 0x000cf000010c7983 */ /* 0x000ea60000300800 */
[----:B0-----:R-:W2:Y:S01]  /*78ef0*/  LDL.LU R13, [R1+0xcf4] ;  /* 0x000cf400010d7983 */ /* 0x001ea20000300800 */
[----:B------:R-:W2:Y:S02]  /*78f00*/  LDL.LU R14, [R1+0xcf8] ;  /* 0x000cf800010e7983 */ /* 0x000ea40000300800 */
[----:B------:R-:W2:Y:S11]  /*78f10*/  LDL.LU R15, [R1+0xcfc] ;  /* 0x000cfc00010f7983 */ /* 0x000eb60000300800 */
[----:B------:R-:W-:Y:S02]  /*78f20*/  @!UPT UIADD3 URZ, URZ, URZ, URZ ;  /* 0x0000003f3f3ff290 */ /* 0x000fe4000fffe03f */
[----:B------:R-:W-:Y:S01]  /*78f30*/  STL.64 [R1+0xd20], R16 ;  /* 0x000d201001007387 */ /* 0x000fe20000100a00 */
[----:B------:R0:W-:Y:S04]  /*78f40*/  STL.64 [R1+0xd28], R18 ;  /* 0x000d281201007387 */ /* 0x0001e80000100a00 */
[----:B0-----:R-:W3:Y:S01]  /*78f50*/  LDL.LU.64 R18, [R1+0x6700] ;  /* 0x0067000001127983 */ /* 0x001ee20000300a00 */
[----:B------:R-:W-:Y:S01]  /*78f60*/  HMMA.16816.F32 R4, R20, R26, R4 ;  /* 0x0000001a1404723c */ /* 0x000fe20000001804 */
[----:B------:R-:W-:Y:S02]  /*78f70*/  IMAD.MOV.U32 R17, RZ, RZ, R11 ;  /* 0x000000ffff117224 */ /* 0x000fe400078e000b */
[----:B------:R-:W-:Y:S02]  /*78f80*/  IMAD.MOV.U32 R16, RZ, RZ, R10 ;  /* 0x000000ffff107224 */ /* 0x000fe400078e000a */
[----:B------:R-:W4:Y:S01]  /*78f90*/  LDL.64 R10, [R1+0xc8] ;  /* 0x0000c800010a7983 */ /* 0x000f220000100a00 */
[----:B------:R-:W-:Y:S02]  /*78fa0*/  STL [R1+0x6514], R17 ;  /* 0x0065141101007387 */ /* 0x000fe40000100800 */
[----:B------:R0:W-:Y:S02]  /*78fb0*/  STL [R1+0x6510], R16 ;  /* 0x0065101001007387 */ /* 0x0001e40000100800 */
[----:B------:R-:W-:-:S02]  /*78fc0*/  IMAD.MOV.U32 R28, RZ, RZ, R26 ;  /* 0x000000ffff1c7224 */ /* 0x000fc400078e001a */
[----:B------:R-:W-:Y:S01]  /*78fd0*/  IMAD.MOV.U32 R29, RZ, RZ, R27 ;  /* 0x000000ffff1d7224 */ /* 0x000fe200078e001b */
[----:B---3--:R1:W-:Y:S01]  /*78fe0*/  STL.64 [R1+0x66c0], R18 ;  /* 0x0066c01201007387 */ /* 0x0083e20000100a00 */
[----:B0-----:R-:W4:Y:S02]  /*78ff0*/  LDL.LU R16, [R1+0xce0] ;  /* 0x000ce00001107983 */ /* 0x001f240000300800 */
[----:B------:R-:W4:Y:S01]  /*79000*/  LDL.LU R17, [R1+0xce4] ;  /* 0x000ce40001117983 */ /* 0x000f220000300800 */
[----:B-1----:R-:W4:Y:S01]  /*79010*/  LDL.LU R18, [R1+0xce8] ;  /* 0x000ce80001127983 */ /* 0x002f220000300800 */
[----:B------:R-:W4:Y:S05]  /*79020*/  LDL.LU R19, [R1+0xcec] ;  /* 0x000cec0001137983 */ /* 0x000f2a0000300800 */
[----:B------:R-:W-:Y:S02]  /*79030*/  STL.64 [R1+0xd10], R4 ;  /* 0x000d100401007387 */ /* 0x000fe40000100a00 */
[----:B------:R0:W-:Y:S02]  /*79040*/  STL.64 [R1+0xd18], R6 ;  /* 0x000d180601007387 */ /* 0x0001e40000100a00 */
        /* <DEDUP_REMOVED lines=12> */
[----:B------:R-:W2:Y:S02]  /*79110*/  LDL.LU.64 R26, [R1+0x66d8] ;  /* 0x0066d800011a7983 */ /* 0x000ea40000300a00 */
[----:B------:R-:W-:Y:S01]  /*79120*/  STL [R1+0x6524], R3 ;  /* 0x0065240301007387 */ /* 0x000fe20000100800 */
        /* <DEDUP_REMOVED lines=8> */
[----:B------:R-:W2:Y:S02]  /*791b0*/  LDL.LU R13, [R1+0x66c8] ;  /* 0x0066c800010d7983 */ /* 0x000ea40000300800 */
[----:B------:R-:W2:Y:S02]  /*791c0*/  LDL.64 R26, [R1+0xb8] ;  /* 0x0000b800011a7983 */ /* 0x000ea40000100a00 */
[----:B------:R-:W-:Y:S01]  /*791d0*/  STL [R1+0x652c], R5 ;  /* 0x00652c0501007387 */ /* 0x000fe20000100800 */
[----:B---3--:R0:W-:Y:S04]  /*791e0*/  STL.64 [R1+0x66a8], R6 ;  /* 0x0066a80601007387 */ /* 0x0081e80000100a00 */
[----:B0-----:R-:W3:Y:S01]  /*791f0*/  LDL.64 R6, [R1+0xa8] ;  /* 0x0000a80001067983 */ /* 0x001ee20000100a00 */
[----:B----4-:R-:W-:Y:S03]  /*79200*/  HMMA.16816.F32 R16, R20, R10, R16 ;  /* 0x0000000a1410723c */ /* 0x010fe60000001810 */
[----:B---3--:R0:W-:Y:S01]  /*79210*/  STL.64 [R1+0x66b8], R6 ;  /* 0x0066b80601007387 */ /* 0x0081e20000100a00 */
[----:B------:R-:W3:Y:S02]  /*79220*/  LDL.LU R4, [R1+0xcd0] ;  /* 0x000cd00001047983 */ /* 0x000ee40000300800 */
[----:B------:R-:W3:Y:S01]  /*79230*/  LDL.LU R5, [R1+0xcd4] ;  /* 0x000cd40001057983 */ /* 0x000ee20000300800 */
[----:B0-----:R-:W3:Y:S01]  /*79240*/  LDL.LU R6, [R1+0xcd8] ;  /* 0x000cd80001067983 */ /* 0x001ee20000300800 */
[----:B------:R-:W3:Y:S02]  /*79250*/  LDL.LU R7, [R1+0xcdc] ;  /* 0x000cdc0001077983 */ /* 0x000ee40000300800 */
[----:B------:R-:W-:Y:S02]  /*79260*/  STL [R1+0x6528], R12 ;  /* 0x0065280c01007387 */ /* 0x000fe40000100800 */
[----:B--2---:R0:W-:Y:S01]  /*79270*/  STL.64 [R1+0x6698], R14 ;  /* 0x0066980e01007387 */ /* 0x0041e20000100a00 */
[----:B------:R1:W-:Y:S04]  /*79280*/  STL [R1+0x6690], R13 ;  /* 0x0066900d01007387 */ /* 0x0003e80000100800 */
[----:B0-----:R-:W2:Y:S04]  /*79290*/  LDL.64 R14, [R1+0x98] ;  /* 0x00009800010e7983 */ /* 0x001ea80000100a00 */
[----:B--2---:R0:W-:Y:S01]  /*792a0*/  STL.64 [R1+0x66b0], R14 ;  /* 0x0066b00e01007387 */ /* 0x0041e20000100a00 */
[----:B------:R-:W2:Y:S02]  /*792b0*/  LDL.LU R12, [R1+0xcc0] ;  /* 0x000cc000010c7983 */ /* 0x000ea40000300800 */
[----:B-1----:R-:W2:Y:S01]  /*792c0*/  LDL.LU R13, [R1+0xcc4] ;  /* 0x000cc400010d7983 */ /* 0x002ea20000300800 */
[----:B0-----:R-:W2:Y:S01]  /*792d0*/  LDL.LU R14, [R1+0xcc8] ;  /* 0x000cc800010e7983 */ /* 0x001ea20000300800 */
[----:B------:R-:W2:Y:S02]  /*792e0*/  LDL.LU R15, [R1+0xccc] ;  /* 0x000ccc00010f7983 */ /* 0x000ea40000300800 */
[----:B------:R0:W-:Y:S02]  /*792f0*/  STL.64 [R1+0xce0], R16 ;  /* 0x000ce01001007387 */ /* 0x0001e40000100a00 */
[----:B------:R1:W-:Y:S02]  /*79300*/  STL.64 [R1+0xce8], R18 ;  /* 0x000ce81201007387 */ /* 0x0003e40000100a00 */
[----:B0-----:R-:W-:Y:S01]  /*79310*/  IMAD.MOV.U32 R17, RZ, RZ, R10 ;  /* 0x000000ffff117224 */ /* 0x001fe200078e000a */
[----:B-1----:R-:W4:Y:S01]  /*79320*/  LDL.LU.64 R18, [R1+0x66c0] ;  /* 0x0066c00001127983 */ /* 0x002f220000300a00 */
[----:B------:R-:W-:-:S02]  /*79330*/  IMAD.MOV.U32 R16, RZ, RZ, R11 ;  /* 0x000000ffff107224 */ /* 0x000fc400078e000b */
[----:B------:R-:W2:Y:S01]  /*79340*/  LDL.64 R10, [R1+0x78] ;  /* 0x00007800010a7983 */ /* 0x000ea20000100a00 */
[----:B---3--:R-:W-:Y:S01]  /*79350*/  HMMA.16816.F32 R4, R20, R26, R4 ;  /* 0x0000001a1404723c */ /* 0x008fe20000001804 */
[----:B--2---:R0:W-:Y:S04]  /*79360*/  STL.64 [R1+0x6680], R10 ;  /* 0x0066800a01007387 */ /* 0x0041e80000100a00 */
[----:B0-----:R-:W2:Y:S04]  /*79370*/  LDL.64 R10, [R1+0x88] ;  /* 0x00008800010a7983 */ /* 0x001ea80000100a00 */
[----:B--2---:R0:W-:Y:S01]  /*79380*/  STL.64 [R1+0x66a0], R10 ;  /* 0x0066a00a01007387 */ /* 0x0041e20000100a00 */
[----:B------:R-:W2:Y:S02]  /*79390*/  LDL.LU R8, [R1+0xcb0] ;  /* 0x000cb00001087983 */ /* 0x000ea40000300800 */
[----:B------:R-:W2:Y:S01]  /*793a0*/  LDL.LU R9, [R1+0xcb4] ;  /* 0x000cb40001097983 */ /* 0x000ea20000300800 */
[----:B0-----:R-:W2:Y:S01]  /*793b0*/  LDL.LU R10, [R1+0xcb8] ;  /* 0x000cb800010a7983 */ /* 0x001ea20000300800 */
[----:B------:R-:W2:Y:S02]  /*793c0*/  LDL.LU R11, [R1+0xcbc] ;  /* 0x000cbc00010b7983 */ /* 0x000ea40000300800 */
[----:B------:R0:W-:Y:S02]  /*793d0*/  STL [R1+0x6534], R16 ;  /* 0x0065341001007387 */ /* 0x0001e40000100800 */
[----:B------:R1:W-:Y:S01]  /*793e0*/  STL [R1+0x6530], R17 ;  /* 0x0065301101007387 */ /* 0x0003e20000100800 */
[----:B----4-:R3:W-:Y:S04]  /*793f0*/  STL.64 [R1+0x6688], R18 ;  /* 0x0066881201007387 */ /* 0x0107e80000100a00 */
[----:B0-----:R-:W4:Y:S01]  /*79400*/  LDL.LU R16, [R1+0xca0] ;  /* 0x000ca00001107983 */ /* 0x001f220000300800 */
[----:B-1----:R-:W4:Y:S03]  /*79410*/  LDL.LU R17, [R1+0xca4] ;  /* 0x000ca40001117983 */ /* 0x002f260000300800 */
[----:B---3--:R-:W4:Y:S01]  /*79420*/  LDL.LU R18, [R1+0xca8] ;  /* 0x000ca80001127983 */ /* 0x008f220000300800 */
[----:B------:R-:W4:Y:S02]  /*79430*/  LDL.LU R19, [R1+0xcac] ;  /* 0x000cac0001137983 */ /* 0x000f240000300800 */
[----:B------:R-:W-:Y:S02]  /*79440*/  STL.64 [R1+0xcd0], R4 ;  /* 0x000cd00401007387 */ /* 0x000fe40000100a00 */
[----:B------:R0:W-:Y:S02]  /*79450*/  STL.64 [R1+0xcd8], R6 ;  /* 0x000cd80601007387 */ /* 0x0001e40000100a00 */
[----:B0-----:R-:W3:Y:S01]  /*79460*/  LDL.LU.64 R6, [R1+0x66b8] ;  /* 0x0066b80001067983 */ /* 0x001ee20000300a00 */
[----:B------:R-:W-:-:S02]  /*79470*/  IMAD.MOV.U32 R28, RZ, RZ, R27 ;  /* 0x000000ffff1c7224 */ /* 0x000fc400078e001b */
[----:B------:R-:W-:Y:S02]  /*79480*/  IMAD.MOV.U32 R29, RZ, RZ, R26 ;  /* 0x000000ffff1d7224 */ /* 0x000fe400078e001a */
[----:B------:R-:W2:Y:S01]  /*79490*/  LDL.64 R26, [R1+0x68] ;  /* 0x00006800011a7983 */ /* 0x000ea20000100a00 */
[----:B------:R-:W-:Y:S02]  /*794a0*/  STL [R1+0x653c], R28 ;  /* 0x00653c1c01007387 */ /* 0x000fe40000100800 */
[----:B------:R-:W-:Y:S01]  /*794b0*/  STL [R1+0x6538], R29 ;  /* 0x0065381d01007387 */ /* 0x000fe20000100800 */
[C---:B---3--:R-:W-:Y:S11]  /*794c0*/  HMMA.16816.F32 R12, R20.reuse, R6, R12 ;  /* 0x00000006140c723c */ /* 0x048ff6000000180c */
[----:B------:R-:W-:Y:S11]  /*794d0*/  @!UPT UIADD3 URZ, URZ, URZ, URZ ;  /* 0x0000003f3f3ff290 */ /* 0x000ff6000fffe03f */
[----:B------:R-:W-:Y:S01]  /*794e0*/  @!UPT UIADD3 URZ, URZ, URZ, URZ ;  /* 0x0000003f3f3ff290 */ /* 0x000fe2000fffe03f */
[----:B------:R-:W-:Y:S01]  /*794f0*/  STL.64 [R1+0xcc0], R12 ;  /* 0x000cc00c01007387 */ /* 0x000fe20000100a00 */
[----:B------:R0:W-:Y:S03]  /*79500*/  STL.64 [R1+0xcc8], R14 ;  /* 0x000cc80e01007387 */ /* 0x0001e60000100a00 */
[----:B0-----:R-:W2:Y:S01]  /*79510*/  LDL.LU.64 R14, [R1+0x66b0] ;  /* 0x0066b000010e7983 */ /* 0x001ea20000300a00 */
[----:B------:R-:W-:Y:S02]  /*79520*/  IMAD.MOV.U32 R4, RZ, RZ, R7 ;  /* 0x000000ffff047224 */ /* 0x000fe400078e0007 */
[----:B------:R-:W-:Y:S02]  /*79530*/  IMAD.MOV.U32 R3, RZ, RZ, R6 ;  /* 0x000000ffff037224 */ /* 0x000fe400078e0006 */
[----:B------:R-:W3:Y:S01]  /*79540*/  LDL.LU.64 R6, [R1+0x66a8] ;  /* 0x0066a80001067983 */ /* 0x000ee20000300a00 */
[----:B------:R-:W-:Y:S02]  /*79550*/  STL [R1+0x6544], R4 ;  /* 0x0065440401007387 */ /* 0x000fe40000100800 */
[----:B------:R-:W-:Y:S01]  /*79560*/  STL [R1+0x6540], R3 ;  /* 0x0065400301007387 */ /* 0x000fe20000100800 */
[----:B--2---:R-:W-:Y:S01]  /*79570*/  HMMA.16816.F32 R8, R20, R14, R8 ;  /* 0x0000000e1408723c */ /* 0x004fe20000001808 */
[----:B------:R-:W-:-:S02]  /*79580*/  IMAD.MOV.U32 R5, RZ, RZ, R14 ;  /* 0x000000ffff057224 */ /* 0x000fc400078e000e */
[----:B------:R-:W-:Y:S11]  /*79590*/  IMAD.MOV.U32 R12, RZ, RZ, R15 ;  /* 0x000000ffff0c7224 */ /* 0x000ff600078e000f */
[----:B------:R-:W-:Y:S09]  /*795a0*/  @!UPT UIADD3 URZ, URZ, URZ, URZ ;  /* 0x0000003f3f3ff290 */ /* 0x000ff2000fffe03f */
[----:B------:R-:W-:Y:S01]  /*795b0*/  STL.64 [R1+0xcb0], R8 ;  /* 0x000cb00801007387 */ /* 0x000fe20000100a00 */
[----:B------:R0:W-:Y:S03]  /*795c0*/  STL.64 [R1+0xcb8], R10 ;  /* 0x000cb80a01007387 */ /* 0x0001e60000100a00 */
[----:B0-----:R-:W4:Y:S01]  /*795d0*/  LDL.LU.64 R10, [R1+0x66a0] ;  /* 0x0066a000010a7983 */ /* 0x001f220000300a00 */
[----:B------:R-:W2:Y:S02]  /*795e0*/  LDL.LU.64 R14, [R1+0x6698] ;  /* 0x00669800010e7983 */ /* 0x000ea40000300a00 */
[----:B------:R-:W3:Y:S02]  /*795f0*/  LDL.LU R13, [R1+0x6690] ;  /* 0x00669000010d7983 */ /* 0x000ee40000300800 */
[----:B------:R0:W-:Y:S01]  /*79600*/  STL [R1+0x654c], R12 ;  /* 0x00654c0c01007387 */ /* 0x0001e20000100800 */
[C---:B----4-:R-:W-:Y:S01]  /*79610*/  HMMA.16816.F32 R16, R20.reuse, R10, R16 ;  /* 0x0000000a1410723c */ /* 0x050fe20000001810 */
[----:B--2---:R-:W-:Y:S01]  /*79620*/  STL.64 [R1+0x6678], R14 ;  /* 0x0066780e01007387 */ /* 0x004fe20000100a00 */
[----:B---3--:R1:W-:Y:S02]  /*79630*/  STL [R1+0x6670], R13 ;  /* 0x0066700d01007387 */ /* 0x0083e40000100800 */
[----:B0-----:R-:W2:Y:S01]  /*79640*/  LDL.LU R12, [R1+0xc90] ;  /* 0x000c9000010c7983 */ /* 0x001ea20000300800 */
[----:B-1----:R-:W2:Y:S01]  /*79650*/  LDL.LU R13, [R1+0xc94] ;  /* 0x000c9400010d7983 */ /* 0x002ea20000300800 */
[----:B------:R-:W2:Y:S02]  /*79660*/  LDL.LU R14, [R1+0xc98] ;  /* 0x000c9800010e7983 */ /* 0x000ea40000300800 */
[----:B------:R-:W2:Y:S02]  /*79670*/  LDL.LU R15, [R1+0xc9c] ;  /* 0x000c9c00010f7983 */ /* 0x000ea40000300800 */
[----:B------:R-:W-:Y:S11]  /*79680*/  STL [R1+0x6548], R5 ;  /* 0x0065480501007387 */ /* 0x000ff60000100800 */
[----:B------:R-:W-:Y:S02]  /*79690*/  @!UPT UIADD3 URZ, URZ, URZ, URZ ;  /* 0x0000003f3f3ff290 */ /* 0x000fe4000fffe03f */
[----:B------:R0:W-:Y:S01]  /*796a0*/  STL.64 [R1+0xca0], R16 ;  /* 0x000ca01001007387 */ /* 0x0001e20000100a00 */
[----:B------:R1:W-:Y:S02]  /*796b0*/  STL.64 [R1+0xca8], R18 ;  /* 0x000ca81201007387 */ /* 0x0003e40000100a00 */
[----:B0-----:R-:W-:Y:S01]  /*796c0*/  IMAD.MOV.U32 R16, RZ, RZ, R10 ;  /* 0x000000ffff107224 */ /* 0x001fe200078e000a */
[----:B-1----:R-:W3:Y:S01]  /*796d0*/  LDL.LU.64 R18, [R1+0x6688] ;  /* 0x0066880001127983 */ /* 0x002ee20000300a00 */
[----:B------:R-:W-:Y:S02]  /*796e0*/  IMAD.MOV.U32 R17, RZ, RZ, R11 ;  /* 0x000000ffff117224 */ /* 0x000fe400078e000b */
[----:B------:R-:W2:Y:S03]  /*796f0*/  LDL.LU.64 R10, [R1+0x6680] ;  /* 0x00668000010a7983 */ /* 0x000ea60000300a00 */
[----:B------:R-:W-:Y:S01]  /*79700*/  STL [R1+0x6554], R17 ;  /* 0x0065541101007387 */ /* 0x000fe20000100800 */
[----:B------:R0:W-:Y:S01]  /*79710*/  STL [R1+0x6550], R16 ;  /* 0x0065501001007387 */ /* 0x0001e20000100800 */
[----:B--2---:R-:W-:Y:S02]  /*79720*/  HMMA.16816.F32 R12, R20, R10, R12 ;  /* 0x0000000a140c723c */ /* 0x004fe4000000180c */
[----:B---3--:R1:W-:Y:S01]  /*79730*/  STL.64 [R1+0x6658], R18 ;  /* 0x0066581201007387 */ /* 0x0083e20000100a00 */
[----:B0-----:R-:W2:Y:S02]  /*79740*/  LDL.LU R16, [R1+0xc80] ;  /* 0x000c800001107983 */ /* 0x001ea40000300800 */
[----:B------:R-:W2:Y:S02]  /*79750*/  LDL.LU R17, [R1+0xc84] ;  /* 0x000c840001117983 */ /* 0x000ea40000300800 */
[----:B------:R-:W-:-:S02]  /*79760*/  IMAD.MOV.U32 R28, RZ, RZ, R10 ;  /* 0x000000ffff1c7224 */ /* 0x000fc400078e000a */
[----:B------:R-:W-:Y:S01]  /*79770*/  IMAD.MOV.U32 R29, RZ, RZ, R11 ;  /* 0x000000ffff1d7224 */ /* 0x000fe200078e000b */
[----:B-1----:R-:W2:Y:S01]  /*79780*/  LDL.LU R18, [R1+0xc88] ;  /* 0x000c880001127983 */ /* 0x002ea20000300800 */
[----:B------:R-:W2:Y:S11]  /*79790*/  LDL.LU R19, [R1+0xc8c] ;  /* 0x000c8c0001137983 */ /* 0x000eb60000300800 */
[----:B------:R-:W-:Y:S01]  /*797a0*/  @!UPT UIADD3 URZ, URZ, URZ, URZ ;  /* 0x0000003f3f3ff290 */ /* 0x000fe2000fffe03f */
[----:B------:R0:W-:Y:S01]  /*797b0*/  STL.64 [R1+0xc90], R12 ;  /* 0x000c900c01007387 */ /* 0x0001e20000100a00 */
[----:B------:R1:W-:Y:S03]  /*797c0*/  STL.64 [R1+0xc98], R14 ;  /* 0x000c980e01007387 */ /* 0x0003e60000100a00 */
[----:B0-----:R-:W3:Y:S01]  /*797d0*/  LDL.LU R12, [R1+0xc70] ;  /* 0x000c7000010c7983 */ /* 0x001ee20000300800 */
[----:B------:R-:W3:Y:S02]  /*797e0*/  LDL.LU R13, [R1+0xc74] ;  /* 0x000c7400010d7983 */ /* 0x000ee40000300800 */
[----:B-1----:R-:W3:Y:S02]  /*797f0*/  LDL.LU R14, [R1+0xc78] ;  /* 0x000c7800010e7983 */ /* 0x002ee40000300800 */
[----:B------:R-:W3:Y:S01]  /*79800*/  LDL.LU R15, [R1+0xc7c] ;  /* 0x000c7c00010f7983 */ /* 0x000ee20000300800 */
[----:B------:R-:W4:Y:S04]  /*79810*/  LDL.64 R10, [R1+0x28] ;  /* 0x00002800010a7983 */ /* 0x000f280000100a00 */
[----:B----4-:R2:W-:Y:S02]  /*79820*/  STL.64 [R1+0x6638], R10 ;  /* 0x0066380a01007387 */ /* 0x0105e40000100a00 */
[----:B--2---:R-:W-:Y:S02]  /*79830*/  HMMA.16816.F32 R8, R20, R26, R16 ;  /* 0x0000001a1408723c */ /* 0x004fe40000001810 */
[----:B------:R-:W-:Y:S01]  /*79840*/  STL [R1+0x655c], R29 ;  /* 0x00655c1d01007387 */ /* 0x000fe20000100800 */
[----:B------:R-:W-:Y:S11]  /*79850*/  STL [R1+0x6558], R28 ;  /* 0x0065581c01007387 */ /* 0x000ff60000100800 */
[----:B------:R-:W-:Y:S09]  /*79860*/  @!UPT UIADD3 URZ, URZ, URZ, URZ ;  /* 0x0000003f3f3ff290 */ /* 0x000ff2000fffe03f */
[----:B------:R-:W-:Y:S01]  /*79870*/  STL.64 [R1+0xc80], R8 ;  /* 0x000c800801007387 */ /* 0x000fe20000100a00 */
[----:B------:R0:W-:Y:S02]  /*79880*/  STL.64 [R1+0xc88], R10 ;  /* 0x000c880a01007387 */ /* 0x0001e40000100a00 */
[----:B------:R-:W2:Y:S02]  /*79890*/  LDL.LU R16, [R1+0xc60] ;  /* 0x000c600001107983 */ /* 0x000ea40000300800 */
[----:B------:R-:W2:Y:S01]  /*798a0*/  LDL.LU R17, [R1+0xc64] ;  /* 0x000c640001117983 */ /* 0x000ea20000300800 */
[----:B------:R-:W4:Y:S01]  /*798b0*/  LDL.LU R18, [R1+0xc68] ;  /* 0x000c680001127983 */ /* 0x000f220000300800 */
[----:B------:R-:W4:Y:S03]  /*798c0*/  LDL.LU R19, [R1+0xc6c] ;  /* 0x000c6c0001137983 */ /* 0x000f260000300800 */
[----:B----4-:R1:W-:Y:S01]  /*798d0*/  STL.64 [R1+0x6668], R18 ;  /* 0x0066681201007387 */ /* 0x0103e20000100a00 */
[----:B--2---:R-:W-:Y:S02]  /*798e0*/  STL.64 [R1+0x6660], R16 ;  /* 0x0066601001007387 */ /* 0x004fe40000100a00 */
[----:B0-----:R-:W2:Y:S02]  /*798f0*/  LDL.64 R10, [R1+0x38] ;  /* 0x00003800010a7983 */ /* 0x001ea40000100a00 */
[----:B------:R-:W-:-:S02]  /*79900*/  IMAD.MOV.U32 R4, RZ, RZ, R26 ;  /* 0x000000ffff047224 */ /* 0x000fc400078e001a */
[----:B------:R-:W-:Y:S01]  /*79910*/  IMAD.MOV.U32 R3, RZ, RZ, R27 ;  /* 0x000000ffff037224 */ /* 0x000fe200078e001b */
[----:B-1----:R-:W3:Y:S04]  /*79920*/  LDL.64 R18, [R1+0x58] ;  /* 0x0000580001127983 */ /* 0x002ee80000100a00 */
[----:B--2---:R0:W-:Y:S01]  /*79930*/  STL.64 [R1+0x6650], R10 ;  /* 0x0066500a01007387 */ /* 0x0041e20000100a00 */
[----:B------:R-:W2:Y:S03]  /*79940*/  LDL.64 R26, [R1+0x8] ;  /* 0x00000800011a7983 */ /* 0x000ea60000100a00 */
[----:B0-----:R-:W4:Y:S04]  /*79950*/  LDL.64 R10, [R1+0x48] ;  /* 0x00004800010a7983 */ /* 0x001f280000100a00 */
[----:B--2---:R0:W-:Y:S04]  /*79960*/  STL.64 [R1+0x6618], R26 ;  /* 0x0066181a01007387 */ /* 0x0041e80000100a00 */
[----:B0-----:R-:W2:Y:S01]  /*79970*/  LDL.64 R26, [R1+0x18] ;  /* 0x00001800011a7983 */ /* 0x001ea20000100a00 */
[C---:B---3--:R-:W-:Y:S03]  /*79980*/  HMMA.16816.F32 R12, R20.reuse, R18, R12 ;  /* 0x00000012140c723c */ /* 0x048fe6000000180c */
[----:B--2---:R0:W-:Y:S01]  /*79990*/  STL.64 [R1+0x6630], R26 ;  /* 0x0066301a01007387 */ /* 0x0041e20000100a00 */
[----:B------:R-:W2:Y:S02]  /*799a0*/  LDL.LU R24, [R1+0xc40] ;  /* 0x000c400001187983 */ /* 0x000ea40000300800 */
[----:B------:R-:W2:Y:S01]  /*799b0*/  LDL.LU R25, [R1+0xc44] ;  /* 0x000c440001197983 */ /* 0x000ea20000300800 */
[----:B0-----:R-:W3:Y:S01]  /*799c0*/  LDL.LU R26, [R1+0xc48] ;  /* 0x000c4800011a7983 */ /* 0x001ee20000300800 */
[----:B------:R-:W3:Y:S02]  /*799d0*/  LDL.LU R27, [R1+0xc4c] ;  /* 0x000c4c00011b7983 */ /* 0x000ee40000300800 */
        /* <DEDUP_REMOVED lines=9> */
[----:B------:R0:W-:Y:S02]  /*79a70*/  STL.64 [R1+0xc70], R12 ;  /* 0x000c700c01007387 */ /* 0x0001e40000100a00 */
[----:B------:R1:W-:Y:S02]  /*79a80*/  STL.64 [R1+0xc78], R14 ;  /* 0x000c780e01007387 */ /* 0x0003e40000100a00 */
[----:B0-----:R-:W-:Y:S01]  /*79a90*/  IMAD.MOV.U32 R12, RZ, RZ, R18 ;  /* 0x000000ffff0c7224 */ /* 0x001fe200078e0012 */
[----:B-1----:R-:W3:Y:S01]  /*79aa0*/  LDL.LU.64 R14, [R1+0x6678] ;  /* 0x00667800010e7983 */ /* 0x002ee20000300a00 */
[----:B------:R-:W2:Y:S02]  /*79ab0*/  LDL.LU R13, [R1+0x6670] ;  /* 0x00667000010d7983 */ /* 0x000ea40000300800 */
[----:B------:R-:W4:Y:S02]  /*79ac0*/  LDL.LU.64 R18, [R1+0x6668] ;  /* 0x0066680001127983 */ /* 0x000f240000300a00 */
[----:B------:R-:W4:Y:S01]  /*79ad0*/  LDL.LU.64 R16, [R1+0x6660] ;  /* 0x0066600001107983 */ /* 0x000f220000300a00 */
[----:B------:R-:W-:Y:S01]  /*79ae0*/  STL [R1+0x656c], R5 ;  /* 0x00656c0501007387 */ /* 0x000fe20000100800 */
[----:B------:R0:W-:Y:S01]  /*79af0*/  STL [R1+0x6568], R12 ;  /* 0x0065680c01007387 */ /* 0x0001e20000100800 */
[C---:B----4-:R-:W-:Y:S02]  /*79b00*/  HMMA.16816.F32 R16, R20.reuse, R10, R16 ;  /* 0x0000000a1410723c */ /* 0x050fe40000001810 */
[----:B---3--:R-:W-:Y:S01]  /*79b10*/  STL.64 [R1+0x6628], R14 ;  /* 0x0066280e01007387 */ /* 0x008fe20000100a00 */
[----:B--2---:R1:W-:Y:S02]  /*79b20*/  STL [R1+0x6620], R13 ;  /* 0x0066200d01007387 */ /* 0x0043e40000100800 */
[----:B0-----:R-:W2:Y:S01]  /*79b30*/  LDL.LU R12, [R1+0xc30] ;  /* 0x000c3000010c7983 */ /* 0x001ea20000300800 */
[----:B-1----:R-:W2:Y:S01]  /*79b40*/  LDL.LU R13, [R1+0xc34] ;  /* 0x000c3400010d7983 */ /* 0x002ea20000300800 */
[----:B------:R-:W2:Y:S02]  /*79b50*/  LDL.LU R14, [R1+0xc38] ;  /* 0x000c3800010e7983 */ /* 0x000ea40000300800 */
[----:B------:R-:W2:Y:S11]  /*79b60*/  LDL.LU R15, [R1+0xc3c] ;  /* 0x000c3c00010f7983 */ /* 0x000eb60000300800 */
[----:B------:R-:W-:Y:S03]  /*79b70*/  @!UPT UIADD3 URZ, URZ, URZ, URZ ;  /* 0x0000003f3f3ff290 */ /* 0x000fe6000fffe03f */
[----:B------:R0:W-:Y:S01]  /*79b80*/  STL.64 [R1+0xc60], R16 ;  /* 0x000c601001007387 */ /* 0x0001e20000100a00 */
[----:B------:R1:W-:Y:S02]  /*79b90*/  STL.64 [R1+0xc68], R18 ;  /* 0x000c681201007387 */ /* 0x0003e40000100a00 */
[----:B0-----:R-:W-:Y:S01]  /*79ba0*/  IMAD.MOV.U32 R17, RZ, RZ, R10 ;  /* 0x000000ffff117224 */ /* 0x001fe200078e000a */
[----:B-1----:R-:W3:Y:S01]  /*79bb0*/  LDL.LU.64 R18, [R1+0x6658] ;  /* 0x0066580001127983 */ /* 0x002ee20000300a00 */
[----:B------:R-:W-:Y:S02]  /*79bc0*/  IMAD.MOV.U32 R16, RZ, RZ, R11 ;  /* 0x000000ffff107224 */ /* 0x000fe400078e000b */
[----:B------:R-:W4:Y:S03]  /*79bd0*/  LDL.LU.64 R10, [R1+0x6650] ;  /* 0x00665000010a7983 */ /* 0x000f260000300a00 */
[----:B------:R0:W-:Y:S01]  /*79be0*/  STL [R1+0x6574], R16 ;  /* 0x0065741001007387 */ /* 0x0001e20000100800 */
[----:B------:R1:W-:Y:S01]  /*79bf0*/  STL [R1+0x6570], R17 ;  /* 0x0065701101007387 */ /* 0x0003e20000100800 */
[----:B----4-:R-:W-:Y:S02]  /*79c00*/  HMMA.16816.F32 R24, R20, R10, R24 ;  /* 0x0000000a1418723c */ /* 0x010fe40000001818 */
[----:B---3--:R3:W-:Y:S01]  /*79c10*/  STL.64 [R1+0x6610], R18 ;  /* 0x0066101201007387 */ /* 0x0087e20000100a00 */
[----:B0-----:R-:W4:Y:S02]  /*79c20*/  LDL.LU R16, [R1+0xc20] ;  /* 0x000c200001107983 */ /* 0x001f240000300800 */
[----:B-1----:R-:W4:Y:S02]  /*79c30*/  LDL.LU R17, [R1+0xc24] ;  /* 0x000c240001117983 */ /* 0x002f240000300800 */
[----:B------:R-:W-:-:S02]  /*79c40*/  IMAD.MOV.U32 R29, RZ, RZ, R10 ;  /* 0x000000ffff1d7224 */ /* 0x000fc400078e000a */
[----:B------:R-:W-:Y:S01]  /*79c50*/  IMAD.MOV.U32 R28, RZ, RZ, R11 ;  /* 0x000000ffff1c7224 */ /* 0x000fe200078e000b */
[----:B---3--:R-:W4:Y:S01]  /*79c60*/  LDL.LU R18, [R1+0xc28] ;  /* 0x000c280001127983 */ /* 0x008f220000300800 */
[----:B------:R-:W4:Y:S11]  /*79c70*/  LDL.LU R19, [R1+0xc2c] ;  /* 0x000c2c0001137983 */ /* 0x000f360000300800 */
[----:B------:R-:W-:Y:S01]  /*79c80*/  @!UPT UIADD3 URZ, URZ, URZ, URZ ;  /* 0x0000003f3f3ff290 */ /* 0x000fe2000fffe03f */
[----:B------:R-:W-:Y:S01]  /*79c90*/  STL.64 [R1+0xc50], R24 ;  /* 0x000c501801007387 */ /* 0x000fe20000100a00 */
[----:B------:R0:W-:Y:S03]  /*79ca0*/  STL.64 [R1+0xc58], R26 ;  /* 0x000c581a01007387 */ /* 0x0001e60000100a00 */
[----:B0-----:R-:W3:Y:S01]  /*79cb0*/  LDL.LU.64 R26, [R1+0x6648] ;  /* 0x00664800011a7983 */ /* 0x001ee20000300a00 */
[----:B------:R-:W3:Y:S02]  /*79cc0*/  LDL.LU.64 R24, [R1+0x6640] ;  /* 0x0066400001187983 */ /* 0x000ee40000300a00 */
[----:B------:R-:W3:Y:S02]  /*79cd0*/  LDL.LU.64 R10, [R1+0x6638] ;  /* 0x00663800010a7983 */ /* 0x000ee40000300a00 */
[C---:B---3--:R-:W-:Y:S11]  /*79ce0*/  HMMA.16816.F32 R24, R20.reuse, R10, R24 ;  /* 0x0000000a1418723c */ /* 0x048ff60000001818 */
[----:B------:R-:W-:Y:S11]  /*79cf0*/  @!UPT UIADD3 URZ, URZ, URZ, URZ ;  /* 0x0000003f3f3ff290 */ /* 0x000ff6000fffe03f */
[----:B------:R-:W-:Y:S01]  /*79d00*/  @!UPT UIADD3 URZ, URZ, URZ, URZ ;  /* 0x0000003f3f3ff290 */ /* 0x000fe2000fffe03f */
[----:B------:R-:W-:Y:S01]  /*79d10*/  STL.64 [R1+0xc40], R24 ;  /* 0x000c401801007387 */ /* 0x000fe20000100a00 */
[----:B------:R0:W-:Y:S03]  /*79d20*/  STL.64 [R1+0xc48], R26 ;  /* 0x000c481a01007387 */ /* 0x0001e60000100a00 */
[----:B0-----:R-:W2:Y:S01]  /*79d30*/  LDL.LU.64 R26, [R1+0x6630] ;  /* 0x00663000011a7983 */ /* 0x001ea20000300a00 */
[----:B------:R-:W3:Y:S02]  /*79d40*/  LDL.LU R8, [R1+0xc00] ;  /* 0x000c000001087983 */ /* 0x000ee40000300800 */
[----:B------:R-:W-:Y:S02]  /*79d50*/  IMAD.MOV.U32 R3, RZ, RZ, R10 ;  /* 0x000000ffff037224 */ /* 0x000fe400078e000a */
[----:B------:R-:W3:Y:S02]  /*79d60*/  LDL.LU R9, [R1+0xc04] ;  /* 0x000c040001097983 */ /* 0x000ee40000300800 */
[----:B------:R-:W-:Y:S01]  /*79d70*/  IMAD.MOV.U32 R4, RZ, RZ, R11 ;  /* 0x000000ffff047224 */ /* 0x000fe200078e000b */
[----:B------:R-:W3:Y:S01]  /*79d80*/  LDL.LU R10, [R1+0xc08] ;  /* 0x000c0800010a7983 */ /* 0x000ee20000300800 */
[----:B------:R-:W3:Y:S01]  /*79d90*/  LDL.LU R11, [R1+0xc0c] ;  /* 0x000c0c00010b7983 */ /* 0x000ee20000300800 */
        /* <DEDUP_REMOVED lines=19> */
[----:B------:R0:W-:Y:S03]  /*79ed0*/  STL.64 [R1+0xc28], R18 ;  /* 0x000c281201007387 */ /* 0x0001e60000100a00 */
[----:B0-----:R-:W2:Y:S01]  /*79ee0*/  LDL.LU.64 R18, [R1+0x6610] ;  /* 0x0066100001127983 */ /* 0x001ea20000300a00 */
[----:B------:R-:W-:Y:S02]  /*79ef0*/  IMAD.MOV.U32 R16, RZ, RZ, R26 ;  /* 0x000000ffff107224 */ /* 0x000fe400078e001a */
[----:B------:R-:W-:Y:S02]  /*79f00*/  IMAD.MOV.U32 R17, RZ, RZ, R27 ;  /* 0x000000ffff117224 */ /* 0x000fe400078e001b */
[----:B------:R-:W4:Y:S01]  /*79f10*/  LDL.LU.64 R26, [R1+0x6608] ;  /* 0x00660800011a7983 */ /* 0x000f220000300a00 */
[----:B------:R-:W3:Y:S01]  /*79f20*/  LDL.LU.64 R24, [R1+0x6600] ;  /* 0x0066000001187983 */ /* 0x000ee20000300a00 */
[----:B--2---:R-:W-:Y:S02]  /*79f30*/  HMMA.16816.F32 R4, R20, R18, R4 ;  /* 0x000000121404723c */ /* 0x004fe40000001804 */
[----:B------:R0:W-:Y:S01]  /*79f40*/  STL.64 [R1+0x62c8], R18 ;  /* 0x0062c81201007387 */ /* 0x0001e20000100a00 */
[----:B------:R-:W-:Y:S04]  /*79f50*/  STL.64 [R1+0x6578], R16 ;  /* 0x0065781001007387 */ /* 0x000fe80000100a00 */
[----:B0-----:R-:W-:-:S02]  /*79f60*/  IMAD.MOV.U32 R18, RZ, RZ, R14 ;  /* 0x000000ffff127224 */ /* 0x001fc400078e000e */
[----:B------:R-:W-:Y:S11]  /*79f70*/  IMAD.MOV.U32 R19, RZ, RZ, R15 ;  /* 0x000000ffff137224 */ /* 0x000ff600078e000f */
[----:B------:R-:W-:Y:S03]  /*79f80*/  @!UPT UIADD3 URZ, URZ, URZ, URZ ;  /* 0x0000003f3f3ff290 */ /* 0x000fe6000fffe03f */
[----:B------:R-:W-:Y:S01]  /*79f90*/  STL.64 [R1+0xc10], R4 ;  /* 0x000c100401007387 */ /* 0x000fe20000100a00 */
[----:B------:R-:W-:Y:S02]  /*79fa0*/  STL.64 [R1+0xc18], R6 ;  /* 0x000c180601007387 */ /* 0x000fe40000100a00 */
[----:B------:R-:W2:Y:S02]  /*79fb0*/  LDL.LU R14, [R1+0x65fc] ;  /* 0x0065fc00010e7983 */ /* 0x000ea40000300800 */
[----:B------:R-:W2:Y:S01]  /*79fc0*/  LDL.LU R15, [R1+0x65f8] ;  /* 0x0065f800010f7983 */ /* 0x000ea20000300800 */
[----:B------:R4:W-:Y:S02]  /*79fd0*/  STL.64 [R1+0x6588], R18 ;  /* 0x0065881201007387 */ /* 0x0009e40000100a00 */
[----:B----4-:R-:W-:Y:S02]  /*79fe0*/  IMAD.MOV.U32 R18, RZ, RZ, R27 ;  /* 0x000000ffff127224 */ /* 0x010fe400078e001b */
[----:B------:R-:W-:-:S05]  /*79ff0*/  IMAD.MOV.U32 R19, RZ, RZ, R26 ;  /* 0x000000ffff137224 */ /* 0x000fca00078e001a */
[----:B------:R3:W-:Y:S01]  /*7a000*/  STL.64 [R1+0x65a0], R18 ;  /* 0x0065a01201007387 */ /* 0x0007e20000100a00 */
[----:B------:R-:W4:Y:S02]  /*7a010*/  LDL.LU R4, [R1+0xbf0] ;  /* 0x000bf00001047983 */ /* 0x000f240000300800 */
[----:B------:R-:W4:Y:S02]  /*7a020*/  LDL.LU R5, [R1+0xbf4] ;  /* 0x000bf40001057983 */ /* 0x000f240000300800 */
[----:B------:R-:W4:Y:S01]  /*7a030*/  LDL.LU R6, [R1+0xbf8] ;  /* 0x000bf80001067983 */ /* 0x000f220000300800 */
[----:B------:R-:W4:Y:S01]  /*7a040*/  LDL.LU R7, [R1+0xbfc] ;  /* 0x000bfc0001077983 */ /* 0x000f220000300800 */
[----:B---3--:R-:W-:Y:S02]  /*7a050*/  IMAD.MOV.U32 R18, RZ, RZ, R25 ;  /* 0x000000ffff127224 */ /* 0x008fe400078e0019 */
[----:B------:R-:W-:Y:S02]  /*7a060*/  IMAD.MOV.U32 R19, RZ, RZ, R24 ;  /* 0x000000ffff137224 */ /* 0x000fe400078e0018 */
[----:B------:R-:W3:Y:S01]  /*7a070*/  LDL.LU R24, [R1+0x550] ;  /* 0x0005500001187983 */ /* 0x000ee20000300800 */
[----:B------:R-:W3:Y:S02]  /*7a080*/  LDL.LU R25, [R1+0x554] ;  /* 0x0005540001197983 */ /* 0x000ee40000300800 */
[----:B------:R-:W3:Y:S02]  /*7a090*/  LDL.LU R26, [R1+0x558] ;  /* 0x00055800011a7983 */ /* 0x000ee40000300800 */
[----:B------:R-:W3:Y:S01]  /*7a0a0*/  LDL.LU R27, [R1+0x55c] ;  /* 0x00055c00011b7983 */ /* 0x000ee20000300800 */
[----:B------:R-:W-:Y:S01]  /*7a0b0*/  STL.64 [R1+0x65b8], R18 ;  /* 0x0065b81201007387 */ /* 0x000fe20000100a00 */
[C---:B--2---:R-:W-:Y:S11]  /*7a0c0*/  HMMA.16816.F32 R8, R20.reuse, R14, R8 ;  /* 0x0000000e1408723c */ /* 0x044ff60000001808 */
[----:B------:R-:W-:Y:S11]  /*7a0d0*/  @!UPT UIADD3 URZ, URZ, URZ, URZ ;  /* 0x0000003f3f3ff290 */ /* 0x000ff6000fffe03f */
[----:B------:R-:W-:Y:S01]  /*7a0e0*/  @!UPT UIADD3 URZ, URZ, URZ, URZ ;  /* 0x0000003f3f3ff290 */ /* 0x000fe2000fffe03f */
[----:B------:R-:W-:Y:S01]  /*7a0f0*/  STL.64 [R1+0xc00], R8 ;  /* 0x000c000801007387 */ /* 0x000fe20000100a00 */
[----:B------:R0:W-:Y:S03]  /*7a100*/  STL.64 [R1+0xc08], R10 ;  /* 0x000c080a01007387 */ /* 0x0001e60000100a00 */
[----:B0-----:R-:W4:Y:S01]  /*7a110*/  LDL.LU.64 R10, [R1+0x65f0] ;  /* 0x0065f000010a7983 */ /* 0x001f220000300a00 */
[----:B------:R-:W-:Y:S02]  /*7a120*/  STL.64 [R1+0x64c8], R14 ;  /* 0x0064c80e01007387 */ /* 0x000fe40000100a00 */
[----:B------:R-:W-:Y:S02]  /*7a130*/  STL [R1+0x64c0], R13 ;  /* 0x0064c00d01007387 */ /* 0x000fe40000100800 */
[----:B------:R0:W-:Y:S02]  /*7a140*/  STL [R1+0x6580], R12 ;  /* 0x0065800c01007387 */ /* 0x0001e40000100800 */
        /* <DEDUP_REMOVED lines=10> */
[C---:B----4-:R-:W-:Y:S01]  /*7a1f0*/  HMMA.16816.F32 R4, R20.reuse, R10, R4 ;  /* 0x0000000a1404723c */ /* 0x050fe20000001804 */
[----:B--2---:R-:W-:Y:S01]  /*7a200*/  STL.64 [R1+0x65b0], R14 ;  /* 0x0065b00e01007387 */ /* 0x004fe20000100a00 */
[----:B------:R0:W-:Y:S03]  /*7a210*/  STL.64 [R1+0x65a8], R12 ;  /* 0x0065a80c01007387 */ /* 0x0001e60000100a00 */
        /* <DEDUP_REMOVED lines=13> */
[----:B------:R-:W2:Y:S02]  /*7a2f0*/  LDL.LU.64 R4, [R1+0x65e0] ;  /* 0x0065e00001047983 */ /* 0x000ea40000300a00 */
[----:B------:R0:W-:Y:S02]  /*7a300*/  STL.64 [R1+0x62b0], R10 ;  /* 0x0062b00a01007387 */ /* 0x0001e40000100a00 */
[----:B0-----:R-:W2:Y:S01]  /*7a310*/  LDL.64 R10, [R1+0x178] ;  /* 0x00017800010a7983 */ /* 0x001ea20000100a00 */
[----:B---3--:R-:W-:Y:S03]  /*7a320*/  HMMA.16816.F32 R20, R20, R6, R24 ;  /* 0x000000061414723c */ /* 0x008fe60000001818 */
[----:B------:R-:W2:Y:S01]  /*7a330*/  LDL.LU.64 R26, [R1+0x65d8] ;  /* 0x0065d800011a7983 */ /* 0x000ea20000300a00 */
[----:B------:R-:W2:Y:S02]  /*7a340*/  LDL.LU.64 R24, [R1+0x65d0] ;  /* 0x0065d00001187983 */ /* 0x000ea40000300a00 */
[----:B------:R-:W-:-:S02]  /*7a350*/  IMAD.MOV.U32 R18, RZ, RZ, R2 ;  /* 0x000000ffff127224 */ /* 0x000fc400078e0002 */
[----:B------:R-:W-:Y:S11]  /*7a360*/  IMAD.MOV.U32 R19, RZ, RZ, R0 ;  /* 0x000000ffff137224 */ /* 0x000ff600078e0000 */
[----:B------:R-:W-:Y:S04]  /*7a370*/  @!UPT UIADD3 URZ, URZ, URZ, URZ ;  /* 0x0000003f3f3ff290 */ /* 0x000fe8000fffe03f */
[----:B------:R0:W-:Y:S01]  /*7a380*/  STL.64 [R1+0x550], R20 ;  /* 0x0005501401007387 */ /* 0x0001e20000100a00 */
[----:B------:R1:W-:Y:S03]  /*7a390*/  STL.64 [R1+0x558], R22 ;  /* 0x0005581601007387 */ /* 0x0003e60000100a00 */
[----:B0-----:R-:W3:Y:S01]  /*7a3a0*/  LDL.LU R20, [R1+0x3f0] ;  /* 0x0003f00001147983 */ /* 0x001ee20000300800 */
[----:B------:R-:W3:Y:S02]  /*7a3b0*/  LDL.LU R21, [R1+0x3f4] ;  /* 0x0003f40001157983 */ /* 0x000ee40000300800 */
[----:B-1----:R-:W3:Y:S02]  /*7a3c0*/  LDL.LU R22, [R1+0x3f8] ;  /* 0x0003f80001167983 */ /* 0x002ee40000300800 */
[----:B------:R-:W3:Y:S01]  /*7a3d0*/  LDL.LU R23, [R1+0x3fc] ;  /* 0x0003fc0001177983 */ /* 0x000ee20000300800 */
[----:B------:R-:W-:Y:S01]  /*7a3e0*/  STL.64 [R1+0x62a8], R6 ;  /* 0x0062a80601007387 */ /* 0x000fe20000100a00 */
[C---:B--2---:R-:W-:Y:S03]  /*7a3f0*/  HMMA.16816.F32 R16, R24.reuse, R18, R12 ;  /* 0x000000121810723c */ /* 0x044fe6000000180c */
[----:B------:R-:W2:Y:S01]  /*7a400*/  LDL.LU.64 R14, [R1+0x65c8] ;  /* 0x0065c800010e7983 */ /* 0x000ea20000300a00 */
[----:B------:R-:W2:Y:S11]  /*7a410*/  LDL.LU.64 R12, [R1+0x65c0] ;  /* 0x0065c000010c7983 */ /* 0x000eb60000300a00 */
[----:B------:R-:W-:Y:S08]  /*7a420*/  @!UPT UIADD3 URZ, URZ, URZ, URZ ;  /* 0x0000003f3f3ff290 */ /* 0x000ff0000fffe03f */
        /* <DEDUP_REMOVED lines=17> */
[----:B---3--:R-:W-:Y:S01]  /*7a540*/  HMMA.16816.F32 R20, R24, R10, R20 ;  /* 0x0000000a1814723c */ /* 0x008fe20000001814 */
[----:B------:R-:W-:Y:S02]  /*7a550*/  IMAD.MOV.U32 R2, RZ, RZ, R10 ;  /* 0x000000ffff027224 */ /* 0x000fe400078e000a */
[----:B------:R-:W-:-:S05]  /*7a560*/  IMAD.MOV.U32 R0, RZ, RZ, R11 ;  /* 0x000000ffff007224 */ /* 0x000fca00078e000b */
[----:B--2---:R-:W-:Y:S01]  /*7a570*/  HMMA.16816.F32 R16, R24, R18, R12 ;  /* 0x000000121810723c */ /* 0x004fe2000000180c */
[----:B------:R-:W2:Y:S11]  /*7a580*/  LDL.LU R12, [R1+0x6580] ;  /* 0x00658000010c7983 */ /* 0x000eb60000300800 */
[----:B------:R-:W-:Y:S11]  /*7a590*/  @!UPT UIADD3 URZ, URZ, URZ, URZ ;  /* 0x0000003f3f3ff290 */ /* 0x000ff6000fffe03f */
[----:B------:R0:W-:Y:S01]  /*7a5a0*/  STL.64 [R1+0x400], R16 ;  /* 0x0004001001007387 */ /* 0x0001e20000100a00 */
[----:B------:R1:W-:Y:S03]  /*7a5b0*/  STL.64 [R1+0x408], R18 ;  /* 0x0004081201007387 */ /* 0x0003e60000100a00 */
[----:B0-----:R-:W1:Y:S01]  /*7a5c0*/  LDL.LU.64 R16, [R1+0x6578] ;  /* 0x0065780001107983 */ /* 0x001e620000300a00 */
[----:B------:R-:W-:Y:S02]  /*7a5d0*/  STL.64 [R1+0x3f0], R20 ;  /* 0x0003f01401007387 */ /* 0x000fe40000100a00 */
[----:B------:R-:W-:Y:S02]  /*7a5e0*/  STL.64 [R1+0x3f8], R22 ;  /* 0x0003f81601007387 */ /* 0x000fe40000100a00 */
[----:B------:R-:W3:Y:S01]  /*7a5f0*/  LDL.LU R8, [R1+0x590] ;  /* 0x0005900001087983 */ /* 0x000ee20000300800 */
[----:B------:R-:W3:Y:S01]  /*7a600*/  LDL.LU R9, [R1+0x594] ;  /* 0x0005940001097983 */ /* 0x000ee20000300800 */
[----:B------:R-:W2:Y:S02]  /*7a610*/  LDL.LU R10, [R1+0x598] ;  /* 0x00059800010a7983 */ /* 0x000ea40000300800 */
[----:B------:R-:W2:Y:S02]  /*7a620*/  LDL.LU R11, [R1+0x59c] ;  /* 0x00059c00010b7983 */ /* 0x000ea40000300800 */
[----:B-1----:R-:W-:-:S02]  /*7a630*/  IMAD.MOV.U32 R18, RZ, RZ, R16 ;  /* 0x000000ffff127224 */ /* 0x002fc400078e0010 */
[----:B------:R-:W-:Y:S01]  /*7a640*/  IMAD.MOV.U32 R19, RZ, RZ, R17 ;  /* 0x000000ffff137224 */ /* 0x000fe200078e0011 */
[----:B------:R-:W4:Y:S01]  /*7a650*/  LDL.LU R16, [R1+0x6574] ;  /* 0x0065740001107983 */ /* 0x000f220000300800 */
[----:B------:R-:W4:Y:S03]  /*7a660*/  LDL.LU R17, [R1+0x6570] ;  /* 0x0065700001117983 */ /* 0x000f260000300800 */
[----:B------:R-:W-:Y:S01]  /*7a670*/  STL.64 [R1+0x62e0], R18 ;  /* 0x0062e01201007387 */ /* 0x000fe20000100a00 */
[----:B--2---:R-:W-:Y:S02]  /*7a680*/  STL.64 [R1+0x62c0], R10 ;  /* 0x0062c00a01007387 */ /* 0x004fe40000100a00 */
[----:B---3--:R0:W-:Y:S02]  /*7a690*/  STL.64 [R1+0x62b8], R8 ;  /* 0x0062b80801007387 */ /* 0x0081e40000100a00 */
        /* <DEDUP_REMOVED lines=90> */
[----:B------:R0:W-:Y:S02]  /*7ac40*/  STL.64 [R1+0x63b8], R18 ;  /* 0x0063b81201007387 */ /* 0x0001e40000100a00 */
[----:B0-----:R-:W-:Y:S02]  /*7ac50*/  IMAD.MOV.U32 R18, RZ, RZ, R3 ;  /* 0x000000ffff127224 */ /* 0x001fe400078e0003 */
        /* <DEDUP_REMOVED lines=93> */
[----:B------:R-:W-:-:S05]  /*7b230*/  IMAD.MOV.U32 R19, RZ, RZ, R28 ;  /* 0x000000ffff137224 */ /* 0x000fca00078e001c */
[----:B------:R-:W-:Y:S01]  /*7b240*/  STL.64 [R1+0x64a8], R18 ;  /* 0x0064a81201007387 */ /* 0x000fe20000100a00 */
[----:B----4-:R-:W-:Y:S02]  /*7b250*/  IMAD.MOV.U32 R22, RZ, RZ, R12 ;  /* 0x000000ffff167224 */ /* 0x010fe400078e000c */
[----:B------:R-:W-:Y:S01]  /*7b260*/  IMAD.MOV.U32 R23, RZ, RZ, R5 ;  /* 0x000000ffff177224 */ /* 0x000fe200078e0005 */
        /* <DEDUP_REMOVED lines=9> */
[----:B------:R0:W-:Y:S02]  /*7b300*/  STL.64 [R1+0x64d8], R22 ;  /* 0x0064d81601007387 */ /* 0x0001e40000100a00 */
[----:B------:R-:W4:Y:S02]  /*7b310*/  LDL.LU R12, [R1+0x3d0] ;  /* 0x0003d000010c7983 */ /* 0x000f240000300800 */
[----:B------:R-:W4:Y:S01]  /*7b320*/  LDL.LU R13, [R1+0x3d4] ;  /* 0x0003d400010d7983 */ /* 0x000f220000300800 */
[----:B------:R-:W4:Y:S01]  /*7b330*/  LDL.LU R14, [R1+0x3d8] ;  /* 0x0003d800010e7983 */ /* 0x000f220000300800 */
[----:B------:R-:W4:Y:S02]  /*7b340*/  LDL.LU R15, [R1+0x3dc] ;  /* 0x0003dc00010f7983 */ /* 0x000f240000300800 */
[----:B------:R-:W4:Y:S02]  /*7b350*/  LDL.LU R20, [R1+0x3e0] ;  /* 0x0003e00001147983 */ /* 0x000f240000300800 */
[----:B------:R-:W4:Y:S01]  /*7b360*/  LDL.LU R21, [R1+0x3e4] ;  /* 0x0003e40001157983 */ /* 0x000f220000300800 */
[----:B0-----:R-:W4:Y:S01]  /*7b370*/  LDL.LU R22, [R1+0x3e8] ;  /* 0x0003e80001167983 */ /* 0x001f220000300800 */
[----:B------:R-:W4:Y:S03]  /*7b380*/  LDL.LU R23, [R1+0x3ec] ;  /* 0x0003ec0001177983 */ /* 0x000f260000300800 */
        /* <DEDUP_REMOVED lines=37> */
[----:B------:R-:W4:Y:S06]  /*7b5e0*/  LDL.LU.64 R22, [R1+0x64d8] ;  /* 0x0064d80001167983 */ /* 0x000f2c0000300a00 */
[----:B------:R-:W-:Y:S02]  /*7b5f0*/  STL.64 [R1+0x3e0], R16 ;  /* 0x0003e01001007387 */ /* 0x000fe40000100a00 */
[----:B------:R0:W-:Y:S02]  /*7b600*/  STL.64 [R1+0x3e8], R18 ;  /* 0x0003e81201007387 */ /* 0x0001e40000100a00 */
[----:B0-----:R-:W2:Y:S01]  /*7b610*/  LDL.LU.64 R18, [R1+0x64d0] ;  /* 0x0064d00001127983 */ /* 0x001ea20000300a00 */
[C---:B----4-:R-:W-:Y:S03]  /*7b620*/  HMMA.16816.F32 R20, R24.reuse, R22, R12 ;  /* 0x000000161814723c */ /* 0x050fe6000000180c */
[----:B------:R-:W4:Y:S01]  /*7b630*/  LDL.LU.64 R14, [R1+0x64c8] ;  /* 0x0064c800010e7983 */ /* 0x000f220000300a00 */
[----:B------:R-:W3:Y:S04]  /*7b640*/  LDL.LU R13, [R1+0x64c0] ;  /* 0x0064c000010d7983 */ /* 0x000ee80000300800 */
[C---:B--2---:R-:W-:Y:S11]  /*7b650*/  HMMA.16816.F32 R16, R24.reuse, R18, R8 ;  /* 0x000000121810723c */ /* 0x044ff60000001808 */
[----:B------:R-:W-:Y:S04]  /*7b660*/  @!UPT UIADD3 URZ, URZ, URZ, URZ ;  /* 0x0000003f3f3ff290 */ /* 0x000fe8000fffe03f */
[----:B------:R-:W-:Y:S01]  /*7b670*/  STL.64 [R1+0x3d0], R20 ;  /* 0x0003d01401007387 */ /* 0x000fe20000100a00 */
[----:B------:R-:W-:Y:S02]  /*7b680*/  STL.64 [R1+0x3d8], R22 ;  /* 0x0003d81601007387 */ /* 0x000fe40000100a00 */
[----:B------:R-:W2:Y:S02]  /*7b690*/  LDL.LU.64 R10, [R1+0x64b8] ;  /* 0x0064b800010a7983 */ /* 0x000ea40000300a00 */
[----:B------:R-:W2:Y:S03]  /*7b6a0*/  LDL.LU.64 R8, [R1+0x64b0] ;  /* 0x0064b00001087983 */ /* 0x000ea60000300a00 */
[----:B------:R-:W-:Y:S01]  /*7b6b0*/  STL.64 [R1+0x6f0], R16 ;  /* 0x0006f01001007387 */ /* 0x000fe20000100a00 */
[----:B------:R0:W-:Y:S03]  /*7b6c0*/  STL.64 [R1+0x6f8], R18 ;  /* 0x0006f81201007387 */ /* 0x0001e60000100a00 */
[----:B0-----:R-:W2:Y:S04]  /*7b6d0*/  LDL.LU.64 R18, [R1+0x64a8] ;  /* 0x0064a80001127983 */ /* 0x001ea80000300a00 */
[----:B---3--:R-:W-:Y:S01]  /*7b6e0*/  LDSM.16.MT88.4 R20, [R13+0x11000] ;  /* 0x011000000d14783b */ /* 0x008fe20000004200 */
        /* <DEDUP_REMOVED lines=145> */
[----:B0-----:R-:W4:Y:S01]  /*7c000*/  LDL.LU.64 R10, [R1+0x62c0] ;  /* 0x0062c000010a7983 */ /* 0x001f220000300a00 */
[----:B------:R-:W4:Y:S02]  /*7c010*/  LDL.LU.64 R8, [R1+0x62b8] ;  /* 0x0062b80001087983 */ /* 0x000f240000300a00 */
[----:B------:R0:W-:Y:S02]  /*7c020*/  STL.64 [R1+0x6238], R18 ;  /* 0x0062381201007387 */ /* 0x0001e40000100a00 */
[----:B0-----:R-:W2:Y:S01]  /*7c030*/  LDL.LU.64 R18, [R1+0x1a8] ;  /* 0x0001a80001127983 */ /* 0x001ea20000300a00 */
[C---:B----4-:R-:W-:Y:S11]  /*7c040*/  HMMA.16816.F32 R8, R24.reuse, R14, R8 ;  /* 0x0000000e1808723c */ /* 0x050ff60000001808 */
[----:B------:R-:W-:Y:S11]  /*7c050*/  @!UPT UIADD3 URZ, URZ, URZ, URZ ;  /* 0x0000003f3f3ff290 */ /* 0x000ff6000fffe03f */
[----:B------:R-:W-:Y:S01]  /*7c060*/  @!UPT UIADD3 URZ, URZ, URZ, URZ ;  /* 0x0000003f3f3ff290 */ /* 0x000fe2000fffe03f */
[----:B------:R-:W-:Y:S01]  /*7c070*/  STL.64 [R1+0x590], R8 ;  /* 0x0005900801007387 */ /* 0x000fe20000100a00 */
[----:B------:R0:W-:Y:S03]  /*7c080*/  STL.64 [R1+0x598], R10 ;  /* 0x0005980a01007387 */ /* 0x0001e60000100a00 */
[----:B0-----:R-:W3:Y:S01]  /*7c090*/  LDL.LU.64 R10, [R1+0x62b0] ;  /* 0x0062b000010a7983 */ /* 0x001ee20000300a00 */
[----:B------:R-:W-:Y:S02]  /*7c0a0*/  STL [R1+0x60dc], R15 ;  /* 0x0060dc0f01007387 */ /* 0x000fe40000100800 */
[----:B------:R-:W-:Y:S01]  /*7c0b0*/  STL [R1+0x6288], R14 ;  /* 0x0062880e01007387 */ /* 0x000fe20000100800 */
[C---:B---3--:R-:W-:Y:S11]  /*7c0c0*/  HMMA.16816.F32 R4, R24.reuse, R10, R4 ;  /* 0x0000000a1804723c */ /* 0x048ff60000001804 */
[----:B------:R-:W-:Y:S11]  /*7c0d0*/  @!UPT UIADD3 URZ, URZ, URZ, URZ ;  /* 0x0000003f3f3ff290 */ /* 0x000ff6000fffe03f */
[----:B------:R-:W-:Y:S01]  /*7c0e0*/  @!UPT UIADD3 URZ, URZ, URZ, URZ ;  /* 0x0000003f3f3ff290 */ /* 0x000fe2000fffe03f */
[----:B------:R-:W-:Y:S01]  /*7c0f0*/  STL.64 [R1+0x580], R4 ;  /* 0x0005800401007387 */ /* 0x000fe20000100a00 */
[----:B------:R0:W-:Y:S03]  /*7c100*/  STL.64 [R1+0x588], R6 ;  /* 0x0005880601007387 */ /* 0x0001e60000100a00 */
[----:B0-----:R-:W3:Y:S01]  /*7c110*/  LDL.LU.64 R6, [R1+0x62a8] ;  /* 0x0062a80001067983 */ /* 0x001ee20000300a00 */
[----:B------:R0:W-:Y:S02]  /*7c120*/  STL.64 [R1+0x6290], R10 ;  /* 0x0062900a01007387 */ /* 0x0001e40000100a00 */
[----:B------:R-:W3:Y:S02]  /*7c130*/  LDL.LU R8, [R1+0x3c0] ;  /* 0x0003c00001087983 */ /* 0x000ee40000300800 */
[----:B------:R-:W3:Y:S01]  /*7c140*/  LDL.LU R9, [R1+0x3c4] ;  /* 0x0003c40001097983 */ /* 0x000ee20000300800 */
[----:B0-----:R-:W3:Y:S01]  /*7c150*/  LDL.LU R10, [R1+0x3c8] ;  /* 0x0003c800010a7983 */ /* 0x001ee20000300800 */
[----:B------:R-:W3:Y:S02]  /*7c160*/  LDL.LU R11, [R1+0x3cc] ;  /* 0x0003cc00010b7983 */ /* 0x000ee40000300800 */
[----:B---3--:R-:W-:Y:S01]  /*7c170*/  HMMA.16816.F32 R8, R24, R6, R8 ;  /* 0x000000061808723c */ /* 0x008fe20000001808 */
[----:B------:R0:W-:Y:S04]  /*7c180*/  STL.64 [R1+0x6260], R6 ;  /* 0x0062600601007387 */ /* 0x0001e80000100a00 */
[----:B------:R-:W1:Y:S04]  /*7c190*/  LDSM.16.MT88.4 R24, [R13+0x11080] ;  /* 0x011080000d18783b */ /* 0x000e680000004200 */
[----:B0-----:R-:W3:Y:S11]  /*7c1a0*/  LDL.LU.64 R6, [R1+0x1b8] ;  /* 0x0001b80001067983 */ /* 0x001ef60000300a00 */
[----:B------:R-:W-:Y:S03]  /*7c1b0*/  @!UPT UIADD3 URZ, URZ, URZ, URZ ;  /* 0x0000003f3f3ff290 */ /* 0x000fe6000fffe03f */
[----:B------:R0:W-:Y:S01]  /*7c1c0*/  STL.64 [R1+0x3c0], R8 ;  /* 0x0003c00801007387 */ /* 0x0001e20000100a00 */
[----:B------:R4:W-:Y:S03]  /*7c1d0*/  STL.64 [R1+0x3c8], R10 ;  /* 0x0003c80a01007387 */ /* 0x0009e60000100a00 */
[----:B0-----:R-:W2:Y:S01]  /*7c1e0*/  LDL.LU R8, [R1+0xbc0] ;  /* 0x000bc00001087983 */ /* 0x001ea20000300800 */
[----:B------:R-:W2:Y:S02]  /*7c1f0*/  LDL.LU R9, [R1+0xbc4] ;  /* 0x000bc40001097983 */ /* 0x000ea40000300800 */
[----:B----4-:R-:W4:Y:S02]  /*7c200*/  LDL.LU R10, [R1+0xbc8] ;  /* 0x000bc800010a7983 */ /* 0x010f240000300800 */
[----:B------:R-:W4:Y:S02]  /*7c210*/  LDL.LU R11, [R1+0xbcc] ;  /* 0x000bcc00010b7983 */ /* 0x000f240000300800 */
[----:B----4-:R-:W-:Y:S01]  /*7c220*/  STL.64 [R1+0x62a0], R10 ;  /* 0x0062a00a01007387 */ /* 0x010fe20000100a00 */
[----:B--2---:R0:W-:Y:S03]  /*7c230*/  STL.64 [R1+0x6298], R8 ;  /* 0x0062980801007387 */ /* 0x0041e60000100a00 */
[----:B0-----:R-:W2:Y:S01]  /*7c240*/  LDL.LU R8, [R1+0xbd0] ;  /* 0x000bd00001087983 */ /* 0x001ea20000300800 */
[----:B------:R-:W2:Y:S02]  /*7c250*/  LDL.LU R9, [R1+0xbd4] ;  /* 0x000bd40001097983 */ /* 0x000ea40000300800 */
[----:B------:R-:W2:Y:S02]  /*7c260*/  LDL.LU R10, [R1+0xbd8] ;  /* 0x000bd800010a7983 */ /* 0x000ea40000300800 */
[----:B------:R-:W2:Y:S01]  /*7c270*/  LDL.LU R11, [R1+0xbdc] ;  /* 0x000bdc00010b7983 */ /* 0x000ea20000300800 */
[----:B------:R-:W4:Y:S01]  /*7c280*/  LDL.LU.64 R14, [R1+0x198] ;  /* 0x00019800010e7983 */ /* 0x000f220000300a00 */
[----:B-1----:R-:W-:Y:S02]  /*7c290*/  STL.64 [R1+0x60b0], R26 ;  /* 0x0060b01a01007387 */ /* 0x002fe40000100a00 */
[----:B------:R0:W-:Y:S02]  /*7c2a0*/  STL.64 [R1+0x60a8], R24 ;  /* 0x0060a81801007387 */ /* 0x0001e40000100a00 */
[----:B0-----:R-:W3:Y:S01]  /*7c2b0*/  LDL.LU R24, [R1+0xbe0] ;  /* 0x000be00001187983 */ /* 0x001ee20000300800 */
[----:B------:R-:W3:Y:S02]  /*7c2c0*/  LDL.LU R25, [R1+0xbe4] ;  /* 0x000be40001197983 */ /* 0x000ee40000300800 */
[----:B------:R-:W3:Y:S02]  /*7c2d0*/  LDL.LU R26, [R1+0xbe8] ;  /* 0x000be800011a7983 */ /* 0x000ee40000300800 */
[----:B------:R-:W3:Y:S01]  /*7c2e0*/  LDL.LU R27, [R1+0xbec] ;  /* 0x000bec00011b7983 */ /* 0x000ee20000300800 */
        /* <DEDUP_REMOVED lines=8> */
[----:B------:R-:W-:Y:S02]  /*7c370*/  IMAD.MOV.U32 R6, RZ, RZ, R2 ;  /* 0x000000ffff067224 */ /* 0x000fe400078e0002 */
[----:B------:R-:W-:-:S05]  /*7c380*/  IMAD.MOV.U32 R7, RZ, RZ, R0 ;  /* 0x000000ffff077224 */ /* 0x000fca00078e0000 */
[----:B------:R0:W-:Y:S01]  /*7c390*/  STL.64 [R1+0x6270], R6 ;  /* 0x0062700601007387 */ /* 0x0001e20000100a00 */
[----:B-1----:R-:W-:Y:S02]  /*7c3a0*/  IMAD.MOV.U32 R27, RZ, RZ, R18 ;  /* 0x000000ffff1b7224 */ /* 0x002fe400078e0012 */
[----:B------:R-:W-:Y:S01]  /*7c3b0*/  IMAD.MOV.U32 R26, RZ, RZ, R19 ;  /* 0x000000ffff1a7224 */ /* 0x000fe200078e0013 */
[----:B0-----:R-:W2:Y:S01]  /*7c3c0*/  LDL.LU.64 R6, [R1+0x188] ;  /* 0x0001880001067983 */ /* 0x001ea20000300a00 */
[----:B------:R-:W-:Y:S02]  /*7c3d0*/  STL.64 [R1+0xbd0], R8 ;  /* 0x000bd00801007387 */ /* 0x000fe40000100a00 */
[----:B------:R0:W-:Y:S02]  /*7c3e0*/  STL.64 [R1+0xbd8], R10 ;  /* 0x000bd80a01007387 */ /* 0x0001e40000100a00 */
[----:B0-----:R-:W4:Y:S01]  /*7c3f0*/  LDL.LU.64 R10, [R1+0x62a0] ;  /* 0x0062a000010a7983 */ /* 0x001f220000300a00 */
[----:B------:R-:W4:Y:S02]  /*7c400*/  LDL.LU.64 R8, [R1+0x6298] ;  /* 0x0062980001087983 */ /* 0x000f240000300a00 */
[----:B------:R-:W3:Y:S02]  /*7c410*/  LDL.LU R16, [R1+0xb70] ;  /* 0x000b700001107983 */ /* 0x000ee40000300800 */
[----:B------:R-:W3:Y:S01]  /*7c420*/  LDL.LU R17, [R1+0xb74] ;  /* 0x000b740001117983 */ /* 0x000ee20000300800 */
[----:B------:R-:W2:Y:S01]  /*7c430*/  LDL.LU R18, [R1+0xb78] ;  /* 0x000b780001127983 */ /* 0x000ea20000300800 */
[----:B------:R-:W2:Y:S03]  /*7c440*/  LDL.LU R19, [R1+0xb7c] ;  /* 0x000b7c0001137983 */ /* 0x000ea60000300800 */
[----:B--2---:R0:W-:Y:S01]  /*7c450*/  STL.64 [R1+0x6248], R18 ;  /* 0x0062481201007387 */ /* 0x0041e20000100a00 */
[----:B---3--:R1:W-:Y:S03]  /*7c460*/  STL.64 [R1+0x6240], R16 ;  /* 0x0062401001007387 */ /* 0x0083e60000100a00 */
[----:B0-----:R-:W2:Y:S04]  /*7c470*/  LDL.LU.64 R18, [R1+0x158] ;  /* 0x0001580001127983 */ /* 0x001ea80000300a00 */
[----:B--2---:R0:W-:Y:S01]  /*7c480*/  STL.64 [R1+0x6268], R18 ;  /* 0x0062681201007387 */ /* 0x0041e20000100a00 */
[----:B-1----:R-:W2:Y:S02]  /*7c490*/  LDL.LU R16, [R1+0xba0] ;  /* 0x000ba00001107983 */ /* 0x002ea40000300800 */
[----:B------:R-:W2:Y:S01]  /*7c4a0*/  LDL.LU R17, [R1+0xba4] ;  /* 0x000ba40001117983 */ /* 0x000ea20000300800 */
[----:B0-----:R-:W3:Y:S01]  /*7c4b0*/  LDL.LU R18, [R1+0xba8] ;  /* 0x000ba80001127983 */ /* 0x001ee20000300800 */
[----:B------:R-:W3:Y:S01]  /*7c4c0*/  LDL.LU R19, [R1+0xbac] ;  /* 0x000bac0001137983 */ /* 0x000ee20000300800 */
[----:B----4-:R-:W-:Y:S02]  /*7c4d0*/  HMMA.16816.F32 R8, R20, R14, R8 ;  /* 0x0000000e1408723c */ /* 0x010fe40000001808 */
[----:B---3--:R-:W-:Y:S01]  /*7c4e0*/  STL.64 [R1+0x6280], R18 ;  /* 0x0062801201007387 */ /* 0x008fe20000100a00 */
[----:B--2---:R0:W-:Y:S03]  /*7c4f0*/  STL.64 [R1+0x6278], R16 ;  /* 0x0062781001007387 */ /* 0x0041e60000100a00 */
[----:B0-----:R-:W2:Y:S01]  /*7c500*/  LDL.LU R16, [R1+0xbb0] ;  /* 0x000bb00001107983 */ /* 0x001ea20000300800 */
[----:B------:R-:W2:Y:S02]  /*7c510*/  LDL.LU R17, [R1+0xbb4] ;  /* 0x000bb40001117983 */ /* 0x000ea40000300800 */
[----:B------:R-:W2:Y:S02]  /*7c520*/  LDL.LU R18, [R1+0xbb8] ;  /* 0x000bb80001127983 */ /* 0x000ea40000300800 */
[----:B------:R-:W2:Y:S01]  /*7c530*/  LDL.LU R19, [R1+0xbbc] ;  /* 0x000bbc0001137983 */ /* 0x000ea20000300800 */
[----:B------:R0:W-:Y:S01]  /*7c540*/  STL.64 [R1+0x60e8], R26 ;  /* 0x0060e81a01007387 */ /* 0x0001e20000100a00 */
[----:B------:R-:W-:Y:S03]  /*7c550*/  STL.64 [R1+0x60e0], R24 ;  /* 0x0060e01801007387 */ /* 0x000fe60000100a00 */
[----:B0-----:R-:W3:Y:S07]  /*7c560*/  LDL.LU.64 R26, [R1+0x168] ;  /* 0x00016800011a7983 */ /* 0x001eee0000300a00 */
[----:B------:R0:W-:Y:S02]  /*7c570*/  STL.64 [R1+0xbc0], R8 ;  /* 0x000bc00801007387 */ /* 0x0001e40000100a00 */
[----:B------:R1:W-:Y:S02]  /*7c580*/  STL.64 [R1+0xbc8], R10 ;  /* 0x000bc80a01007387 */ /* 0x0003e40000100a00 */
[----:B0-----:R-:W-:Y:S01]  /*7c590*/  IMAD.MOV.U32 R9, RZ, RZ, R14 ;  /* 0x000000ffff097224 */ /* 0x001fe200078e000e */
[----:B-1----:R-:W4:Y:S01]  /*7c5a0*/  LDL.LU.64 R10, [R1+0x6290] ;  /* 0x00629000010a7983 */ /* 0x002f220000300a00 */
[----:B------:R-:W3:Y:S02]  /*7c5b0*/  LDL.LU R14, [R1+0x6288] ;  /* 0x00628800010e7983 */ /* 0x000ee40000300800 */
[----:B------:R-:W-:-:S02]  /*7c5c0*/  IMAD.MOV.U32 R12, RZ, RZ, R15 ;  /* 0x000000ffff0c7224 */ /* 0x000fc400078e000f */
[----:B------:R-:W-:Y:S02]  /*7c5d0*/  IMAD.MOV.U32 R15, RZ, RZ, R6 ;  /* 0x000000ffff0f7224 */ /* 0x000fe400078e0006 */
        /* <DEDUP_REMOVED lines=9> */
[----:B---3--:R-:W-:Y:S01]  /*7c670*/  STL.64 [R1+0x6258], R14 ;  /* 0x0062580e01007387 */ /* 0x008fe20000100a00 */
[----:B------:R0:W-:Y:S04]  /*7c680*/  STL [R1+0x6250], R12 ;  /* 0x0062500c01007387 */ /* 0x0001e80000100800 */
[----:B0-----:R-:W3:Y:S01]  /*7c690*/  LDL.LU R12, [R1+0xb80] ;  /* 0x000b8000010c7983 */ /* 0x001ee20000300800 */
[----:B------:R-:W3:Y:S02]  /*7c6a0*/  LDL.LU R13, [R1+0xb84] ;  /* 0x000b8400010d7983 */ /* 0x000ee40000300800 */
[----:B------:R-:W3:Y:S02]  /*7c6b0*/  LDL.LU R14, [R1+0xb88] ;  /* 0x000b8800010e7983 */ /* 0x000ee40000300800 */
[----:B------:R-:W3:Y:S01]  /*7c6c0*/  LDL.LU R15, [R1+0xb8c] ;  /* 0x000b8c00010f7983 */ /* 0x000ee20000300800 */
[----:B----4-:R-:W-:Y:S01]  /*7c6d0*/  STL.64 [R1+0x60f8], R10 ;  /* 0x0060f80a01007387 */ /* 0x010fe20000100a00 */
[----:B------:R0:W-:Y:S03]  /*7c6e0*/  STL.64 [R1+0x60f0], R8 ;  /* 0x0060f00801007387 */ /* 0x0001e60000100a00 */
[----:B0-----:R-:W4:Y:S01]  /*7c6f0*/  LDL.LU R8, [R1+0xb90] ;  /* 0x000b900001087983 */ /* 0x001f220000300800 */
[----:B------:R-:W4:Y:S02]  /*7c700*/  LDL.LU R9, [R1+0xb94] ;  /* 0x000b940001097983 */ /* 0x000f240000300800 */
[----:B------:R-:W4:Y:S02]  /*7c710*/  LDL.LU R10, [R1+0xb98] ;  /* 0x000b9800010a7983 */ /* 0x000f240000300800 */
[----:B------:R-:W4:Y:S01]  /*7c720*/  LDL.LU R11, [R1+0xb9c] ;  /* 0x000b9c00010b7983 */ /* 0x000f220000300800 */
[C---:B--2---:R-:W-:Y:S01]  /*7c730*/  HMMA.16816.F32 R4, R20.reuse, R6, R16 ;  /* 0x000000061404723c */ /* 0x044fe20000001810 */
[----:B------:R-:W3:Y:S11]  /*7c740*/  LDL.LU.64 R18, [R1+0x6268] ;  /* 0x0062680001127983 */ /* 0x000ef60000300a00 */
[----:B------:R-:W-:Y:S11]  /*7c750*/  @!UPT UIADD3 URZ, URZ, URZ, URZ ;  /* 0x0000003f3f3ff290 */ /* 0x000ff6000fffe03f */
[----:B------:R-:W-:Y:S01]  /*7c760*/  STL.64 [R1+0xba0], R4 ;  /* 0x000ba00401007387 */ /* 0x000fe20000100a00 */
[----:B------:R0:W-:Y:S03]  /*7c770*/  STL.64 [R1+0xba8], R6 ;  /* 0x000ba80601007387 */ /* 0x0001e60000100a00 */
[----:B0-----:R-:W2:Y:S01]  /*7c780*/  LDL.LU.64 R6, [R1+0x6260] ;  /* 0x0062600001067983 */ /* 0x001ea20000300a00 */
[C---:B----4-:R-:W-:Y:S01]  /*7c790*/  HMMA.16816.F32 R8, R20.reuse, R26, R8 ;  /* 0x0000001a1408723c */ /* 0x050fe20000001808 */
[----:B------:R-:W-:Y:S02]  /*7c7a0*/  IMAD.MOV.U32 R4, RZ, RZ, R26 ;  /* 0x000000ffff047224 */ /* 0x000fe400078e001a */
[----:B------:R-:W-:Y:S11]  /*7c7b0*/  IMAD.MOV.U32 R5, RZ, RZ, R27 ;  /* 0x000000ffff057224 */ /* 0x000ff600078e001b */
[----:B------:R-:W-:Y:S09]  /*7c7c0*/  @!UPT UIADD3 URZ, URZ, URZ, URZ ;  /* 0x0000003f3f3ff290 */ /* 0x000ff2000fffe03f */
[----:B------:R0:W-:Y:S01]  /*7c7d0*/  STL.64 [R1+0xb90], R8 ;  /* 0x000b900801007387 */ /* 0x0001e20000100a00 */
[----:B------:R1:W-:Y:S03]  /*7c7e0*/  STL.64 [R1+0xb98], R10 ;  /* 0x000b980a01007387 */ /* 0x0003e60000100a00 */
[----:B0-----:R-:W4:Y:S01]  /*7c7f0*/  LDL.LU R8, [R1+0xb50] ;  /* 0x000b500001087983 */ /* 0x001f220000300800 */
[----:B------:R-:W4:Y:S02]  /*7c800*/  LDL.LU R9, [R1+0xb54] ;  /* 0x000b540001097983 */ /* 0x000f240000300800 */
[----:B-1----:R-:W4:Y:S02]  /*7c810*/  LDL.LU R10, [R1+0xb58] ;  /* 0x000b5800010a7983 */ /* 0x002f240000300800 */
[----:B------:R-:W4:Y:S01]  /*7c820*/  LDL.LU R11, [R1+0xb5c] ;  /* 0x000b5c00010b7983 */ /* 0x000f220000300800 */
[----:B------:R-:W4:Y:S01]  /*7c830*/  LDL.LU.64 R26, [R1+0x128] ;  /* 0x00012800011a7983 */ /* 0x000f220000300a00 */
[----:B---3--:R-:W-:Y:S01]  /*7c840*/  HMMA.16816.F32 R12, R20, R18, R12 ;  /* 0x00000012140c723c */ /* 0x008fe2000000180c */
[----:B------:R-:W-:-:S02]  /*7c850*/  IMAD.MOV.U32 R3, RZ, RZ, R18 ;  /* 0x000000ffff037224 */ /* 0x000fc400078e0012 */
[----:B--2---:R0:W-:Y:S01]  /*7c860*/  STL.64 [R1+0x60c8], R6 ;  /* 0x0060c80601007387 */ /* 0x0041e20000100a00 */
[----:B------:R-:W-:Y:S03]  /*7c870*/  STL.64 [R1+0x60c0], R4 ;  /* 0x0060c00401007387 */ /* 0x000fe60000100a00 */
[----:B0-----:R-:W2:Y:S11]  /*7c880*/  LDL.LU.64 R6, [R1+0x148] ;  /* 0x0001480001067983 */ /* 0x001eb60000300a00 */
[----:B------:R-:W-:Y:S05]  /*7c890*/  @!UPT UIADD3 URZ, URZ, URZ, URZ ;  /* 0x0000003f3f3ff290 */ /* 0x000fea000fffe03f */
[----:B------:R0:W-:Y:S02]  /*7c8a0*/  STL.64 [R1+0xb80], R12 ;  /* 0x000b800c01007387 */ /* 0x0001e40000100a00 */
[----:B------:R1:W-:Y:S02]  /*7c8b0*/  STL.64 [R1+0xb88], R14 ;  /* 0x000b880e01007387 */ /* 0x0003e40000100a00 */
[----:B0-----:R-:W-:Y:S01]  /*7c8c0*/  IMAD.MOV.U32 R13, RZ, RZ, R19 ;  /* 0x000000ffff0d7224 */ /* 0x001fe200078e0013 */
[----:B-1----:R-:W3:Y:S01]  /*7c8d0*/  LDL.LU.64 R14, [R1+0x6258] ;  /* 0x00625800010e7983 */ /* 0x002ee20000300a00 */
[----:B------:R-:W2:Y:S02]  /*7c8e0*/  LDL.LU R12, [R1+0x6250] ;  /* 0x00625000010c7983 */ /* 0x000ea40000300800 */
[----:B------:R-:W2:Y:S02]  /*7c8f0*/  LDL.LU.64 R18, [R1+0x6248] ;  /* 0x0062480001127983 */ /* 0x000ea40000300a00 */
[----:B------:R-:W2:Y:S01]  /*7c900*/  LDL.LU.64 R16, [R1+0x6240] ;  /* 0x0062400001107983 */ /* 0x000ea20000300a00 */
[----:B------:R-:W-:Y:S01]  /*7c910*/  STL [R1+0x5fb0], R13 ;  /* 0x005fb00d01007387 */ /* 0x000fe20000100800 */
[----:B--2---:R-:W-:Y:S03]  /*7c920*/  HMMA.16816.F32 R16, R20, R6, R16 ;  /* 0x000000061410723c */ /* 0x004fe60000001810 */
[----:B---3--:R0:W-:Y:S01]  /*7c930*/  STL.64 [R1+0x6230], R14 ;  /* 0x0062300e01007387 */ /* 0x0081e20000100a00 */
[----:B------:R-:W-:Y:S02]  /*7c940*/  STL [R1+0x6228], R12 ;  /* 0x0062280c01007387 */ /* 0x000fe40000100800 */
[----:B------:R-:W-:-:S02]  /*7c950*/  IMAD.MOV.U32 R0, RZ, RZ, R6 ;  /* 0x000000ffff007224 */ /* 0x000fc400078e0006 */
[----:B------:R-:W-:Y:S01]  /*7c960*/  IMAD.MOV.U32 R2, RZ, RZ, R7 ;  /* 0x000000ffff027224 */ /* 0x000fe200078e0007 */
[----:B0-----:R-:W2:Y:S01]  /*7c970*/  LDL.LU.64 R14, [R1+0x138] ;  /* 0x00013800010e7983 */ /* 0x001ea20000300a00 */
[----:B------:R-:W-:Y:S11]  /*7c980*/  STL [R1+0x5fac], R3 ;  /* 0x005fac0301007387 */ /* 0x000ff60000100800 */
[----:B------:R-:W-:Y:S02]  /*7c990*/  @!UPT UIADD3 URZ, URZ, URZ, URZ ;  /* 0x0000003f3f3ff290 */ /* 0x000fe4000fffe03f */
[----:B------:R-:W-:Y:S01]  /*7c9a0*/  STL.64 [R1+0xb70], R16 ;  /* 0x000b701001007387 */ /* 0x000fe20000100a00 */
[----:B------:R0:W-:Y:S03]  /*7c9b0*/  STL.64 [R1+0xb78], R18 ;  /* 0x000b781201007387 */ /* 0x0001e60000100a00 */
[----:B0-----:R-:W3:Y:S01]  /*7c9c0*/  LDL.LU.64 R18, [R1+0x6238] ;  /* 0x0062380001127983 */ /* 0x001ee20000300a00 */
[----:B------:R-:W2:Y:S03]  /*7c9d0*/  LDL.LU.64 R6, [R1+0xe8] ;  /* 0x0000e80001067983 */ /* 0x000ea60000300a00 */
[----:B--2---:R0:W-:Y:S04]  /*7c9e0*/  STL.64 [R1+0x61f0], R6 ;  /* 0x0061f00601007387 */ /* 0x0041e80000100a00 */
[----:B0-----:R-:W2:Y:S04]  /*7c9f0*/  LDL.LU.64 R6, [R1+0xf8] ;  /* 0x0000f80001067983 */ /* 0x001ea80000300a00 */
[----:B--2---:R0:W-:Y:S04]  /*7ca00*/  STL.64 [R1+0x6208], R6 ;  /* 0x0062080601007387 */ /* 0x0041e80000100a00 */
[----:B0-----:R-:W2:Y:S04]  /*7ca10*/  LDL.LU.64 R6, [R1+0x108] ;  /* 0x0001080001067983 */ /* 0x001ea80000300a00 */
[----:B--2---:R0:W-:Y:S01]  /*7ca20*/  STL.64 [R1+0x6220], R6 ;  /* 0x0062200601007387 */ /* 0x0041e20000100a00 */
[----:B------:R-:W2:Y:S02]  /*7ca30*/  LDL.LU R4, [R1+0xb60] ;  /* 0x000b600001047983 */ /* 0x000ea40000300800 */
[----:B------:R-:W2:Y:S01]  /*7ca40*/  LDL.LU R5, [R1+0xb64] ;  /* 0x000b640001057983 */ /* 0x000ea20000300800 */
[----:B0-----:R-:W2:Y:S01]  /*7ca50*/  LDL.LU R6, [R1+0xb68] ;  /* 0x000b680001067983 */ /* 0x001ea20000300800 */
[----:B------:R-:W2:Y:S01]  /*7ca60*/  LDL.LU R7, [R1+0xb6c] ;  /* 0x000b6c0001077983 */ /* 0x000ea20000300800 */
[----:B----4-:R-:W-:Y:S01]  /*7ca70*/  HMMA.16816.F32 R8, R20, R26, R8 ;  /* 0x0000001a1408723c */ /* 0x010fe20000001808 */
[----:B------:R-:W-:Y:S01]  /*7ca80*/  STL [R1+0x5fb8], R2 ;  /* 0x005fb80201007387 */ /* 0x000fe20000100800 */
[----:B------:R-:W-:Y:S01]  /*7ca90*/  STL [R1+0x5fb4], R0 ;  /* 0x005fb40001007387 */ /* 0x000fe20000100800 */
[----:B------:R-:W-:-:S02]  /*7caa0*/  IMAD.MOV.U32 R28, RZ, RZ, R15 ;  /* 0x000000ffff1c7224 */ /* 0x000fc400078e000f */
[----:B------:R-:W-:-:S03]  /*7cab0*/  IMAD.MOV.U32 R29, RZ, RZ, R14 ;  /* 0x000000ffff1d7224 */ /* 0x000fc600078e000e */
[C---:B--2---:R-:W-:Y:S11]  /*7cac0*/  HMMA.16816.F32 R4, R20.reuse, R14, R4 ;  /* 0x0000000e1404723c */ /* 0x044ff60000001804 */
[----:B------:R-:W-:Y:S11]  /*7cad0*/  @!UPT UIADD3 URZ, URZ, URZ, URZ ;  /* 0x0000003f3f3ff290 */ /* 0x000ff6000fffe03f */
[----:B------:R-:W-:Y:S01]  /*7cae0*/  @!UPT UIADD3 URZ, URZ, URZ, URZ ;  /* 0x0000003f3f3ff290 */ /* 0x000fe2000fffe03f */
[----:B------:R-:W-:Y:S01]  /*7caf0*/  STL.64 [R1+0xb60], R4 ;  /* 0x000b600401007387 */ /* 0x000fe20000100a00 */
[----:B------:R0:W-:Y:S02]  /*7cb00*/  STL.64 [R1+0xb68], R6 ;  /* 0x000b680601007387 */ /* 0x0001e40000100a00 */
[----:B------:R-:W2:Y:S02]  /*7cb10*/  LDL.LU R12, [R1+0xb40] ;  /* 0x000b4000010c7983 */ /* 0x000ea40000300800 */
[----:B------:R-:W2:Y:S01]  /*7cb20*/  LDL.LU R13, [R1+0xb44] ;  /* 0x000b4400010d7983 */ /* 0x000ea20000300800 */
[----:B------:R-:W2:Y:S01]  /*7cb30*/  LDL.LU R14, [R1+0xb48] ;  /* 0x000b4800010e7983 */ /* 0x000ea20000300800 */
[----:B------:R-:W2:Y:S03]  /*7cb40*/  LDL.LU R15, [R1+0xb4c] ;  /* 0x000b4c00010f7983 */ /* 0x000ea60000300800 */
[----:B0-----:R-:W2:Y:S01]  /*7cb50*/  LDL.LU.64 R6, [R1+0x118] ;  /* 0x0001180001067983 */ /* 0x001ea20000300a00 */
[----:B------:R-:W-:Y:S02]  /*7cb60*/  STL [R1+0x5fc0], R28 ;  /* 0x005fc01c01007387 */ /* 0x000fe40000100800 */
[----:B------:R-:W-:Y:S02]  /*7cb70*/  STL [R1+0x5fbc], R29 ;  /* 0x005fbc1d01007387 */ /* 0x000fe40000100800 */
[----:B------:R0:W-:Y:S01]  /*7cb80*/  STL.64 [R1+0xb50], R8 ;  /* 0x000b500801007387 */ /* 0x0001e20000100a00 */
[----:B------:R1:W-:Y:S04]  /*7cb90*/  STL.64 [R1+0xb58], R10 ;  /* 0x000b580a01007387 */ /* 0x0003e80000100a00 */
[----:B0-----:R-:W4:Y:S01]  /*7cba0*/  LDL.LU R8, [R1+0xb00] ;  /* 0x000b000001087983 */ /* 0x001f220000300800 */
[----:B------:R-:W4:Y:S02]  /*7cbb0*/  LDL.LU R9, [R1+0xb04] ;  /* 0x000b040001097983 */ /* 0x000f240000300800 */
[----:B-1----:R-:W2:Y:S02]  /*7cbc0*/  LDL.LU R10, [R1+0xb08] ;  /* 0x000b0800010a7983 */ /* 0x002ea40000300800 */
[----:B------:R-:W2:Y:S02]  /*7cbd0*/  LDL.LU R11, [R1+0xb0c] ;  /* 0x000b0c00010b7983 */ /* 0x000ea40000300800 */
[----:B--2---:R-:W-:Y:S01]  /*7cbe0*/  STL.64 [R1+0x61e8], R10 ;  /* 0x0061e80a01007387 */ /* 0x004fe20000100a00 */
[----:B----4-:R0:W-:Y:S03]  /*7cbf0*/  STL.64 [R1+0x61e0], R8 ;  /* 0x0061e00801007387 */ /* 0x0101e60000100a00 */
[----:B0-----:R-:W2:Y:S01]  /*7cc00*/  LDL.LU R8, [R1+0xb10] ;  /* 0x000b100001087983 */ /* 0x001ea20000300800 */
[----:B------:R-:W2:Y:S02]  /*7cc10*/  LDL.LU R9, [R1+0xb14] ;  /* 0x000b140001097983 */ /* 0x000ea40000300800 */
[----:B------:R-:W4:Y:S02]  /*7cc20*/  LDL.LU R10, [R1+0xb18] ;  /* 0x000b1800010a7983 */ /* 0x000f240000300800 */
[----:B------:R-:W4:Y:S01]  /*7cc30*/  LDL.LU R11, [R1+0xb1c] ;  /* 0x000b1c00010b7983 */ /* 0x000f220000300800 */
[----:B------:R-:W-:Y:S01]  /*7cc40*/  HMMA.16816.F32 R12, R20, R6, R12 ;  /* 0x00000006140c723c */ /* 0x000fe2000000180c */
[----:B----4-:R-:W-:Y:S01]  /*7cc50*/  STL.64 [R1+0x6200], R10 ;  /* 0x0062000a01007387 */ /* 0x010fe20000100a00 */
[----:B--2---:R0:W-:Y:S03]  /*7cc60*/  STL.64 [R1+0x61f8], R8 ;  /* 0x0061f80801007387 */ /* 0x0041e60000100a00 */
[----:B0-----:R-:W2:Y:S01]  /*7cc70*/  LDL.LU R8, [R1+0xb20] ;  /* 0x000b200001087983 */ /* 0x001ea20000300800 */
[----:B------:R-:W2:Y:S02]  /*7cc80*/  LDL.LU R9, [R1+0xb24] ;  /* 0x000b240001097983 */ /* 0x000ea40000300800 */
[----:B------:R-:W4:Y:S02]  /*7cc90*/  LDL.LU R10, [R1+0xb28] ;  /* 0x000b2800010a7983 */ /* 0x000f240000300800 */
[----:B------:R-:W4:Y:S02]  /*7cca0*/  LDL.LU R11, [R1+0xb2c] ;  /* 0x000b2c00010b7983 */ /* 0x000f240000300800 */
[----:B------:R-:W-:-:S02]  /*7ccb0*/  IMAD.MOV.U32 R17, RZ, RZ, R27 ;  /* 0x000000ffff117224 */ /* 0x000fc400078e001b */
[----:B------:R-:W-:Y:S02]  /*7ccc0*/  IMAD.MOV.U32 R16, RZ, RZ, R26 ;  /* 0x000000ffff107224 */ /* 0x000fe400078e001a */
[----:B------:R-:W-:Y:S01]  /*7ccd0*/  IMAD.MOV.U32 R3, RZ, RZ, R7 ;  /* 0x000000ffff037224 */ /* 0x000fe200078e0007 */
[----:B----4-:R-:W-:Y:S01]  /*7cce0*/  STL.64 [R1+0x6218], R10 ;  /* 0x0062180a01007387 */ /* 0x010fe20000100a00 */
[----:B--2---:R0:W-:Y:S03]  /*7ccf0*/  STL.64 [R1+0x6210], R8 ;  /* 0x0062100801007387 */ /* 0x0041e60000100a00 */
[----:B0-----:R-:W2:Y:S01]  /*7cd00*/  LDL.LU R8, [R1+0xb30] ;  /* 0x000b300001087983 */ /* 0x001ea20000300800 */
[----:B------:R-:W2:Y:S02]  /*7cd10*/  LDL.LU R9, [R1+0xb34] ;  /* 0x000b340001097983 */ /* 0x000ea40000300800 */
[----:B------:R-:W2:Y:S02]  /*7cd20*/  LDL.LU R10, [R1+0xb38] ;  /* 0x000b3800010a7983 */ /* 0x000ea40000300800 */
[----:B------:R-:W2:Y:S01]  /*7cd30*/  LDL.LU R11, [R1+0xb3c] ;  /* 0x000b3c00010b7983 */ /* 0x000ea20000300800 */
[----:B------:R-:W4:Y:S01]  /*7cd40*/  LDL.LU.64 R26, [R1+0xd8] ;  /* 0x0000d800011a7983 */ /* 0x000f220000300a00 */
[----:B------:R-:W-:Y:S02]  /*7cd50*/  STL [R1+0x5fc8], R17 ;  /* 0x005fc81101007387 */ /* 0x000fe40000100800 */
[----:B------:R-:W-:Y:S02]  /*7cd60*/  STL [R1+0x5fc4], R16 ;  /* 0x005fc41001007387 */ /* 0x000fe40000100800 */
[----:B------:R0:W-:Y:S01]  /*7cd70*/  STL.64 [R1+0xb40], R12 ;  /* 0x000b400c01007387 */ /* 0x0001e20000100a00 */
[----:B------:R1:W-:Y:S01]  /*7cd80*/  STL.64 [R1+0xb48], R14 ;  /* 0x000b480e01007387 */ /* 0x0003e20000100a00 */
[----:B0-----:R-:W-:-:S03]  /*7cd90*/  IMAD.MOV.U32 R13, RZ, RZ, R6 ;  /* 0x000000ffff0d7224 */ /* 0x001fc600078e0006 */
[----:B-1----:R-:W2:Y:S01]  /*7cda0*/  LDL.LU.64 R14, [R1+0x6230] ;  /* 0x00623000010e7983 */ /* 0x002ea20000300a00 */
[----:B------:R-:W2:Y:S02]  /*7cdb0*/  LDL.LU R12, [R1+0x6228] ;  /* 0x00622800010c7983 */ /* 0x000ea40000300800 */
[----:B------:R-:W2:Y:S02]  /*7cdc0*/  LDL.LU.64 R6, [R1+0x6220] ;  /* 0x0062200001067983 */ /* 0x000ea40000300a00 */
        /* <DEDUP_REMOVED lines=31> */
[----:B------:R-:W4:Y:S02]  /*7cfc0*/  LDL.LU.64 R8, [R1+0x61e0] ;  /* 0x0061e00001087983 */ /* 0x000f240000300a00 */
[----:B------:R0:W-:Y:S02]  /*7cfd0*/  STL [R1+0x5fe8], R16 ;  /* 0x005fe81001007387 */ /* 0x0001e40000100800 */
[----:B------:R1:W-:Y:S01]  /*7cfe0*/  STL [R1+0x5fe4], R17 ;  /* 0x005fe41101007387 */ /* 0x0003e20000100800 */
[----:B---3--:R2:W-:Y:S04]  /*7cff0*/  STL.64 [R1+0x61a8], R18 ;  /* 0x0061a81201007387 */ /* 0x0085e80000100a00 */
[----:B0-----:R-:W3:Y:S01]  /*7d000*/  LDL.LU R16, [R1+0xad0] ;  /* 0x000ad00001107983 */ /* 0x001ee20000300800 */
[----:B-1----:R-:W3:Y:S03]  /*7d010*/  LDL.LU R17, [R1+0xad4] ;  /* 0x000ad40001117983 */ /* 0x002ee60000300800 */
[----:B--2---:R-:W2:Y:S01]  /*7d020*/  LDL.LU R18, [R1+0xad8] ;  /* 0x000ad80001127983 */ /* 0x004ea20000300800 */
[----:B------:R-:W2:Y:S03]  /*7d030*/  LDL.LU R19, [R1+0xadc] ;  /* 0x000adc0001137983 */ /* 0x000ea60000300800 */
[----:B--2---:R0:W-:Y:S01]  /*7d040*/  STL.64 [R1+0x61b8], R18 ;  /* 0x0061b81201007387 */ /* 0x0041e20000100a00 */
[----:B---3--:R-:W-:Y:S03]  /*7d050*/  STL.64 [R1+0x61b0], R16 ;  /* 0x0061b01001007387 */ /* 0x008fe60000100a00 */
[----:B0-----:R-:W2:Y:S01]  /*7d060*/  LDL.LU.64 R18, [R1+0xb8] ;  /* 0x0000b80001127983 */ /* 0x001ea20000300a00 */
[----:B----4-:R-:W-:Y:S03]  /*7d070*/  HMMA.16816.F32 R4, R20, R26, R8 ;  /* 0x0000001a1404723c */ /* 0x010fe60000001808 */
[----:B--2---:R0:W-:Y:S04]  /*7d080*/  STL.64 [R1+0x61c8], R18 ;  /* 0x0061c81201007387 */ /* 0x0041e80000100a00 */
[----:B0-----:R-:W2:Y:S11]  /*7d090*/  LDL.LU.64 R18, [R1+0xc8] ;  /* 0x0000c80001127983 */ /* 0x001eb60000300a00 */
[----:B------:R-:W-:Y:S05]  /*7d0a0*/  @!UPT UIADD3 URZ, URZ, URZ, URZ ;  /* 0x0000003f3f3ff290 */ /* 0x000fea000fffe03f */
[----:B------:R-:W-:Y:S02]  /*7d0b0*/  STL.64 [R1+0xb00], R4 ;  /* 0x000b000401007387 */ /* 0x000fe40000100a00 */
[----:B------:R0:W-:Y:S02]  /*7d0c0*/  STL.64 [R1+0xb08], R6 ;  /* 0x000b080601007387 */ /* 0x0001e40000100a00 */
[----:B0-----:R-:W3:Y:S04]  /*7d0d0*/  LDL.LU.64 R6, [R1+0x88] ;  /* 0x0000880001067983 */ /* 0x001ee80000300a00 */
[----:B---3--:R0:W-:Y:S04]  /*7d0e0*/  STL.64 [R1+0x6188], R6 ;  /* 0x0061880601007387 */ /* 0x0081e80000100a00 */
[----:B0-----:R-:W3:Y:S04]  /*7d0f0*/  LDL.LU.64 R6, [R1+0x98] ;  /* 0x0000980001067983 */ /* 0x001ee80000300a00 */
[----:B---3--:R0:W-:Y:S04]  /*7d100*/  STL.64 [R1+0x61a0], R6 ;  /* 0x0061a00601007387 */ /* 0x0081e80000100a00 */
[----:B0-----:R-:W3:Y:S04]  /*7d110*/  LDL.LU.64 R6, [R1+0xa8] ;  /* 0x0000a80001067983 */ /* 0x001ee80000300a00 */
        /* <DEDUP_REMOVED lines=9> */
[----:B------:R-:W3:Y:S02]  /*7d1b0*/  LDL.LU R6, [R1+0xaf8] ;  /* 0x000af80001067983 */ /* 0x000ee40000300800 */
[----:B------:R-:W3:Y:S01]  /*7d1c0*/  LDL.LU R7, [R1+0xafc] ;  /* 0x000afc0001077983 */ /* 0x000ee20000300800 */
[----:B------:R-:W4:Y:S01]  /*7d1d0*/  LDL.LU R8, [R1+0xaa0] ;  /* 0x000aa00001087983 */ /* 0x000f220000300800 */
[----:B------:R-:W4:Y:S02]  /*7d1e0*/  LDL.LU R9, [R1+0xaa4] ;  /* 0x000aa40001097983 */ /* 0x000f240000300800 */
[----:B------:R-:W4:Y:S02]  /*7d1f0*/  LDL.LU R10, [R1+0xaa8] ;  /* 0x000aa800010a7983 */ /* 0x000f240000300800 */
[----:B------:R-:W4:Y:S02]  /*7d200*/  LDL.LU R11, [R1+0xaac] ;  /* 0x000aac00010b7983 */ /* 0x000f240000300800 */
[----:B------:R-:W-:-:S02]  /*7d210*/  IMAD.MOV.U32 R13, RZ, RZ, R27 ;  /* 0x000000ffff0d7224 */ /* 0x000fc400078e001b */
[----:B------:R-:W-:Y:S02]  /*7d220*/  IMAD.MOV.U32 R3, RZ, RZ, R26 ;  /* 0x000000ffff037224 */ /* 0x000fe400078e001a */
[----:B--2---:R-:W-:Y:S02]  /*7d230*/  IMAD.MOV.U32 R0, RZ, RZ, R18 ;  /* 0x000000ffff007224 */ /* 0x004fe400078e0012 */
[----:B------:R-:W-:Y:S01]  /*7d240*/  IMAD.MOV.U32 R2, RZ, RZ, R19 ;  /* 0x000000ffff027224 */ /* 0x000fe200078e0013 */
[C---:B---3--:R-:W-:Y:S01]  /*7d250*/  HMMA.16816.F32 R4, R20.reuse, R18, R4 ;  /* 0x000000121404723c */ /* 0x048fe20000001804 */
[----:B----4-:R-:W-:Y:S01]  /*7d260*/  STL.64 [R1+0x6198], R10 ;  /* 0x0061980a01007387 */ /* 0x010fe20000100a00 */
[----:B------:R0:W-:Y:S03]  /*7d270*/  STL.64 [R1+0x6190], R8 ;  /* 0x0061900801007387 */ /* 0x0001e60000100a00 */
[----:B0-----:R-:W2:Y:S01]  /*7d280*/  LDL.LU R8, [R1+0xac0] ;  /* 0x000ac00001087983 */ /* 0x001ea20000300800 */
[----:B------:R-:W2:Y:S02]  /*7d290*/  LDL.LU R9, [R1+0xac4] ;  /* 0x000ac40001097983 */ /* 0x000ea40000300800 */
[----:B------:R-:W2:Y:S02]  /*7d2a0*/  LDL.LU R10, [R1+0xac8] ;  /* 0x000ac800010a7983 */ /* 0x000ea40000300800 */
[----:B------:R-:W2:Y:S01]  /*7d2b0*/  LDL.LU R11, [R1+0xacc] ;  /* 0x000acc00010b7983 */ /* 0x000ea20000300800 */
[----:B------:R-:W3:Y:S01]  /*7d2c0*/  LDL.LU.64 R26, [R1+0x78] ;  /* 0x00007800011a7983 */ /* 0x000ee20000300a00 */
[----:B------:R-:W-:Y:S02]  /*7d2d0*/  STL [R1+0x5ff0], R13 ;  /* 0x005ff00d01007387 */ /* 0x000fe40000100800 */
[----:B------:R-:W-:Y:S09]  /*7d2e0*/  STL [R1+0x5fec], R3 ;  /* 0x005fec0301007387 */ /* 0x000ff20000100800 */
[----:B------:R-:W-:Y:S01]  /*7d2f0*/  STL.64 [R1+0xaf0], R4 ;  /* 0x000af00401007387 */ /* 0x000fe20000100a00 */
[----:B------:R0:W-:Y:S04]  /*7d300*/  STL.64 [R1+0xaf8], R6 ;  /* 0x000af80601007387 */ /* 0x0001e80000100a00 */
        /* <DEDUP_REMOVED lines=16> */
[C---:B----4-:R-:W-:Y:S11]  /*7d410*/  HMMA.16816.F32 R16, R20.reuse, R6, R16 ;  /* 0x000000061410723c */ /* 0x050ff60000001810 */
[----:B------:R-:W-:Y:S11]  /*7d420*/  @!UPT UIADD3 URZ, URZ, URZ, URZ ;  /* 0x0000003f3f3ff290 */ /* 0x000ff6000fffe03f */
[----:B------:R-:W-:Y:S01]  /*7d430*/  @!UPT UIADD3 URZ, URZ, URZ, URZ ;  /* 0x0000003f3f3ff290 */ /* 0x000fe2000fffe03f */
[----:B------:R0:W-:Y:S01]  /*7d440*/  STL.64 [R1+0xad0], R16 ;  /* 0x000ad01001007387 */ /* 0x0001e20000100a00 */
[----:B------:R1:W-:Y:S02]  /*7d450*/  STL.64 [R1+0xad8], R18 ;  /* 0x000ad81201007387 */ /* 0x0003e40000100a00 */
[----:B0-----:R-:W-:Y:S01]  /*7d460*/  IMAD.MOV.U32 R16, RZ, RZ, R6 ;  /* 0x000000ffff107224 */ /* 0x001fe200078e0006 */
[----:B-1----:R-:W4:Y:S01]  /*7d470*/  LDL.LU.64 R18, [R1+0x61a8] ;  /* 0x0061a80001127983 */ /* 0x002f220000300a00 */
[----:B------:R-:W-:Y:S02]  /*7d480*/  IMAD.MOV.U32 R17, RZ, RZ, R7 ;  /* 0x000000ffff117224 */ /* 0x000fe400078e0007 */
[----:B------:R-:W2:Y:S03]  /*7d490*/  LDL.LU.64 R6, [R1+0x61a0] ;  /* 0x0061a00001067983 */ /* 0x000ea60000300a00 */
[----:B------:R-:W-:Y:S01]  /*7d4a0*/  STL [R1+0x6008], R17 ;  /* 0x0060081101007387 */ /* 0x000fe20000100800 */
[----:B------:R0:W-:Y:S01]  /*7d4b0*/  STL [R1+0x6004], R16 ;  /* 0x0060041001007387 */ /* 0x0001e20000100800 */
[----:B--2---:R-:W-:Y:S02]  /*7d4c0*/  HMMA.16816.F32 R8, R20, R6, R8 ;  /* 0x000000061408723c */ /* 0x004fe40000001808 */
[----:B----4-:R1:W-:Y:S01]  /*7d4d0*/  STL.64 [R1+0x6180], R18 ;  /* 0x0061801201007387 */ /* 0x0103e20000100a00 */
[----:B0-----:R-:W2:Y:S02]  /*7d4e0*/  LDL.LU R16, [R1+0xab0] ;  /* 0x000ab00001107983 */ /* 0x001ea40000300800 */
[----:B------:R-:W2:Y:S02]  /*7d4f0*/  LDL.LU R17, [R1+0xab4] ;  /* 0x000ab40001117983 */ /* 0x000ea40000300800 */
[----:B------:R-:W-:-:S02]  /*7d500*/  IMAD.MOV.U32 R13, RZ, RZ, R6 ;  /* 0x000000ffff0d7224 */ /* 0x000fc400078e0006 */
[----:B------:R-:W-:Y:S01]  /*7d510*/  IMAD.MOV.U32 R3, RZ, RZ, R7 ;  /* 0x000000ffff037224 */ /* 0x000fe200078e0007 */
[----:B-1----:R-:W2:Y:S01]  /*7d520*/  LDL.LU R18, [R1+0xab8] ;  /* 0x000ab80001127983 */ /* 0x002ea20000300800 */
[----:B------:R-:W2:Y:S11]  /*7d530*/  LDL.LU R19, [R1+0xabc] ;  /* 0x000abc0001137983 */ /* 0x000eb60000300800 */
[----:B------:R-:W-:Y:S01]  /*7d540*/  @!UPT UIADD3 URZ, URZ, URZ, URZ ;  /* 0x0000003f3f3ff290 */ /* 0x000fe2000fffe03f */
[----:B------:R-:W-:Y:S01]  /*7d550*/  STL.64 [R1+0xac0], R8 ;  /* 0x000ac00801007387 */ /* 0x000fe20000100a00 */
[----:B------:R0:W-:Y:S03]  /*7d560*/  STL.64 [R1+0xac8], R10 ;  /* 0x000ac80a01007387 */ /* 0x0001e60000100a00 */
[----:B0-----:R-:W4:Y:S01]  /*7d570*/  LDL.LU.64 R10, [R1+0x6198] ;  /* 0x00619800010a7983 */ /* 0x001f220000300a00 */
[----:B------:R-:W4:Y:S02]  /*7d580*/  LDL.LU.64 R8, [R1+0x6190] ;  /* 0x0061900001087983 */ /* 0x000f240000300a00 */
[----:B------:R-:W2:Y:S02]  /*7d590*/  LDL.LU.64 R6, [R1+0x6188] ;  /* 0x0061880001067983 */ /* 0x000ea40000300a00 */
[----:B------:R-:W-:Y:S01]  /*7d5a0*/  STL [R1+0x6010], R3 ;  /* 0x0060100301007387 */ /* 0x000fe20000100800 */
[----:B------:R-:W-:Y:S01]  /*7d5b0*/  STL [R1+0x600c], R13 ;  /* 0x00600c0d01007387 */ /* 0x000fe20000100800 */
[----:B------:R-:W-:Y:S02]  /*7d5c0*/  STL.64 [R1+0x6168], R14 ;  /* 0x0061680e01007387 */ /* 0x000fe40000100a00 */
[----:B------:R2:W-:Y:S02]  /*7d5d0*/  STL [R1+0x6160], R12 ;  /* 0x0061600c01007387 */ /* 0x0005e40000100800 */
[----:B---3--:R-:W-:-:S02]  /*7d5e0*/  IMAD.MOV.U32 R28, RZ, RZ, R26 ;  /* 0x000000ffff1c7224 */ /* 0x008fc400078e001a */
[----:B------:R-:W-:Y:S01]  /*7d5f0*/  IMAD.MOV.U32 R29, RZ, RZ, R27 ;  /* 0x000000ffff1d7224 */ /* 0x000fe200078e001b */
[----:B--2---:R-:W-:Y:S01]  /*7d600*/  HMMA.16816.F32 R12, R20, R6, R16 ;  /* 0x00000006140c723c */ /* 0x004fe20000001810 */
[----:B------:R-:W-:Y:S02]  /*7d610*/  IMAD.MOV.U32 R2, RZ, RZ, R6 ;  /* 0x000000ffff027224 */ /* 0x000fe400078e0006 */
[----:B------:R-:W-:-:S05]  /*7d620*/  IMAD.MOV.U32 R0, RZ, RZ, R7 ;  /* 0x000000ffff007224 */ /* 0x000fca00078e0007 */
[C---:B----4-:R-:W-:Y:S11]  /*7d630*/  HMMA.16816.F32 R4, R20.reuse, R26, R8 ;  /* 0x0000001a1404723c */ /* 0x050ff60000001808 */
[----:B------:R-:W-:Y:S04]  /*7d640*/  @!UPT UIADD3 URZ, URZ, URZ, URZ ;  /* 0x0000003f3f3ff290 */ /* 0x000fe8000fffe03f */
[----:B------:R-:W-:Y:S01]  /*7d650*/  STL.64 [R1+0xab0], R12 ;  /* 0x000ab00c01007387 */ /* 0x000fe20000100a00 */
[----:B------:R-:W-:Y:S02]  /*7d660*/  STL.64 [R1+0xab8], R14 ;  /* 0x000ab80e01007387 */ /* 0x000fe40000100a00 */
[----:B------:R-:W-:Y:S02]  /*7d670*/  STL [R1+0x6018], R0 ;  /* 0x0060180001007387 */ /* 0x000fe40000100800 */
[----:B------:R-:W-:Y:S03]  /*7d680*/  STL [R1+0x6014], R2 ;  /* 0x0060140201007387 */ /* 0x000fe60000100800 */
        /* <DEDUP_REMOVED lines=12> */
[----:B------:R-:W4:Y:S04]  /*7d750*/  LDL.LU.64 R14, [R1+0x58] ;  /* 0x00005800010e7983 */ /* 0x000f280000300a00 */
[----:B----4-:R-:W-:Y:S01]  /*7d760*/  STL.64 [R1+0x6178], R14 ;  /* 0x0061780e01007387 */ /* 0x010fe20000100a00 */
[----:B------:R-:W4:Y:S03]  /*7d770*/  LDL.LU.64 R6, [R1+0x48] ;  /* 0x0000480001067983 */ /* 0x000f260000300a00 */
[----:B----4-:R0:W-:Y:S01]  /*7d780*/  STL.64 [R1+0x6170], R6 ;  /* 0x0061700601007387 */ /* 0x0101e20000100a00 */
[----:B------:R-:W4:Y:S02]  /*7d790*/  LDL.LU R4, [R1+0xa80] ;  /* 0x000a800001047983 */ /* 0x000f240000300800 */
[----:B------:R-:W4:Y:S01]  /*7d7a0*/  LDL.LU R5, [R1+0xa84] ;  /* 0x000a840001057983 */ /* 0x000f220000300800 */
[----:B0-----:R-:W4:Y:S01]  /*7d7b0*/  LDL.LU R6, [R1+0xa88] ;  /* 0x000a880001067983 */ /* 0x001f220000300800 */
[----:B------:R-:W4:Y:S02]  /*7d7c0*/  LDL.LU R7, [R1+0xa8c] ;  /* 0x000a8c0001077983 */ /* 0x000f240000300800 */
[----:B------:R-:W4:Y:S02]  /*7d7d0*/  LDL.LU R16, [R1+0xa90] ;  /* 0x000a900001107983 */ /* 0x000f240000300800 */
[----:B------:R-:W4:Y:S01]  /*7d7e0*/  LDL.LU R17, [R1+0xa94] ;  /* 0x000a940001117983 */ /* 0x000f220000300800 */
[----:B------:R-:W4:Y:S01]  /*7d7f0*/  LDL.LU R18, [R1+0xa98] ;  /* 0x000a980001127983 */ /* 0x000f220000300800 */
[----:B------:R-:W4:Y:S02]  /*7d800*/  LDL.LU R19, [R1+0xa9c] ;  /* 0x000a9c0001137983 */ /* 0x000f240000300800 */
[----:B------:R-:W4:Y:S02]  /*7d810*/  LDL.LU.64 R14, [R1+0x68] ;  /* 0x00006800010e7983 */ /* 0x000f240000300a00 */
[----:B---3--:R0:W-:Y:S01]  /*7d820*/  STL.64 [R1+0x6118], R26 ;  /* 0x0061181a01007387 */ /* 0x0081e20000100a00 */
[----:B--2---:R-:W-:Y:S04]  /*7d830*/  STL.64 [R1+0x6110], R24 ;  /* 0x0061101801007387 */ /* 0x004fe80000100a00 */
[----:B0-----:R-:W2:Y:S04]  /*7d840*/  LDL.LU.64 R26, [R1+0x18] ;  /* 0x00001800011a7983 */ /* 0x001ea80000300a00 */
        /* <DEDUP_REMOVED lines=8> */
[----:B------:R-:W2:Y:S02]  /*7d8d0*/  LDL.LU R27, [R1+0xa7c] ;  /* 0x000a7c00011b7983 */ /* 0x000ea40000300800 */
[----:B------:R-:W3:Y:S02]  /*7d8e0*/  LDL.LU.64 R10, [R1+0x8] ;  /* 0x00000800010a7983 */ /* 0x000ee40000300a00 */
[----:B---3--:R0:W-:Y:S01]  /*7d8f0*/  STL.64 [R1+0x6120], R10 ;  /* 0x0061200a01007387 */ /* 0x0081e20000100a00 */
[----:B------:R-:W3:Y:S02]  /*7d900*/  LDL.LU R8, [R1+0xa40] ;  /* 0x000a400001087983 */ /* 0x000ee40000300800 */
[----:B------:R-:W3:Y:S01]  /*7d910*/  LDL.LU R9, [R1+0xa44] ;  /* 0x000a440001097983 */ /* 0x000ee20000300800 */
[----:B0-----:R-:W2:Y:S01]  /*7d920*/  LDL.LU R10, [R1+0xa48] ;  /* 0x000a4800010a7983 */ /* 0x001ea20000300800 */
[----:B------:R-:W2:Y:S01]  /*7d930*/  LDL.LU R11, [R1+0xa4c] ;  /* 0x000a4c00010b7983 */ /* 0x000ea20000300800 */
[----:B----4-:R-:W-:Y:S02]  /*7d940*/  HMMA.16816.F32 R16, R20, R14, R16 ;  /* 0x0000000e1410723c */ /* 0x010fe40000001810 */
[----:B--2---:R-:W-:Y:S01]  /*7d950*/  STL.64 [R1+0x6138], R10 ;  /* 0x0061380a01007387 */ /* 0x004fe20000100a00 */
[----:B---3--:R0:W-:Y:S03]  /*7d960*/  STL.64 [R1+0x6130], R8 ;  /* 0x0061300801007387 */ /* 0x0081e60000100a00 */
        /* <DEDUP_REMOVED lines=16> */
[----:B------:R-:W-:-:S02]  /*7da70*/  IMAD.MOV.U32 R16, RZ, RZ, R15 ;  /* 0x000000ffff107224 */ /* 0x000fc400078e000f */
[----:B------:R-:W4:Y:S03]  /*7da80*/  LDL.LU.64 R14, [R1+0x6178] ;  /* 0x00617800010e7983 */ /* 0x000f260000300a00 */
[----:B------:R-:W-:Y:S01]  /*7da90*/  STL [R1+0x6028], R16 ;  /* 0x0060281001007387 */ /* 0x000fe20000100800 */
[----:B------:R-:W-:Y:S01]  /*7daa0*/  STL [R1+0x6024], R17 ;  /* 0x0060241101007387 */ /* 0x000fe20000100800 */
[C---:B----4-:R-:W-:Y:S11]  /*7dab0*/  HMMA.16816.F32 R4, R20.reuse, R14, R4 ;  /* 0x0000000e1404723c */ /* 0x050ff60000001804 */
[----:B------:R-:W-:Y:S11]  /*7dac0*/  @!UPT UIADD3 URZ, URZ, URZ, URZ ;  /* 0x0000003f3f3ff290 */ /* 0x000ff6000fffe03f */
[----:B------:R-:W-:Y:S01]  /*7dad0*/  @!UPT UIADD3 URZ, URZ, URZ, URZ ;  /* 0x0000003f3f3ff290 */ /* 0x000fe2000fffe03f */
[----:B------:R-:W-:Y:S01]  /*7dae0*/  STL.64 [R1+0xa80], R4 ;  /* 0x000a800401007387 */ /* 0x000fe20000100a00 */
[----:B------:R0:W-:Y:S03]  /*7daf0*/  STL.64 [R1+0xa88], R6 ;  /* 0x000a880601007387 */ /* 0x0001e60000100a00 */
[----:B0-----:R-:W4:Y:S01]  /*7db00*/  LDL.LU.64 R6, [R1+0x6170] ;  /* 0x0061700001067983 */ /* 0x001f220000300a00 */
[----:B------:R-:W-:Y:S02]  /*7db10*/  IMAD.MOV.U32 R13, RZ, RZ, R15 ;  /* 0x000000ffff0d7224 */ /* 0x000fe400078e000f */
[----:B------:R-:W-:Y:S02]  /*7db20*/  IMAD.MOV.U32 R3, RZ, RZ, R14 ;  /* 0x000000ffff037224 */ /* 0x000fe400078e000e */
[----:B------:R-:W2:Y:S01]  /*7db30*/  LDL.LU.64 R14, [R1+0x6168] ;  /* 0x00616800010e7983 */ /* 0x000ea20000300a00 */
[----:B------:R-:W2:Y:S02]  /*7db40*/  LDL.LU R12, [R1+0x6160] ;  /* 0x00616000010c7983 */ /* 0x000ea40000300800 */
[----:B------:R-:W-:Y:S02]  /*7db50*/  STL [R1+0x6030], R13 ;  /* 0x0060300d01007387 */ /* 0x000fe40000100800 */
[----:B------:R-:W-:Y:S01]  /*7db60*/  STL [R1+0x602c], R3 ;  /* 0x00602c0301007387 */ /* 0x000fe20000100800 */
        /* <DEDUP_REMOVED lines=8> */
[----:B------:R-:W4:Y:S01]  /*7dbf0*/  LDL.LU R4, [R1+0xa10] ;  /* 0x000a100001047983 */ /* 0x000f220000300800 */
[----:B------:R-:W4:Y:S01]  /*7dc00*/  LDL.LU R5, [R1+0xa14] ;  /* 0x000a140001057983 */ /* 0x000f220000300800 */
[----:B------:R-:W4:Y:S02]  /*7dc10*/  LDL.LU R6, [R1+0xa18] ;  /* 0x000a180001067983 */ /* 0x000f240000300800 */
[----:B------:R-:W4:Y:S02]  /*7dc20*/  LDL.LU R7, [R1+0xa1c] ;  /* 0x000a1c0001077983 */ /* 0x000f240000300800 */
        /* <DEDUP_REMOVED lines=46> */
[----:B------:R-:W2:Y:S02]  /*7df10*/  LDL.LU.64 R24, [R1+0x60e0] ;  /* 0x0060e00001187983 */ /* 0x000ea40000300a00 */
[----:B------:R-:W-:Y:S02]  /*7df20*/  STL.64 [R1+0x5d90], R18 ;  /* 0x005d901201007387 */ /* 0x000fe40000100a00 */
[----:B------:R0:W-:Y:S02]  /*7df30*/  STL.64 [R1+0x6040], R16 ;  /* 0x0060401001007387 */ /* 0x0001e40000100a00 */
[----:B0-----:R-:W2:Y:S01]  /*7df40*/  LDL.LU R16, [R1+0x370] ;  /* 0x0003700001107983 */ /* 0x001ea20000300800 */
[----:B------:R-:W2:Y:S02]  /*7df50*/  LDL.LU R17, [R1+0x374] ;  /* 0x0003740001117983 */ /* 0x000ea40000300800 */
[----:B------:R-:W2:Y:S02]  /*7df60*/  LDL.LU R18, [R1+0x378] ;  /* 0x0003780001127983 */ /* 0x000ea40000300800 */
[----:B------:R-:W2:Y:S02]  /*7df70*/  LDL.LU R19, [R1+0x37c] ;  /* 0x00037c0001137983 */ /* 0x000ea40000300800 */
[----:B--2---:R0:W-:Y:S01]  /*7df80*/  STL.64 [R1+0x6050], R18 ;  /* 0x0060501201007387 */ /* 0x0041e20000100a00 */
[----:B------:R-:W-:Y:S02]  /*7df90*/  STL.64 [R1+0x6048], R16 ;  /* 0x0060481001007387 */ /* 0x000fe40000100a00 */
[----:B0-----:R-:W-:-:S02]  /*7dfa0*/  IMAD.MOV.U32 R18, RZ, RZ, R15 ;  /* 0x000000ffff127224 */ /* 0x001fc400078e000f */
[----:B------:R-:W4:Y:S01]  /*7dfb0*/  LDL.LU R15, [R1+0x60dc] ;  /* 0x0060dc00010f7983 */ /* 0x000f220000300800 */
[----:B------:R-:W-:Y:S02]  /*7dfc0*/  IMAD.MOV.U32 R19, RZ, RZ, R8 ;  /* 0x000000ffff137224 */ /* 0x000fe400078e0008 */
[----:B------:R-:W2:Y:S03]  /*7dfd0*/  LDL.LU R8, [R1+0x60d8] ;  /* 0x0060d80001087983 */ /* 0x000ea60000300800 */
[----:B------:R0:W-:Y:S02]  /*7dfe0*/  STL.64 [R1+0x6060], R18 ;  /* 0x0060601201007387 */ /* 0x0001e40000100a00 */
[----:B0-----:R-:W-:Y:S02]  /*7dff0*/  IMAD.MOV.U32 R18, RZ, RZ, R9 ;  /* 0x000000ffff127224 */ /* 0x001fe400078e0009 */
[----:B------:R-:W-:Y:S01]  /*7e000*/  IMAD.MOV.U32 R19, RZ, RZ, R12 ;  /* 0x000000ffff137224 */ /* 0x000fe200078e000c */
[----:B------:R-:W2:Y:S01]  /*7e010*/  LDL.LU R9, [R1+0x60d4] ;  /* 0x0060d40001097983 */ /* 0x000ea20000300800 */
[----:B------:R-:W2:Y:S03]  /*7e020*/  LDL.LU R12, [R1+0x60d0] ;  /* 0x0060d000010c7983 */ /* 0x000ea60000300800 */
[----:B------:R3:W-:Y:S02]  /*7e030*/  STL.64 [R1+0x6078], R18 ;  /* 0x0060781201007387 */ /* 0x0007e40000100a00 */
[----:B---3--:R-:W-:-:S02]  /*7e040*/  IMAD.MOV.U32 R18, RZ, RZ, R27 ;  /* 0x000000ffff127224 */ /* 0x008fc400078e001b */
[----:B------:R-:W-:-:S05]  /*7e050*/  IMAD.MOV.U32 R19, RZ, RZ, R26 ;  /* 0x000000ffff137224 */ /* 0x000fca00078e001a */
[----:B------:R4:W-:Y:S02]  /*7e060*/  STL.64 [R1+0x6090], R18 ;  /* 0x0060901201007387 */ /* 0x0009e40000100a00 */
[C---:B----4-:R-:W-:Y:S02]  /*7e070*/  HMMA.16816.F32 R16, R20.reuse, R14, R4 ;  /* 0x0000000e1410723c */ /* 0x050fe40000001804 */
[----:B------:R-:W3:Y:S11]  /*7e080*/  LDL.LU R4, [R1+0xa00] ;  /* 0x000a000001047983 */ /* 0x000ef60000300800 */
[----:B------:R-:W-:Y:S10]  /*7e090*/  @!UPT UIADD3 URZ, URZ, URZ, URZ ;  /* 0x0000003f3f3ff290 */ /* 0x000ff4000fffe03f */
[----:B------:R-:W-:Y:S01]  /*7e0a0*/  STL.64 [R1+0xa10], R16 ;  /* 0x000a101001007387 */ /* 0x000fe20000100a00 */
[----:B------:R0:W-:Y:S02]  /*7e0b0*/  STL.64 [R1+0xa18], R18 ;  /* 0x000a181201007387 */ /* 0x0001e40000100a00 */
[----:B------:R-:W3:Y:S02]  /*7e0c0*/  LDL.LU R5, [R1+0xa04] ;  /* 0x000a040001057983 */ /* 0x000ee40000300800 */
[----:B------:R-:W3:Y:S01]  /*7e0d0*/  LDL.LU R6, [R1+0xa08] ;  /* 0x000a080001067983 */ /* 0x000ee20000300800 */
[----:B------:R-:W3:Y:S01]  /*7e0e0*/  LDL.LU R7, [R1+0xa0c] ;  /* 0x000a0c0001077983 */ /* 0x000ee20000300800 */
[----:B0-----:R-:W-:Y:S02]  /*7e0f0*/  IMAD.MOV.U32 R19, RZ, RZ, R24 ;  /* 0x000000ffff137224 */ /* 0x001fe400078e0018 */
[----:B------:R-:W-:Y:S01]  /*7e100*/  IMAD.MOV.U32 R18, RZ, RZ, R25 ;  /* 0x000000ffff127224 */ /* 0x000fe200078e0019 */
[----:B------:R-:W4:Y:S01]  /*7e110*/  LDL.LU R24, [R1+0x540] ;  /* 0x0005400001187983 */ /* 0x000f220000300800 */
[----:B------:R-:W4:Y:S02]  /*7e120*/  LDL.LU R25, [R1+0x544] ;  /* 0x0005440001197983 */ /* 0x000f240000300800 */
[----:B------:R-:W4:Y:S02]  /*7e130*/  LDL.LU R26, [R1+0x548] ;  /* 0x00054800011a7983 */ /* 0x000f240000300800 */
[----:B------:R-:W4:Y:S01]  /*7e140*/  LDL.LU R27, [R1+0x54c] ;  /* 0x00054c00011b7983 */ /* 0x000f220000300800 */
[----:B------:R-:W-:Y:S01]  /*7e150*/  STL.64 [R1+0x5d88], R14 ;  /* 0x005d880e01007387 */ /* 0x000fe20000100a00 */
[----:B--2---:R0:W-:Y:S02]  /*7e160*/  STL [R1+0x5d80], R12 ;  /* 0x005d800c01007387 */ /* 0x0041e40000100800 */
[----:B------:R1:W-:Y:S01]  /*7e170*/  STL [R1+0x6058], R13 ;  /* 0x0060580d01007387 */ /* 0x0003e20000100800 */
[----:B0-----:R-:W2:Y:S01]  /*7e180*/  LDL.LU R12, [R1+0x380] ;  /* 0x00038000010c7983 */ /* 0x001ea20000300800 */
[----:B-1----:R-:W2:Y:S02]  /*7e190*/  LDL.LU R13, [R1+0x384] ;  /* 0x00038400010d7983 */ /* 0x002ea40000300800 */
        /* <DEDUP_REMOVED lines=8> */
[----:B---3--:R-:W-:Y:S01]  /*7e220*/  HMMA.16816.F32 R4, R20, R10, R4 ;  /* 0x0000000a1404723c */ /* 0x008fe20000001804 */
[----:B--2---:R-:W-:Y:S01]  /*7e230*/  STL.64 [R1+0x6088], R14 ;  /* 0x0060880e01007387 */ /* 0x004fe20000100a00 */
[----:B------:R0:W-:Y:S03]  /*7e240*/  STL.64 [R1+0x6080], R12 ;  /* 0x0060800c01007387 */ /* 0x0001e60000100a00 */
        /* <DEDUP_REMOVED lines=12> */
[----:B0-----:R-:W4:Y:S01]  /*7e310*/  LDL.LU.64 R6, [R1+0x60c8] ;  /* 0x0060c80001067983 */ /* 0x001f220000300a00 */
[----:B------:R-:W3:Y:S02]  /*7e320*/  LDL.LU.64 R4, [R1+0x60c0] ;  /* 0x0060c00001047983 */ /* 0x000ee40000300a00 */
[----:B------:R3:W-:Y:S02]  /*7e330*/  STL.64 [R1+0x5d78], R10 ;  /* 0x005d780a01007387 */ /* 0x0007e40000100a00 */
[----:B------:R-:W-:Y:S02]  /*7e340*/  STL.64 [R1+0x5d70], R8 ;  /* 0x005d700801007387 */ /* 0x000fe40000100a00 */
[----:B---3--:R-:W-:-:S02]  /*7e350*/  IMAD.MOV.U32 R10, RZ, RZ, R4 ;  /* 0x000000ffff0a7224 */ /* 0x008fc400078e0004 */
[----:B------:R-:W-:Y:S01]  /*7e360*/  IMAD.MOV.U32 R11, RZ, RZ, R5 ;  /* 0x000000ffff0b7224 */ /* 0x000fe200078e0005 */
[----:B------:R-:W3:Y:S01]  /*7e370*/  LDL.LU R4, [R1+0x60bc] ;  /* 0x0060bc0001047983 */ /* 0x000ee20000300800 */
[----:B------:R-:W3:Y:S01]  /*7e380*/  LDL.LU R5, [R1+0x60b8] ;  /* 0x0060b80001057983 */ /* 0x000ee20000300800 */
[----:B----4-:R-:W-:Y:S01]  /*7e390*/  HMMA.16816.F32 R20, R20, R6, R24 ;  /* 0x000000061414723c */ /* 0x010fe20000001818 */
[----:B------:R-:W2:Y:S01]  /*7e3a0*/  LDL.LU.64 R26, [R1+0x60b0] ;  /* 0x0060b000011a7983 */ /* 0x000ea20000300a00 */
[----:B------:R-:W2:Y:S11]  /*7e3b0*/  LDL.LU.64 R24, [R1+0x60a8] ;  /* 0x0060a80001187983 */ /* 0x000eb60000300a00 */
[----:B------:R-:W-:Y:S10]  /*7e3c0*/  @!UPT UIADD3 URZ, URZ, URZ, URZ ;  /* 0x0000003f3f3ff290 */ /* 0x000ff4000fffe03f */
[----:B------:R0:W-:Y:S01]  /*7e3d0*/  STL.64 [R1+0x540], R20 ;  /* 0x0005401401007387 */ /* 0x0001e20000100a00 */
[----:B------:R1:W-:Y:S03]  /*7e3e0*/  STL.64 [R1+0x548], R22 ;  /* 0x0005481601007387 */ /* 0x0003e60000100a00 */
[----:B0-----:R-:W4:Y:S01]  /*7e3f0*/  LDL.LU R20, [R1+0x360] ;  /* 0x0003600001147983 */ /* 0x001f220000300800 */
[----:B------:R-:W4:Y:S02]  /*7e400*/  LDL.LU R21, [R1+0x364] ;  /* 0x0003640001157983 */ /* 0x000f240000300800 */
[----:B-1----:R-:W4:Y:S02]  /*7e410*/  LDL.LU R22, [R1+0x368] ;  /* 0x0003680001167983 */ /* 0x002f240000300800 */
[----:B------:R-:W4:Y:S01]  /*7e420*/  LDL.LU R23, [R1+0x36c] ;  /* 0x00036c0001177983 */ /* 0x000f220000300800 */
[----:B------:R0:W-:Y:S01]  /*7e430*/  STL.64 [R1+0x5da0], R6 ;  /* 0x005da00601007387 */ /* 0x0001e20000100a00 */
[C---:B--2---:R-:W-:Y:S03]  /*7e440*/  HMMA.16816.F32 R16, R24.reuse, R18, R12 ;  /* 0x000000121810723c */ /* 0x044fe6000000180c */
[----:B---3--:R-:W-:Y:S01]  /*7e450*/  STL.64 [R1+0x5d98], R4 ;  /* 0x005d980401007387 */ /* 0x008fe20000100a00 */
[----:B0-----:R-:W2:Y:S02]  /*7e460*/  LDL.LU R6, [R1+0x178] ;  /* 0x0001780001067983 */ /* 0x001ea40000300800 */
[----:B------:R-:W2:Y:S02]  /*7e470*/  LDL.LU R7, [R1+0x17c] ;  /* 0x00017c0001077983 */ /* 0x000ea40000300800 */
[----:B------:R-:W3:Y:S01]  /*7e480*/  LDL.LU.64 R14, [R1+0x60a0] ;  /* 0x0060a000010e7983 */ /* 0x000ee20000300a00 */
[----:B------:R-:W3:Y:S11]  /*7e490*/  LDL.LU.64 R12, [R1+0x6098] ;  /* 0x00609800010c7983 */ /* 0x000ef60000300a00 */
[----:B------:R-:W-:Y:S03]  /*7e4a0*/  @!UPT UIADD3 URZ, URZ, URZ, URZ ;  /* 0x0000003f3f3ff290 */ /* 0x000fe6000fffe03f */
[----:B------:R-:W-:Y:S01]  /*7e4b0*/  STL.64 [R1+0x3b0], R16 ;  /* 0x0003b01001007387 */ /* 0x000fe20000100a00 */
        /* <DEDUP_REMOVED lines=17> */
[----:B------:R-:W3:Y:S11]  /*7e5d0*/  LDL.LU R13, [R1+0x6058] ;  /* 0x00605800010d7983 */ /* 0x000ef60000300800 */
[----:B------:R-:W-:Y:S10]  /*7e5e0*/  @!UPT UIADD3 URZ, URZ, URZ, URZ ;  /* 0x0000003f3f3ff290 */ /* 0x000ff4000fffe03f */
[----:B------:R-:W-:Y:S01]  /*7e5f0*/  STL.64 [R1+0x380], R16 ;  /* 0x0003801001007387 */ /* 0x000fe20000100a00 */
[----:B------:R0:W-:Y:S03]  /*7e600*/  STL.64 [R1+0x388], R18 ;  /* 0x0003881201007387 */ /* 0x0001e60000100a00 */
[----:B0-----:R-:W2:Y:S01]  /*7e610*/  LDL.LU.64 R18, [R1+0x6050] ;  /* 0x0060500001127983 */ /* 0x001ea20000300a00 */
[----:B------:R-:W2:Y:S02]  /*7e620*/  LDL.LU.64 R16, [R1+0x6048] ;  /* 0x0060480001107983 */ /* 0x000ea40000300a00 */
[C---:B--2---:R-:W-:Y:S01]  /*7e630*/  HMMA.16816.F32 R4, R24.reuse, R6, R16 ;  /* 0x000000061804723c */ /* 0x044fe20000001810 */
[----:B------:R-:W2:Y:S11]  /*7e640*/  LDL.LU.64 R16, [R1+0x6040] ;  /* 0x0060400001107983 */ /* 0x000eb60000300a00 */
[----:B------:R-:W-:Y:S11]  /*7e650*/  @!UPT UIADD3 URZ, URZ, URZ, URZ ;  /* 0x0000003f3f3ff290 */ /* 0x000ff6000fffe03f */
[----:B------:R-:W-:Y:S01]  /*7e660*/  STL.64 [R1+0x370], R4 ;  /* 0x0003700401007387 */ /* 0x000fe20000100a00 */
[----:B------:R4:W-:Y:S02]  /*7e670*/  STL.64 [R1+0x378], R6 ;  /* 0x0003780601007387 */ /* 0x0009e40000100a00 */
[----:B----4-:R-:W-:Y:S01]  /*7e680*/  HMMA.16816.F32 R4, R24, R10, R20 ;  /* 0x0000000a1804723c */ /* 0x010fe20000001814 */
[----:B------:R-:W-:Y:S02]  /*7e690*/  IMAD.MOV.U32 R18, RZ, RZ, R2 ;  /* 0x000000ffff127224 */ /* 0x000fe400078e0002 */
[----:B------:R-:W-:Y:S01]  /*7e6a0*/  IMAD.MOV.U32 R19, RZ, RZ, R0 ;  /* 0x000000ffff137224 */ /* 0x000fe200078e0000 */
[----:B------:R-:W4:Y:S11]  /*7e6b0*/  LDL.LU R2, [R1+0x6038] ;  /* 0x0060380001027983 */ /* 0x000f360000300800 */
[----:B------:R-:W-:Y:S08]  /*7e6c0*/  @!UPT UIADD3 URZ, URZ, URZ, URZ ;  /* 0x0000003f3f3ff290 */ /* 0x000ff0000fffe03f */
[----:B------:R0:W-:Y:S01]  /*7e6d0*/  STL.64 [R1+0x360], R4 ;  /* 0x0003600401007387 */ /* 0x0001e20000100a00 */
[----:B------:R1:W-:Y:S02]  /*7e6e0*/  STL.64 [R1+0x368], R6 ;  /* 0x0003680601007387 */ /* 0x0003e40000100a00 */
[----:B------:R-:W2:Y:S02]  /*7e6f0*/  LDL.LU R0, [R1+0x6034] ;  /* 0x0060340001007983 */ /* 0x000ea40000300800 */
[----:B------:R3:W-:Y:S01]  /*7e700*/  STL.64 [R1+0x5da8], R18 ;  /* 0x005da81201007387 */ /* 0x0007e20000100a00 */
[----:B0-----:R-:W2:Y:S01]  /*7e710*/  LDL.LU R4, [R1+0x200] ;  /* 0x0002000001047983 */ /* 0x001ea20000300800 */
[----:B------:R-:W2:Y:S02]  /*7e720*/  LDL.LU R5, [R1+0x204] ;  /* 0x0002040001057983 */ /* 0x000ea40000300800 */
[----:B-1----:R-:W2:Y:S02]  /*7e730*/  LDL.LU R6, [R1+0x208] ;  /* 0x0002080001067983 */ /* 0x002ea40000300800 */
[----:B------:R-:W2:Y:S02]  /*7e740*/  LDL.LU R7, [R1+0x20c] ;  /* 0x00020c0001077983 */ /* 0x000ea40000300800 */
[----:B---3--:R-:W-:-:S02]  /*7e750*/  IMAD.MOV.U32 R18, RZ, RZ, R13 ;  /* 0x000000ffff127224 */ /* 0x008fc400078e000d */
[----:B------:R-:W-:Y:S01]  /*7e760*/  IMAD.MOV.U32 R19, RZ, RZ, R3 ;  /* 0x000000ffff137224 */ /* 0x000fe200078e0003 */
[----:B--2---:R-:W-:Y:S01]  /*7e770*/  STL.64 [R1+0x5db8], R6 ;  /* 0x005db80601007387 */ /* 0x004fe20000100a00 */
        /* <DEDUP_REMOVED lines=11> */
[----:B------:R0:W-:Y:S02]  /*7e830*/  STL.64 [R1+0x5dc8], R4 ;  /* 0x005dc80401007387 */ /* 0x0001e40000100a00 */
[----:B------:R-:W2:Y:S02]  /*7e840*/  LDL.LU R16, [R1+0x6028] ;  /* 0x0060280001107983 */ /* 0x000ea40000300800 */
[----:B------:R-:W2:Y:S01]  /*7e850*/  LDL.LU R17, [R1+0x6024] ;  /* 0x0060240001117983 */ /* 0x000ea20000300800 */
        /* <DEDUP_REMOVED lines=13> */
[----:B----4-:R-:W-:Y:S01]  /*7e930*/  IMAD.MOV.U32 R19, RZ, RZ, R2 ;  /* 0x000000ffff137224 */ /* 0x010fe200078e0002 */
[----:B------:R-:W4:Y:S01]  /*7e940*/  LDL.LU R0, [R1+0x6018] ;  /* 0x0060180001007983 */ /* 0x000f220000300800 */
[----:B------:R-:W2:Y:S03]  /*7e950*/  LDL.LU R2, [R1+0x6014] ;  /* 0x0060140001027983 */ /* 0x000ea60000300800 */
[----:B------:R3:W-:Y:S01]  /*7e960*/  STL.64 [R1+0x5e08], R18 ;  /* 0x005e081201007387 */ /* 0x0007e20000100a00 */
[----:B------:R-:W2:Y:S02]  /*7e970*/  LDL.LU R4, [R1+0x230] ;  /* 0x0002300001047983 */ /* 0x000ea40000300800 */
[----:B------:R-:W2:Y:S02]  /*7e980*/  LDL.LU R5, [R1+0x234] ;  /* 0x0002340001057983 */ /* 0x000ea40000300800 */
[----:B------:R-:W2:Y:S01]  /*7e990*/  LDL.LU R6, [R1+0x238] ;  /* 0x0002380001067983 */ /* 0x000ea20000300800 */
[----:B------:R-:W2:Y:S01]  /*7e9a0*/  LDL.LU R7, [R1+0x23c] ;  /* 0x00023c0001077983 */ /* 0x000ea20000300800 */
        /* <DEDUP_REMOVED lines=110> */
[----:B----4-:R-:W-:Y:S01]  /*7f090*/  IMAD.MOV.U32 R19, RZ, RZ, R0 ;  /* 0x000000ffff137224 */ /* 0x010fe200078e0000 */
        /* <DEDUP_REMOVED lines=24> */
[----:B------:R-:W-:Y:S01]  /*7f220*/  STL.64 [R1+0x5f58], R18 ;  /* 0x005f581201007387 */ /* 0x000fe20000100a00 */
[----:B----4-:R-:W-:Y:S02]  /*7f230*/  IMAD.MOV.U32 R22, RZ, RZ, R0 ;  /* 0x000000ffff167224 */ /* 0x010fe400078e0000 */
[----:B------:R-:W-:Y:S01]  /*7f240*/  IMAD.MOV.U32 R23, RZ, RZ, R2 ;  /* 0x000000ffff177224 */ /* 0x000fe200078e0002 */
[----:B--2---:R-:W-:Y:S01]  /*7f250*/  STL.64 [R1+0x5f08], R6 ;  /* 0x005f080601007387 */ /* 0x004fe20000100a00 */
[----:B------:R0:W-:Y:S03]  /*7f260*/  STL.64 [R1+0x5f00], R4 ;  /* 0x005f000401007387 */ /* 0x0001e60000100a00 */
[----:B0-----:R-:W2:Y:S01]  /*7f270*/  LDL.LU R4, [R1+0x2f0] ;  /* 0x0002f00001047983 */ /* 0x001ea20000300800 */
[----:B------:R-:W2:Y:S02]  /*7f280*/  LDL.LU R5, [R1+0x2f4] ;  /* 0x0002f40001057983 */ /* 0x000ea40000300800 */
[----:B------:R-:W4:Y:S02]  /*7f290*/  LDL.LU R6, [R1+0x2f8] ;  /* 0x0002f80001067983 */ /* 0x000f240000300800 */
[----:B------:R-:W4:Y:S02]  /*7f2a0*/  LDL.LU R7, [R1+0x2fc] ;  /* 0x0002fc0001077983 */ /* 0x000f240000300800 */
[----:B------:R-:W-:-:S02]  /*7f2b0*/  IMAD.MOV.U32 R18, RZ, RZ, R29 ;  /* 0x000000ffff127224 */ /* 0x000fc400078e001d */
[----:B------:R-:W-:Y:S01]  /*7f2c0*/  IMAD.MOV.U32 R19, RZ, RZ, R28 ;  /* 0x000000ffff137224 */ /* 0x000fe200078e001c */
[----:B------:R-:W2:Y:S01]  /*7f2d0*/  LDL.LU R29, [R1+0x5fa0] ;  /* 0x005fa000011d7983 */ /* 0x000ea20000300800 */
[----:B------:R-:W2:Y:S03]  /*7f2e0*/  LDL.LU R28, [R1+0x5f9c] ;  /* 0x005f9c00011c7983 */ /* 0x000ea60000300800 */
[----:B------:R-:W-:Y:S01]  /*7f2f0*/  STL.64 [R1+0x5f80], R18 ;  /* 0x005f801201007387 */ /* 0x000fe20000100a00 */
[----:B---3--:R-:W-:Y:S02]  /*7f300*/  STL.64 [R1+0x5f78], R16 ;  /* 0x005f781001007387 */ /* 0x008fe40000100a00 */
[----:B------:R-:W3:Y:S02]  /*7f310*/  LDL.LU R0, [R1+0x5f98] ;  /* 0x005f980001007983 */ /* 0x000ee40000300800 */
[----:B------:R-:W3:Y:S01]  /*7f320*/  LDL.LU R2, [R1+0x5f94] ;  /* 0x005f940001027983 */ /* 0x000ee20000300800 */
[----:B------:R0:W-:Y:S01]  /*7f330*/  STL.64 [R1+0x5f88], R22 ;  /* 0x005f881601007387 */ /* 0x0001e20000100a00 */
[----:B------:R-:W-:-:S02]  /*7f340*/  IMAD.MOV.U32 R10, RZ, RZ, R3 ;  /* 0x000000ffff0a7224 */ /* 0x000fc400078e0003 */
[----:B------:R-:W3:Y:S02]  /*7f350*/  LDL.LU R3, [R1+0x5f90] ;  /* 0x005f900001037983 */ /* 0x000ee40000300800 */
[----:B------:R-:W3:Y:S01]  /*7f360*/  LDL.LU R20, [R1+0x350] ;  /* 0x0003500001147983 */ /* 0x000ee20000300800 */
[----:B------:R-:W3:Y:S04]  /*7f370*/  LDL.LU R21, [R1+0x354] ;  /* 0x0003540001157983 */ /* 0x000ee80000300800 */
[----:B0-----:R-:W3:Y:S01]  /*7f380*/  LDL.LU R22, [R1+0x358] ;  /* 0x0003580001167983 */ /* 0x001ee20000300800 */
[----:B------:R-:W3:Y:S02]  /*7f390*/  LDL.LU R23, [R1+0x35c] ;  /* 0x00035c0001177983 */ /* 0x000ee40000300800 */
[----:B------:R-:W3:Y:S02]  /*7f3a0*/  LDL.LU R16, [R1+0x340] ;  /* 0x0003400001107983 */ /* 0x000ee40000300800 */
[----:B------:R-:W3:Y:S01]  /*7f3b0*/  LDL.LU R17, [R1+0x344] ;  /* 0x0003440001117983 */ /* 0x000ee20000300800 */
[----:B------:R-:W3:Y:S01]  /*7f3c0*/  LDL.LU R18, [R1+0x348] ;  /* 0x0003480001127983 */ /* 0x000ee20000300800 */
[----:B------:R-:W3:Y:S03]  /*7f3d0*/  LDL.LU R19, [R1+0x34c] ;  /* 0x00034c0001137983 */ /* 0x000ee60000300800 */
        /* <DEDUP_REMOVED lines=18> */
[----:B------:R-:W-:-:S07]  /*7f500*/  IMAD.MOV.U32 R11, RZ, RZ, R13 ;  /* 0x000000ffff0b7224 */ /* 0x000fce00078e000d */
[C---:B---3--:R-:W-:Y:S01]  /*7f510*/  HMMA.16816.F32 R8, R24.reuse, R10, R20 ;  /* 0x0000000a1808723c */ /* 0x048fe20000001814 */
[----:B----4-:R-:W-:Y:S01]  /*7f520*/  STL.64 [R1+0x5f68], R6 ;  /* 0x005f680601007387 */ /* 0x010fe20000100a00 */
        /* <DEDUP_REMOVED lines=10> */
[----:B------:R0:W-:Y:S02]  /*7f5d0*/  STL.64 [R1+0x350], R8 ;  /* 0x0003500801007387 */ /* 0x0001e40000100a00 */
[----:B------:R1:W-:Y:S01]  /*7f5e0*/  STL.64 [R1+0x358], R10 ;  /* 0x0003580a01007387 */ /* 0x0003e20000100a00 */
[----:B0-----:R-:W2:Y:S01]  /*7f5f0*/  LDL.LU R8, [R1+0x1e0] ;  /* 0x0001e00001087983 */ /* 0x001ea20000300800 */
[----:B------:R-:W2:Y:S02]  /*7f600*/  LDL.LU R9, [R1+0x1e4] ;  /* 0x0001e40001097983 */ /* 0x000ea40000300800 */
[----:B-1----:R-:W2:Y:S02]  /*7f610*/  LDL.LU R10, [R1+0x1e8] ;  /* 0x0001e800010a7983 */ /* 0x002ea40000300800 */
[----:B------:R-:W2:Y:S01]  /*7f620*/  LDL.LU R11, [R1+0x1ec] ;  /* 0x0001ec00010b7983 */ /* 0x000ea20000300800 */
[----:B----4-:R-:W-:Y:S01]  /*7f630*/  HMMA.16816.F32 R20, R24, R22, R16 ;  /* 0x000000161814723c */ /* 0x010fe20000001810 */
[----:B------:R-:W2:Y:S01]  /*7f640*/  LDL.LU.64 R18, [R1+0x5f80] ;  /* 0x005f800001127983 */ /* 0x000ea20000300a00 */
[----:B------:R-:W4:Y:S11]  /*7f650*/  LDL.LU.64 R16, [R1+0x5f78] ;  /* 0x005f780001107983 */ /* 0x000f360000300a00 */
[----:B------:R-:W-:Y:S10]  /*7f660*/  @!UPT UIADD3 URZ, URZ, URZ, URZ ;  /* 0x0000003f3f3ff290 */ /* 0x000ff4000fffe03f */
[----:B------:R0:W-:Y:S01]  /*7f670*/  STL.64 [R1+0x340], R20 ;  /* 0x0003401401007387 */ /* 0x0001e20000100a00 */
[----:B------:R4:W-:Y:S03]  /*7f680*/  STL.64 [R1+0x348], R22 ;  /* 0x0003481601007387 */ /* 0x0009e60000100a00 */
[----:B0-----:R-:W3:Y:S01]  /*7f690*/  LDL.LU R20, [R1+0x1c0] ;  /* 0x0001c00001147983 */ /* 0x001ee20000300800 */
[----:B------:R-:W-:Y:S02]  /*7f6a0*/  IMAD.MOV.U32 R21, RZ, RZ, R28 ;  /* 0x000000ffff157224 */ /* 0x000fe400078e001c */
[----:B------:R-:W3:Y:S02]  /*7f6b0*/  LDL.LU R28, [R1+0x5f70] ;  /* 0x005f7000011c7983 */ /* 0x000ee40000300800 */
[----:B----4-:R-:W-:Y:S02]  /*7f6c0*/  IMAD.MOV.U32 R22, RZ, RZ, R17 ;  /* 0x000000ffff167224 */ /* 0x010fe400078e0011 */
[----:B------:R-:W-:-:S02]  /*7f6d0*/  IMAD.MOV.U32 R23, RZ, RZ, R16 ;  /* 0x000000ffff177224 */ /* 0x000fc400078e0010 */
        /* <DEDUP_REMOVED lines=135> */
[----:B------:R-:W4:Y:S11]  /*7ff50*/  LDL.LU.64 R4, [R1+0x5d98] ;  /* 0x005d980001047983 */ /* 0x000f360000300a00 */
[----:B------:R-:W-:Y:S09]  /*7ff60*/  @!UPT UIADD3 URZ, URZ, URZ, URZ ;  /* 0x0000003f3f3ff290 */ /* 0x000ff2000fffe03f */
[----:B------:R-:W-:Y:S01]  /*7ff70*/  STL.64 [R1+0x200], R16 ;  /* 0x0002001001007387 */ /* 0x000fe20000100a00 */
[----:B------:R0:W-:Y:S03]  /*7ff80*/  STL.64 [R1+0x208], R18 ;  /* 0x0002081201007387 */ /* 0x0001e60000100a00 */
[----:B0-----:R-:W3:Y:S02]  /*7ff90*/  LDL.LU.64 R18, [R1+0x5d90] ;  /* 0x005d900001127983 */ /* 0x001ee40000300a00 */
[C---:B---3--:R-:W-:Y:S02]  /*7ffa0*/  HMMA.16816.F32 R16, R24.reuse, R18, R12 ;  /* 0x000000121810723c */ /* 0x048fe4000000180c */
[----:B------:R-:W3:Y:S01]  /*7ffb0*/  LDL.LU.64 R14, [R1+0x5d88] ;  /* 0x005d8800010e7983 */ /* 0x000ee20000300a00 */
[----:B------:R-:W2:Y:S11]  /*7ffc0*/  LDL.LU R12, [R1+0x5d80] ;  /* 0x005d8000010c7983 */ /* 0x000eb60000300800 */
[----:B------:R-:W-:Y:S09]  /*7ffd0*/  @!UPT UIADD3 URZ, URZ, URZ, URZ ;  /* 0x0000003f3f3ff290 */ /* 0x000ff2000fffe03f */
[----:B------:R2:W-:Y:S01]  /*7ffe0*/  STL.64 [R1+0x1f0], R16 ;  /* 0x0001f01001007387 */ /* 0x0005e20000100a00 */
[----:B------:R0:W-:Y:S02]  /*7fff0*/  STL.64 [R1+0x1f8], R18 ;  /* 0x0001f81201007387 */ /* 0x0001e40000100a00 */
[----:B--2---:R-:W-:Y:S02]  /*80000*/  IMAD.MOV.U32 R16, RZ, RZ, R12 ;  /* 0x000000ffff107224 */ /* 0x004fe400078e000c */
[C---:B---3--:R-:W-:Y:S01]  /*80010*/  HMMA.16816.F32 R12, R24.reuse, R14, R8 ;  /* 0x0000000e180c723c */ /* 0x048fe20000001808 */
[----:B------:R-:W2:Y:S01]  /*80020*/  LDL.LU.64 R10, [R1+0x5d78] ;  /* 0x005d7800010a7983 */ /* 0x000ea20000300a00 */
[----:B------:R-:W-:Y:S02]  /*80030*/  IMAD.MOV.U32 R17, RZ, RZ, R3 ;  /* 0x000000ffff117224 */ /* 0x000fe400078e0003 */
[----:B0-----:R-:W-:Y:S02]  /*80040*/  IMAD.MOV.U32 R18, RZ, RZ, R2 ;  /* 0x000000ffff127224 */ /* 0x001fe400078e0002 */
[----:B------:R-:W-:Y:S01]  /*80050*/  IMAD.MOV.U32 R19, RZ, RZ, R0 ;  /* 0x000000ffff137224 */ /* 0x000fe200078e0000 */
[----:B------:R-:W3:Y:S11]  /*80060*/  LDL.LU.64 R8, [R1+0x5d70] ;  /* 0x005d700001087983 */ /* 0x000ef60000300a00 */
[----:B------:R-:W-:Y:S05]  /*80070*/  @!UPT UIADD3 URZ, URZ, URZ, URZ ;  /* 0x0000003f3f3ff290 */ /* 0x000fea000fffe03f */
[----:B------:R-:W-:Y:S01]  /*80080*/  STL.64 [R1+0x1e0], R12 ;  /* 0x0001e00c01007387 */ /* 0x000fe20000100a00 */
[----:B------:R0:W-:Y:S02]  /*80090*/  STL.64 [R1+0x1e8], R14 ;  /* 0x0001e80e01007387 */ /* 0x0001e40000100a00 */
[C---:B0-----:R-:W-:Y:S08]  /*800a0*/  HMMA.16816.F32 R12, R24.reuse, R6, R20 ;  /* 0x00000006180c723c */ /* 0x041ff00000001814 */
[----:B--2---:R-:W-:Y:S01]  /*800b0*/  HMMA.16816.F32 R16, R24, R10, R16 ;  /* 0x0000000a1810723c */ /* 0x004fe20000001810 */
[----:B------:R-:W0:Y:S11]  /*800c0*/  LDSM.16.M88.4 R24, [R28] ;  /* 0x000000001c18783b */ /* 0x000e360000000200 */
[----:B------:R-:W-:Y:S11]  /*800d0*/  @!UPT UIADD3 URZ, URZ, URZ, URZ ;  /* 0x0000003f3f3ff290 */ /* 0x000ff6000fffe03f */
[----:B------:R-:W-:Y:S01]  /*800e0*/  @!UPT UIADD3 URZ, URZ, URZ, URZ ;  /* 0x0000003f3f3ff290 */ /* 0x000fe2000fffe03f */
[----:B------:R-:W-:Y:S02]  /*800f0*/  IMAD.MOV.U32 R0, RZ, RZ, R19 ;  /* 0x000000ffff007224 */ /* 0x000fe400078e0013 */
[----:B------:R-:W-:Y:S02]  /*80100*/  IMAD.MOV.U32 R2, RZ, RZ, R18 ;  /* 0x000000ffff027224 */ /* 0x000fe400078e0012 */
[----:B------:R-:W-:Y:S01]  /*80110*/  IMAD.MOV.U32 R3, RZ, RZ, R17 ;  /* 0x000000ffff037224 */ /* 0x000fe200078e0011 */
[----:B------:R-:W-:Y:S01]  /*80120*/  STL [R1+0x1d0], R16 ;  /* 0x0001d01001007387 */ /* 0x000fe20000100800 */
[----:B------:R-:W-:Y:S02]  /*80130*/  STL [R1+0x4b28], R0 ;  /* 0x004b280001007387 */ /* 0x000fe40000100800 */
[----:B------:R-:W-:Y:S02]  /*80140*/  STL [R1+0x4b24], R2 ;  /* 0x004b240201007387 */ /* 0x000fe40000100800 */
[----:B------:R-:W1:Y:S01]  /*80150*/  LDSM.16.M88.4 R16, [R28+0x800] ;  /* 0x000800001c10783b */ /* 0x000e620000000200 */
[----:B------:R2:W-:Y:S04]  /*80160*/  STL [R1+0x4b20], R3 ;  /* 0x004b200301007387 */ /* 0x0005e80000100800 */
[----:B--2---:R-:W2:Y:S01]  /*80170*/  LDL R3, [R1+0x11cc] ;  /* 0x0011cc0001037983 */ /* 0x004ea20000100800 */
[----:B------:R-:W-:Y:S02]  /*80180*/  STL.64 [R1+0x1c0], R12 ;  /* 0x0001c00c01007387 */ /* 0x000fe40000100a00 */
[----:B------:R-:W-:Y:S02]  /*80190*/  STL.64 [R1+0x1c8], R14 ;  /* 0x0001c80e01007387 */ /* 0x000fe40000100a00 */
[----:B------:R-:W3:Y:S04]  /*801a0*/  LDSM.16.M88.4 R12, [R28+0x1000] ;  /* 0x001000001c0c783b */ /* 0x000ee80000000200 */
[----:B0-----:R-:W-:Y:S01]  /*801b0*/  STL.64 [R1+0x1b0], R24 ;  /* 0x0001b01801007387 */ /* 0x001fe20000100a00 */
[----:B------:R-:W-:Y:S02]  /*801c0*/  STL.64 [R1+0x1b8], R26 ;  /* 0x0001b81a01007387 */ /* 0x000fe40000100a00 */
[----:B------:R-:W0:Y:S01]  /*801d0*/  LDSM.16.M88.4 R24, [R28+0x1800] ;  /* 0x001800001c18783b */ /* 0x000e220000000200 */
[----:B-1----:R-:W-:Y:S03]  /*801e0*/  STL.64 [R1+0x1a0], R16 ;  /* 0x0001a01001007387 */ /* 0x002fe60000100a00 */
[----:B------:R-:W-:Y:S02]  /*801f0*/  STL.64 [R1+0x1a8], R18 ;  /* 0x0001a81201007387 */ /* 0x000fe40000100a00 */
[----:B------:R-:W1:Y:S01]  /*80200*/  LDSM.16.M88.4 R16, [R28+0x2000] ;  /* 0x002000001c10783b */ /* 0x000e620000000200 */
[----:B---3--:R-:W-:Y:S03]  /*80210*/  STL.64 [R1+0x190], R12 ;  /* 0x0001900c01007387 */ /* 0x008fe60000100a00 */
[----:B------:R-:W-:Y:S02]  /*80220*/  STL.64 [R1+0x198], R14 ;  /* 0x0001980e01007387 */ /* 0x000fe40000100a00 */
[----:B------:R-:W3:Y:S04]  /*80230*/  LDSM.16.M88.4 R12, [R28+0x2800] ;  /* 0x002800001c0c783b */ /* 0x000ee80000000200 */
[----:B0-----:R-:W-:Y:S01]  /*80240*/  STL.64 [R1+0x180], R24 ;  /* 0x0001801801007387 */ /* 0x001fe20000100a00 */
[----:B------:R-:W-:Y:S02]  /*80250*/  STL.64 [R1+0x188], R26 ;  /* 0x0001881a01007387 */ /* 0x000fe40000100a00 */
[----:B------:R-:W0:Y:S02]  /*80260*/  LDSM.16.M88.4 R24, [R28+0x3000] ;  /* 0x003000001c18783b */ /* 0x000e240000000200 */
[----:B-1----:R-:W-:Y:S02]  /*80270*/  STL.64 [R1+0x170], R16 ;  /* 0x0001701001007387 */ /* 0x002fe40000100a00 */
[----:B------:R-:W-:Y:S02]  /*80280*/  STL.64 [R1+0x178], R18 ;  /* 0x0001781201007387 */ /* 0x000fe40000100a00 */
[----:B------:R-:W1:Y:S01]  /*80290*/  LDSM.16.M88.4 R16, [R28+0x3800] ;  /* 0x003800001c10783b */ /* 0x000e620000000200 */
[----:B---3--:R-:W-:Y:S03]  /*802a0*/  STL.64 [R1+0x160], R12 ;  /* 0x0001600c01007387 */ /* 0x008fe60000100a00 */
[----:B------:R-:W-:Y:S02]  /*802b0*/  STL.64 [R1+0x168], R14 ;  /* 0x0001680e01007387 */ /* 0x000fe40000100a00 */
[----:B------:R-:W3:Y:S04]  /*802c0*/  LDSM.16.M88.4 R12, [R28+0x4000] ;  /* 0x004000001c0c783b */ /* 0x000ee80000000200 */
[----:B0-----:R-:W-:Y:S01]  /*802d0*/  STL.64 [R1+0x150], R24 ;  /* 0x0001501801007387 */ /* 0x001fe20000100a00 */
[----:B------:R-:W-:Y:S02]  /*802e0*/  STL.64 [R1+0x158], R26 ;  /* 0x0001581a01007387 */ /* 0x000fe40000100a00 */
[----:B------:R-:W-:Y:S02]  /*802f0*/  LDSM.16.M88.4 R24, [R28+0x5800] ;  /* 0x005800001c18783b */ /* 0x000fe40000000200 */
[----:B-1----:R-:W-:Y:S02]  /*80300*/  STL.64 [R1+0x140], R16 ;  /* 0x0001401001007387 */ /* 0x002fe40000100a00 */
[----:B------:R-:W-:Y:S02]  /*80310*/  STL.64 [R1+0x148], R18 ;  /* 0x0001481201007387 */ /* 0x000fe40000100a00 */
[----:B------:R-:W-:Y:S01]  /*80320*/  LDSM.16.M88.4 R16, [R28+0x5000] ;  /* 0x005000001c10783b */ /* 0x000fe20000000200 */
[----:B---3--:R-:W-:Y:S03]  /*80330*/  STL.64 [R1+0x130], R12 ;  /* 0x0001300c01007387 */ /* 0x008fe60000100a00 */
[----:B------:R-:W-:-:S02]  /*80340*/  IMAD.MOV.U32 R2, RZ, RZ, R12 ;  /* 0x000000ffff027224 */ /* 0x000fc400078e000c */
[----:B------:R-:W-:Y:S02]  /*80350*/  STL.64 [R1+0x138], R14 ;  /* 0x0001380e01007387 */ /* 0x000fe40000100a00 */
[----:B------:R-:W-:Y:S02]  /*80360*/  IMAD.MOV.U32 R0, RZ, RZ, R13 ;  /* 0x000000ffff007224 */ /* 0x000fe400078e000d */
[----:B------:R-:W0:Y:S04]  /*80370*/  LDSM.16.M88.4 R12, [R28+0x4800] ;  /* 0x004800001c0c783b */ /* 0x000e280000000200 */
[----:B0-----:R-:W-:Y:S01]  /*80380*/  STL.64 [R1+0x120], R12 ;  /* 0x0001200c01007387 */ /* 0x001fe20000100a00 */
[----:B------:R-:W-:Y:S02]  /*80390*/  STL.64 [R1+0x128], R14 ;  /* 0x0001280e01007387 */ /* 0x000fe40000100a00 */
[----:B------:R-:W0:Y:S04]  /*803a0*/  LDSM.16.M88.4 R12, [R28+0x6000] ;  /* 0x006000001c0c783b */ /* 0x000e280000000200 */
[----:B------:R-:W-:Y:S01]  /*803b0*/  STL.64 [R1+0x110], R16 ;  /* 0x0001101001007387 */ /* 0x000fe20000100a00 */
[----:B------:R-:W-:Y:S02]  /*803c0*/  STL.64 [R1+0x118], R18 ;  /* 0x0001181201007387 */ /* 0x000fe40000100a00 */
[----:B------:R-:W1:Y:S04]  /*803d0*/  LDSM.16.M88.4 R16, [R28+0x6800] ;  /* 0x006800001c10783b */ /* 0x000e680000000200 */
[----:B------:R-:W-:Y:S02]  /*803e0*/  STL.64 [R1+0x100], R24 ;  /* 0x0001001801007387 */ /* 0x000fe40000100a00 */
[----:B------:R-:W-:Y:S02]  /*803f0*/  STL.64 [R1+0x108], R26 ;  /* 0x0001081a01007387 */ /* 0x000fe40000100a00 */
[----:B------:R-:W3:Y:S04]  /*80400*/  LDSM.16.M88.4 R24, [R28+0x7000] ;  /* 0x007000001c18783b */ /* 0x000ee80000000200 */
[----:B0-----:R-:W-:Y:S01]  /*80410*/  STL.64 [R1+0xf0], R12 ;  /* 0x0000f00c01007387 */ /* 0x001fe20000100a00 */
[----:B------:R-:W-:Y:S02]  /*80420*/  STL.64 [R1+0xf8], R14 ;  /* 0x0000f80e01007387 */ /* 0x000fe40000100a00 */
[----:B------:R-:W0:Y:S04]  /*80430*/  LDSM.16.M88.4 R12, [R28+0x7800] ;  /* 0x007800001c0c783b */ /* 0x000e280000000200 */
[----:B-1----:R-:W-:Y:S01]  /*80440*/  STL.64 [R1+0xe0], R16 ;  /* 0x0000e01001007387 */ /* 0x002fe20000100a00 */
[----:B------:R-:W-:Y:S02]  /*80450*/  STL.64 [R1+0xe8], R18 ;  /* 0x0000e81201007387 */ /* 0x000fe40000100a00 */
[----:B------:R-:W1:Y:S04]  /*80460*/  LDSM.16.M88.4 R16, [R28+0x8000] ;  /* 0x008000001c10783b */ /* 0x000e680000000200 */
[----:B---3--:R-:W-:Y:S01]  /*80470*/  STL.64 [R1+0xd0], R24 ;  /* 0x0000d01801007387 */ /* 0x008fe20000100a00 */
[----:B------:R-:W-:Y:S04]  /*80480*/  STL.64 [R1+0xd8], R26 ;  /* 0x0000d81a01007387 */ /* 0x000fe80000100a00 */
[----:B------:R-:W3:Y:S04]  /*80490*/  LDSM.16.M88.4 R24, [R28+0x8800] ;  /* 0x008800001c18783b */ /* 0x000ee80000000200 */
[----:B0-----:R-:W-:Y:S01]  /*804a0*/  STL.64 [R1+0xc0], R12 ;  /* 0x0000c00c01007387 */ /* 0x001fe20000100a00 */
[----:B------:R-:W-:Y:S02]  /*804b0*/  STL.64 [R1+0xc8], R14 ;  /* 0x0000c80e01007387 */ /* 0x000fe40000100a00 */
[----:B------:R-:W0:Y:S04]  /*804c0*/  LDSM.16.M88.4 R12, [R28+0x9000] ;  /* 0x009000001c0c783b */ /* 0x000e280000000200 */
[----:B-1----:R-:W-:Y:S01]  /*804d0*/  STL.64 [R1+0xb0], R16 ;  /* 0x0000b01001007387 */ /* 0x002fe20000100a00 */
[----:B------:R-:W-:Y:S02]  /*804e0*/  STL.64 [R1+0xb8], R18 ;  /* 0x0000b81201007387 */ /* 0x000fe40000100a00 */
[----:B------:R-:W1:Y:S04]  /*804f0*/  LDSM.16.M88.4 R16, [R28+0x9800] ;  /* 0x009800001c10783b */ /* 0x000e680000000200 */
[----:B---3--:R-:W-:Y:S02]  /*80500*/  STL.64 [R1+0xa0], R24 ;  /* 0x0000a01801007387 */ /* 0x008fe40000100a00 */
        /* <DEDUP_REMOVED lines=11> */
[----:B--2---:R-:W-:Y:S04]  /*805c0*/  LDSM.16.MT88.4 R20, [R3+0x12000] ;  /* 0x012000000314783b */ /* 0x004fe80000004200 */
        /* <DEDUP_REMOVED lines=8> */
[----:B------:R-:W2:Y:S04]  /*80650*/  LDSM.16.M88.4 R24, [R28+0xd000] ;  /* 0x00d000001c18783b */ /* 0x000ea80000000200 */
[----:B0-----:R-:W-:Y:S01]  /*80660*/  STL.64 [R1+0x30], R12 ;  /* 0x0000300c01007387 */ /* 0x001fe20000100a00 */
[----:B------:R-:W-:Y:S02]  /*80670*/  STL.64 [R1+0x38], R14 ;  /* 0x0000380e01007387 */ /* 0x000fe40000100a00 */
[----:B-1----:R-:W-:Y:S02]  /*80680*/  STL.64 [R1+0x20], R16 ;  /* 0x0000201001007387 */ /* 0x002fe40000100a00 */
[----:B------:R-:W-:Y:S02]  /*80690*/  STL.64 [R1+0x28], R18 ;  /* 0x0000281201007387 */ /* 0x000fe40000100a00 */
[----:B------:R-:W0:Y:S04]  /*806a0*/  LDSM.16.M88.4 R16, [R28+0xe000] ;  /* 0x00e000001c10783b */ /* 0x000e280000000200 */
[----:B------:R-:W1:Y:S04]  /*806b0*/  LDSM.16.M88.4 R12, [R28+0xd800] ;  /* 0x00d800001c0c783b */ /* 0x000e680000000200 */
[----:B--2---:R-:W-:Y:S01]  /*806c0*/  STL.64 [R1+0x10], R24 ;  /* 0x0000101801007387 */ /* 0x004fe20000100a00 */
[----:B------:R-:W-:Y:S02]  /*806d0*/  STL.64 [R1+0x18], R26 ;  /* 0x0000181a01007387 */ /* 0x000fe40000100a00 */
[----:B------:R-:W-:Y:S01]  /*806e0*/  LDSM.16.MT88.4 R24, [R3+0x12080] ;  /* 0x012080000318783b */ /* 0x000fe20000004200 */
[----:B0-----:R-:W-:Y:S03]  /*806f0*/  STL [R1+0x4724], R18 ;  /* 0x0047241201007387 */ /* 0x001fe60000100800 */
[----:B-1----:R-:W-:Y:S02]  /*80700*/  STL.64 [R1], R12 ;  /* 0x0000000c01007387 */ /* 0x002fe40000100a00 */
[----:B------:R-:W-:Y:S02]  /*80710*/  STL.64 [R1+0x8], R14 ;  /* 0x0000080e01007387 */ /* 0x000fe40000100a00 */
[----:B------:R-:W-:Y:S01]  /*80720*/  STL [R1+0x4720], R19 ;  /* 0x0047201301007387 */ /* 0x000fe20000100800 */
[----:B------:R0:W-:Y:S04]  /*80730*/  STL.64 [R1+0x5bc8], R16 ;  /* 0x005bc81001007387 */ /* 0x0001e80000100a00 */
[----:B------:R-:W1:Y:S04]  /*80740*/  LDSM.16.M88.4 R12, [R28+0xe800] ;  /* 0x00e800001c0c783b */ /* 0x000e680000000200 */
[----:B0-----:R-:W2:Y:S01]  /*80750*/  LDL.64 R16, [R1+0x1a0] ;  /* 0x0001a00001107983 */ /* 0x001ea20000100a00 */
[----:B----4-:R-:W-:-:S02]  /*80760*/  IMAD.MOV.U32 R18, RZ, RZ, R5 ;  /* 0x000000ffff127224 */ /* 0x010fc400078e0005 */
[----:B------:R-:W-:Y:S02]  /*80770*/  IMAD.MOV.U32 R19, RZ, RZ, R4 ;  /* 0x000000ffff137224 */ /* 0x000fe400078e0004 */
[----:B------:R-:W-:Y:S04]  /*80780*/  LDSM.16.M88.4 R4, [R28+0xf800] ;  /* 0x00f800001c04783b */ /* 0x000fe80000000200 */
[----:B--2---:R0:W-:Y:S02]  /*80790*/  STL.64 [R1+0x5d68], R16 ;  /* 0x005d681001007387 */ /* 0x0041e40000100a00 */
[----:B0-----:R-:W-:Y:S02]  /*807a0*/  IMAD.MOV.U32 R16, RZ, RZ, R9 ;  /* 0x000000ffff107224 */ /* 0x001fe400078e0009 */
[----:B------:R-:W-:-:S02]  /*807b0*/  IMAD.MOV.U32 R17, RZ, RZ, R8 ;  /* 0x000000ffff117224 */ /* 0x000fc400078e0008 */
[----:B------:R-:W0:Y:S04]  /*807c0*/  LDSM.16.M88.4 R8, [R28+0xf000] ;  /* 0x00f000001c08783b */ /* 0x000e280000000200 */
[----:B-1----:R-:W-:Y:S01]  /*807d0*/  STL [R1+0x46d0], R14 ;  /* 0x0046d00e01007387 */ /* 0x002fe20000100800 */
[----:B------:R-:W-:Y:S03]  /*807e0*/  STL [R1+0x46cc], R15 ;  /* 0x0046cc0f01007387 */ /* 0x000fe60000100800 */
[----:B0-----:R-:W-:Y:S01]  /*807f0*/  STL [R1+0x46c4], R10 ;  /* 0x0046c40a01007387 */ /* 0x001fe20000100800 */
[----:B------:R-:W-:Y:S02]  /*80800*/  STL [R1+0x46c0], R11 ;  /* 0x0046c00b01007387 */ /* 0x000fe40000100800 */
[----:B------:R-:W-:Y:S02]  /*80810*/  STL [R1+0x46ac], R6 ;  /* 0x0046ac0601007387 */ /* 0x000fe40000100800 */
[----:B------:R-:W-:Y:S01]  /*80820*/  STL [R1+0x46a8], R7 ;  /* 0x0046a80701007387 */ /* 0x000fe20000100800 */
[----:B------:R0:W-:Y:S04]  /*80830*/  STL.64 [R1+0x5d50], R4 ;  /* 0x005d500401007387 */ /* 0x0001e80000100a00 */
[----:B0-----:R-:W2:Y:S01]  /*80840*/  LDL.LU R4, [R1+0x11a0] ;  /* 0x0011a00001047983 */ /* 0x001ea20000300800 */
[----:B------:R-:W2:Y:S02]  /*80850*/  LDL.LU R5, [R1+0x11a4] ;  /* 0x0011a40001057983 */ /* 0x000ea40000300800 */
[----:B------:R-:W2:Y:S02]  /*80860*/  LDL.LU R6, [R1+0x11a8] ;  /* 0x0011a80001067983 */ /* 0x000ea40000300800 */
[----:B------:R-:W2:Y:S01]  /*80870*/  LDL.LU R7, [R1+0x11ac] ;  /* 0x0011ac0001077983 */ /* 0x000ea20000300800 */
[----:B------:R-:W-:Y:S01]  /*80880*/  STL [R1+0x32d4], R28 ;  /* 0x0032d41c01007387 */ /* 0x000fe20000100800 */
[----:B------:R-:W-:Y:S02]  /*80890*/  STL.64 [R1+0x5b80], R26 ;  /* 0x005b801a01007387 */ /* 0x000fe40000100a00 */
[----:B------:R0:W-:Y:S02]  /*808a0*/  STL.64 [R1+0x5b78], R24 ;  /* 0x005b781801007387 */ /* 0x0001e40000100a00 */
[----:B0-----:R-:W3:Y:S02]  /*808b0*/  LDL.64 R24, [R1+0x1b0] ;  /* 0x0001b00001187983 */ /* 0x001ee40000100a00 */
[----:B---3--:R-:W-:Y:S11]  /*808c0*/  HMMA.16816.F32 R16, R20, R24, R16 ;  /* 0x000000181410723c */ /* 0x008ff60000001810 */
[----:B------:R-:W-:Y:S11]  /*808d0*/  @!UPT UIADD3 URZ, URZ, URZ, URZ ;  /* 0x0000003f3f3ff290 */ /* 0x000ff6000fffe03f */
[----:B------:R-:W-:Y:S01]  /*808e0*/  @!UPT UIADD3 URZ, URZ, URZ, URZ ;  /* 0x0000003f3f3ff290 */ /* 0x000fe2000fffe03f */
[----:B------:R0:W-:Y:S01]  /*808f0*/  STL.64 [R1+0x11b0], R16 ;  /* 0x0011b01001007387 */ /* 0x0001e20000100a00 */
[----:B------:R-:W-:Y:S03]  /*80900*/  STL.64 [R1+0x11b8], R18 ;  /* 0x0011b81201007387 */ /* 0x000fe60000100a00 */
[----:B0-----:R-:W2:Y:S01]  /*80910*/  LDL.LU.64 R16, [R1+0x5d68] ;  /* 0x005d680001107983 */ /* 0x001ea20000300a00 */
[----:B------:R-:W-:Y:S02]  /*80920*/  IMAD.MOV.U32 R11, RZ, RZ, R24 ;  /* 0x000000ffff0b7224 */ /* 0x000fe400078e0018 */
[----:B------:R-:W-:-:S05]  /*80930*/  IMAD.MOV.U32 R10, RZ, RZ, R25 ;  /* 0x000000ffff0a7224 */ /* 0x000fca00078e0019 */
[----:B------:R-:W-:Y:S01]  /*80940*/  STL.64 [R1+0x5ba0], R10 ;  /* 0x005ba00a01007387 */ /* 0x000fe20000100a00 */
[----:B------:R-:W-:Y:S01]  /*80950*/  STL.64 [R1+0x5b98], R8 ;  /* 0x005b980801007387 */ /* 0x000fe20000100a00 */
[----:B--2---:R-:W-:Y:S01]  /*80960*/  HMMA.16816.F32 R4, R20, R16, R4 ;  /* 0x000000101404723c */ /* 0x004fe20000001804 */
[----:B------:R-:W-:Y:S02]  /*80970*/  IMAD.MOV.U32 R15, RZ, RZ, R16 ;  /* 0x000000ffff0f7224 */ /* 0x000fe400078e0010 */
[----:B------:R-:W-:-:S04]  /*80980*/  IMAD.MOV.U32 R14, RZ, RZ, R17 ;  /* 0x000000ffff0e7224 */ /* 0x000fc800078e0011 */
[----:B------:R-:W-:Y:S02]  /*80990*/  IMAD.MOV.U32 R16, RZ, RZ, R2 ;  /* 0x000000ffff107224 */ /* 0x000fe400078e0002 */
[----:B------:R-:W-:Y:S11]  /*809a0*/  IMAD.MOV.U32 R17, RZ, RZ, R0 ;  /* 0x000000ffff117224 */ /* 0x000ff600078e0000 */
[----:B------:R-:W-:Y:S03]  /*809b0*/  @!UPT UIADD3 URZ, URZ, URZ, URZ ;  /* 0x0000003f3f3ff290 */ /* 0x000fe6000fffe03f */
[----:B------:R-:W-:Y:S01]  /*809c0*/  STL.64 [R1+0x11a0], R4 ;  /* 0x0011a00401007387 */ /* 0x000fe20000100a00 */
[----:B------:R-:W-:Y:S02]  /*809d0*/  STL.64 [R1+0x11a8], R6 ;  /* 0x0011a80601007387 */ /* 0x000fe40000100a00 */
[----:B------:R0:W-:Y:S02]  /*809e0*/  STL.64 [R1+0x5d00], R16 ;  /* 0x005d001001007387 */ /* 0x0001e40000100a00 */
        /* <DEDUP_REMOVED lines=12> */
[----:B--2---:R-:W-:Y:S01]  /*80ab0*/  STL.64 [R1+0x5d60], R6 ;  /* 0x005d600601007387 */ /* 0x004fe20000100a00 */
[----:B----4-:R0:W-:Y:S03]  /*80ac0*/  STL.64 [R1+0x5d58], R4 ;  /* 0x005d580401007387 */ /* 0x0101e60000100a00 */
[----:B0-----:R-:W2:Y:S01]  /*80ad0*/  LDL.64 R4, [R1+0x190] ;  /* 0x0001900001047983 */ /* 0x001ea20000100a00 */
[----:B---3--:R-:W-:Y:S02]  /*80ae0*/  STL.64 [R1+0x5d10], R18 ;  /* 0x005d101201007387 */ /* 0x008fe40000100a00 */
[----:B------:R0:W-:Y:S02]  /*80af0*/  STL.64 [R1+0x5d08], R16 ;  /* 0x005d081001007387 */ /* 0x0001e40000100a00 */
[----:B0-----:R-:W3:Y:S04]  /*80b00*/  LDL.64 R16, [R1+0x160] ;  /* 0x0001600001107983 */ /* 0x001ee80000100a00 */
[----:B---3--:R0:W-:Y:S04]  /*80b10*/  STL.64 [R1+0x5d28], R16 ;  /* 0x005d281001007387 */ /* 0x0081e80000100a00 */
[----:B0-----:R-:W3:Y:S01]  /*80b20*/  LDL.LU R16, [R1+0x1170] ;  /* 0x0011700001107983 */ /* 0x001ee20000300800 */
[----:B------:R-:W3:Y:S02]  /*80b30*/  LDL.LU R17, [R1+0x1174] ;  /* 0x0011740001117983 */ /* 0x000ee40000300800 */
[----:B------:R-:W4:Y:S02]  /*80b40*/  LDL.LU R18, [R1+0x1178] ;  /* 0x0011780001127983 */ /* 0x000f240000300800 */
[----:B------:R-:W4:Y:S02]  /*80b50*/  LDL.LU R19, [R1+0x117c] ;  /* 0x00117c0001137983 */ /* 0x000f240000300800 */
[----:B----4-:R-:W-:Y:S01]  /*80b60*/  STL.64 [R1+0x5d48], R18 ;  /* 0x005d481201007387 */ /* 0x010fe20000100a00 */
[----:B---3--:R0:W-:Y:S03]  /*80b70*/  STL.64 [R1+0x5d40], R16 ;  /* 0x005d401001007387 */ /* 0x0081e60000100a00 */
[----:B0-----:R-:W3:Y:S01]  /*80b80*/  LDL.64 R16, [R1+0x180] ;  /* 0x0001800001107983 */ /* 0x001ee20000100a00 */
[----:B------:R-:W4:Y:S02]  /*80b90*/  LDL.LU R8, [R1+0x1130] ;  /* 0x0011300001087983 */ /* 0x000f240000300800 */
[----:B------:R-:W4:Y:S02]  /*80ba0*/  LDL.LU R9, [R1+0x1134] ;  /* 0x0011340001097983 */ /* 0x000f240000300800 */
[----:B------:R-:W3:Y:S01]  /*80bb0*/  LDL.LU R10, [R1+0x1138] ;  /* 0x00113800010a7983 */ /* 0x000ee20000300800 */
[----:B------:R-:W3:Y:S01]  /*80bc0*/  LDL.LU R11, [R1+0x113c] ;  /* 0x00113c00010b7983 */ /* 0x000ee20000300800 */
[----:B--2---:R-:W-:Y:S03]  /*80bd0*/  HMMA.16816.F32 R24, R20, R4, R24 ;  /* 0x000000041418723c */ /* 0x004fe60000001818 */
[----:B---3--:R-:W-:Y:S01]  /*80be0*/  STL.64 [R1+0x5d20], R10 ;  /* 0x005d200a01007387 */ /* 0x008fe20000100a00 */
[----:B----4-:R0:W-:Y:S03]  /*80bf0*/  STL.64 [R1+0x5d18], R8 ;  /* 0x005d180801007387 */ /* 0x0101e60000100a00 */
[----:B0-----:R-:W2:Y:S01]  /*80c00*/  LDL.LU R8, [R1+0x1160] ;  /* 0x0011600001087983 */ /* 0x001ea20000300800 */
[----:B------:R-:W2:Y:S02]  /*80c10*/  LDL.LU R9, [R1+0x1164] ;  /* 0x0011640001097983 */ /* 0x000ea40000300800 */
[----:B------:R-:W3:Y:S02]  /*80c20*/  LDL.LU R10, [R1+0x1168] ;  /* 0x00116800010a7983 */ /* 0x000ee40000300800 */
[----:B------:R-:W3:Y:S02]  /*80c30*/  LDL.LU R11, [R1+0x116c] ;  /* 0x00116c00010b7983 */ /* 0x000ee40000300800 */
[----:B---3--:R-:W-:Y:S01]  /*80c40*/  STL.64 [R1+0x5d38], R10 ;  /* 0x005d380a01007387 */ /* 0x008fe20000100a00 */
[----:B--2---:R0:W-:Y:S03]  /*80c50*/  STL.64 [R1+0x5d30], R8 ;  /* 0x005d300801007387 */ /* 0x0041e60000100a00 */
[----:B0-----:R-:W2:Y:S01]  /*80c60*/  LDL.64 R8, [R1+0x170] ;  /* 0x0001700001087983 */ /* 0x001ea20000100a00 */
[----:B------:R-:W-:Y:S02]  /*80c70*/  STL.64 [R1+0x5bb0], R14 ;  /* 0x005bb00e01007387 */ /* 0x000fe40000100a00 */
[----:B------:R0:W-:Y:S02]  /*80c80*/  STL.64 [R1+0x5ba8], R12 ;  /* 0x005ba80c01007387 */ /* 0x0001e40000100a00 */
[----:B0-----:R-:W3:Y:S01]  /*80c90*/  LDL.64 R12, [R1+0x140] ;  /* 0x00014000010c7983 */ /* 0x001ee20000100a00 */
[----:B------:R0:W-:Y:S02]  /*80ca0*/  STL.64 [R1+0x1190], R24 ;  /* 0x0011901801007387 */ /* 0x0001e40000100a00 */
[----:B------:R-:W-:Y:S02]  /*80cb0*/  STL.64 [R1+0x1198], R26 ;  /* 0x0011981a01007387 */ /* 0x000fe40000100a00 */
[----:B------:R-:W4:Y:S02]  /*80cc0*/  LDL.LU.64 R6, [R1+0x5d60] ;  /* 0x005d600001067983 */ /* 0x000f240000300a00 */
[----:B0-----:R-:W-:-:S02]  /*80cd0*/  IMAD.MOV.U32 R25, RZ, RZ, R4 ;  /* 0x000000ffff197224 */ /* 0x001fc400078e0004 */
[----:B------:R-:W-:Y:S02]  /*80ce0*/  IMAD.MOV.U32 R24, RZ, RZ, R5 ;  /* 0x000000ffff187224 */ /* 0x000fe400078e0005 */
[----:B------:R-:W4:Y:S02]  /*80cf0*/  LDL.LU.64 R4, [R1+0x5d58] ;  /* 0x005d580001047983 */ /* 0x000f240000300a00 */
[----:B----4-:R-:W-:Y:S11]  /*80d00*/  HMMA.16816.F32 R4, R20, R16, R4 ;  /* 0x000000101404723c */ /* 0x010ff60000001804 */
[----:B------:R-:W-:Y:S11]  /*80d10*/  @!UPT UIADD3 URZ, URZ, URZ, URZ ;  /* 0x0000003f3f3ff290 */ /* 0x000ff6000fffe03f */
[----:B------:R-:W-:Y:S01]  /*80d20*/  @!UPT UIADD3 URZ, URZ, URZ, URZ ;  /* 0x0000003f3f3ff290 */ /* 0x000fe2000fffe03f */
[----:B------:R0:W-:Y:S01]  /*80d30*/  STL.64 [R1+0x1180], R4 ;  /* 0x0011800401007387 */ /* 0x0001e20000100a00 */
[----:B------:R1:W-:Y:S03]  /*80d40*/  STL.64 [R1+0x1188], R6 ;  /* 0x0011880601007387 */ /* 0x0003e60000100a00 */
[----:B0-----:R-:W4:Y:S01]  /*80d50*/  LDL.LU.64 R4, [R1+0x5d50] ;  /* 0x005d500001047983 */ /* 0x001f220000300a00 */
[----:B-1----:R-:W-:Y:S02]  /*80d60*/  IMAD.MOV.U32 R7, RZ, RZ, R16 ;  /* 0x000000ffff077224 */ /* 0x002fe400078e0010 */
[----:B------:R-:W-:Y:S02]  /*80d70*/  IMAD.MOV.U32 R6, RZ, RZ, R17 ;  /* 0x000000ffff067224 */ /* 0x000fe400078e0011 */
[----:B------:R-:W3:Y:S01]  /*80d80*/  LDL.LU.64 R18, [R1+0x5d48] ;  /* 0x005d480001127983 */ /* 0x000ee20000300a00 */
[----:B------:R-:W3:Y:S02]  /*80d90*/  LDL.LU.64 R16, [R1+0x5d40] ;  /* 0x005d400001107983 */ /* 0x000ee40000300a00 */
[----:B------:R-:W-:Y:S02]  /*80da0*/  STL.64 [R1+0x5b90], R6 ;  /* 0x005b900601007387 */ /* 0x000fe40000100a00 */
[----:B--2---:R-:W-:-:S02]  /*80db0*/  IMAD.MOV.U32 R27, RZ, RZ, R8 ;  /* 0x000000ffff1b7224 */ /* 0x004fc400078e0008 */
[----:B------:R-:W-:Y:S01]  /*80dc0*/  IMAD.MOV.U32 R26, RZ, RZ, R9 ;  /* 0x000000ffff1a7224 */ /* 0x000fe200078e0009 */
[C---:B---3--:R-:W-:Y:S01]  /*80dd0*/  HMMA.16816.F32 R16, R20.reuse, R8, R16 ;  /* 0x000000081410723c */ /* 0x048fe20000001810 */
[----:B----4-:R0:W-:Y:S04]  /*80de0*/  STL.64 [R1+0x5b88], R4 ;  /* 0x005b880401007387 */ /* 0x0101e80000100a00 */
[----:B0-----:R-:W2:Y:S01]  /*80df0*/  LDL.LU R4, [R1+0x1140] ;  /* 0x0011400001047983 */ /* 0x001ea20000300800 */
[----:B------:R-:W2:Y:S02]  /*80e00*/  LDL.LU R5, [R1+0x1144] ;  /* 0x0011440001057983 */ /* 0x000ea40000300800 */
[----:B------:R-:W2:Y:S02]  /*80e10*/  LDL.LU R6, [R1+0x1148] ;  /* 0x0011480001067983 */ /* 0x000ea40000300800 */
[----:B------:R-:W3:Y:S01]  /*80e20*/  LDL.LU.64 R10, [R1+0x5d38] ;  /* 0x005d3800010a7983 */ /* 0x000ee20000300a00 */
[----:B------:R-:W3:Y:S11]  /*80e30*/  LDL.LU.64 R8, [R1+0x5d30] ;  /* 0x005d300001087983 */ /* 0x000ef60000300a00 */
[----:B------:R-:W-:Y:S01]  /*80e40*/  @!UPT UIADD3 URZ, URZ, URZ, URZ ;  /* 0x0000003f3f3ff290 */ /* 0x000fe2000fffe03f */
[----:B------:R0:W-:Y:S01]  /*80e50*/  STL.64 [R1+0x1170], R16 ;  /* 0x0011701001007387 */ /* 0x0001e20000100a00 */
[----:B------:R-:W-:Y:S03]  /*80e60*/  STL [R1+0x1178], R18 ;  /* 0x0011781201007387 */ /* 0x000fe60000100800 */
[----:B0-----:R-:W3:Y:S01]  /*80e70*/  LDL.LU.64 R16, [R1+0x5d28] ;  /* 0x005d280001107983 */ /* 0x001ee20000300a00 */
[----:B------:R-:W-:Y:S02]  /*80e80*/  IMAD.MOV.U32 R7, RZ, RZ, R29 ;  /* 0x000000ffff077224 */ /* 0x000fe400078e001d */
[----:B------:R-:W-:Y:S02]  /*80e90*/  IMAD.MOV.U32 R29, RZ, RZ, R19 ;  /* 0x000000ffff1d7224 */ /* 0x000fe400078e0013 */
[----:B------:R-:W-:Y:S01]  /*80ea0*/  STL.64 [R1+0x5bc0], R26 ;  /* 0x005bc01a01007387 */ /* 0x000fe20000100a00 */
[----:B------:R0:W-:Y:S04]  /*80eb0*/  STL.64 [R1+0x5bb8], R24 ;  /* 0x005bb81801007387 */ /* 0x0001e80000100a00 */
[----:B0-----:R-:W4:Y:S01]  /*80ec0*/  LDL.64 R24, [R1+0x150] ;  /* 0x0001500001187983 */ /* 0x001f220000100a00 */
        /* <DEDUP_REMOVED lines=10> */
[----:B------:R-:W3:Y:S01]  /*80f70*/  LDL.LU.64 R16, [R1+0x5d08] ;  /* 0x005d080001107983 */ /* 0x000ee20000300a00 */
[----:B--2---:R-:W-:Y:S01]  /*80f80*/  HMMA.16816.F32 R4, R20, R12, R4 ;  /* 0x0000000c1404723c */ /* 0x004fe20000001804 */
[----:B------:R0:W-:Y:S01]  /*80f90*/  STL [R1+0x5a9c], R0 ;  /* 0x005a9c0001007387 */ /* 0x0001e20000100800 */
[----:B------:R1:W-:Y:S02]  /*80fa0*/  STL [R1+0x5a98], R2 ;  /* 0x005a980201007387 */ /* 0x0003e40000100800 */
[----:B----4-:R-:W-:-:S02]  /*80fb0*/  IMAD.MOV.U32 R28, RZ, RZ, R25 ;  /* 0x000000ffff1c7224 */ /* 0x010fc400078e0019 */
[----:B0-----:R-:W-:Y:S02]  /*80fc0*/  IMAD.MOV.U32 R0, RZ, RZ, R12 ;  /* 0x000000ffff007224 */ /* 0x001fe400078e000c */
[----:B-1----:R-:W-:Y:S11]  /*80fd0*/  IMAD.MOV.U32 R2, RZ, RZ, R13 ;  /* 0x000000ffff027224 */ /* 0x002ff600078e000d */
[----:B------:R-:W-:Y:S05]  /*80fe0*/  @!UPT UIADD3 URZ, URZ, URZ, URZ ;  /* 0x0000003f3f3ff290 */ /* 0x000fea000fffe03f */
[----:B------:R-:W-:Y:S01]  /*80ff0*/  IMAD.MOV.U32 R29, RZ, RZ, R7 ;  /* 0x000000ffff1d7224 */ /* 0x000fe200078e0007 */
[C---:B---3--:R-:W-:Y:S11]  /*81000*/  HMMA.16816.F32 R16, R20.reuse, R24, R16 ;  /* 0x000000181410723c */ /* 0x048ff60000001810 */
[----:B------:R-:W-:Y:S11]  /*81010*/  @!UPT UIADD3 URZ, URZ, URZ, URZ ;  /* 0x0000003f3f3ff290 */ /* 0x000ff6000fffe03f */
[----:B------:R-:W-:Y:S01]  /*81020*/  @!UPT UIADD3 URZ, URZ, URZ, URZ ;  /* 0x0000003f3f3ff290 */ /* 0x000fe2000fffe03f */
[----:B------:R0:W-:Y:S01]  /*81030*/  STL.64 [R1+0x1150], R16 ;  /* 0x0011501001007387 */ /* 0x0001e20000100a00 */
[----:B------:R-:W-:Y:S03]  /*81040*/  STL.64 [R1+0x1158], R18 ;  /* 0x0011581201007387 */ /* 0x000fe60000100a00 */
[----:B0-----:R-:W2:Y:S01]  /*81050*/  LDL.LU.64 R16, [R1+0x5d00] ;  /* 0x005d000001107983 */ /* 0x001ea20000300a00 */
[----:B------:R-:W-:Y:S02]  /*81060*/  STL [R1+0x5aa0], R28 ;  /* 0x005aa01c01007387 */ /* 0x000fe40000100800 */
[----:B------:R-:W-:Y:S02]  /*81070*/  STL.64 [R1+0x1140], R4 ;  /* 0x0011400401007387 */ /* 0x000fe40000100a00 */
[----:B------:R2:W-:Y:S01]  /*81080*/  STL [R1+0x1148], R6 ;  /* 0x0011480601007387 */ /* 0x0005e20000100800 */
[----:B------:R-:W-:Y:S01]  /*81090*/  STL [R1+0x5aa8], R2 ;  /* 0x005aa80201007387 */ /* 0x000fe20000100800 */
[----:B------:R-:W-:Y:S02]  /*810a0*/  STL [R1+0x5aa4], R0 ;  /* 0x005aa40001007387 */ /* 0x000fe40000100800 */
[----:B------:R-:W-:Y:S02]  /*810b0*/  STL [R1+0x4b2c], R29 ;  /* 0x004b2c1d01007387 */ /* 0x000fe40000100800 */
[----:B------:R-:W3:Y:S01]  /*810c0*/  LDL.64 R24, [R1+0xe0] ;  /* 0x0000e00001187983 */ /* 0x000ee20000100a00 */
[----:B--2---:R-:W-:Y:S01]  /*810d0*/  HMMA.16816.F32 R4, R20, R16, R8 ;  /* 0x000000101404723c */ /* 0x004fe20000001808 */
[----:B---3--:R0:W-:Y:S11]  /*810e0*/  STL.64 [R1+0x5ca0], R24 ;  /* 0x005ca01801007387 */ /* 0x0081f60000100a00 */
[----:B------:R-:W-:Y:S11]  /*810f0*/  @!UPT UIADD3 URZ, URZ, URZ, URZ ;  /* 0x0000003f3f3ff290 */ /* 0x000ff6000fffe03f */
[----:B------:R-:W-:Y:S01]  /*81100*/  STL.64 [R1+0x1130], R4 ;  /* 0x0011300401007387 */ /* 0x000fe20000100a00 */
[----:B------:R-:W-:Y:S02]  /*81110*/  STL.64 [R1+0x1138], R6 ;  /* 0x0011380601007387 */ /* 0x000fe40000100a00 */
[----:B0-----:R-:W2:Y:S02]  /*81120*/  LDL.64 R24, [R1+0xf0] ;  /* 0x0000f00001187983 */ /* 0x001ea40000100a00 */
[----:B--2---:R0:W-:Y:S04]  /*81130*/  STL.64 [R1+0x5cb8], R24 ;  /* 0x005cb81801007387 */ /* 0x0041e80000100a00 */
[----:B0-----:R-:W2:Y:S04]  /*81140*/  LDL.64 R24, [R1+0x100] ;  /* 0x0001000001187983 */ /* 0x001ea80000100a00 */
[----:B--2---:R0:W-:Y:S04]  /*81150*/  STL.64 [R1+0x5cd0], R24 ;  /* 0x005cd01801007387 */ /* 0x0041e80000100a00 */
[----:B0-----:R-:W2:Y:S04]  /*81160*/  LDL.64 R24, [R1+0x110] ;  /* 0x0001100001187983 */ /* 0x001ea80000100a00 */
[----:B--2---:R0:W-:Y:S01]  /*81170*/  STL.64 [R1+0x5ce8], R24 ;  /* 0x005ce81801007387 */ /* 0x0041e20000100a00 */
[----:B------:R-:W2:Y:S02]  /*81180*/  LDL.LU R4, [R1+0x10d0] ;  /* 0x0010d00001047983 */ /* 0x000ea40000300800 */
[----:B------:R-:W2:Y:S02]  /*81190*/  LDL.LU R5, [R1+0x10d4] ;  /* 0x0010d40001057983 */ /* 0x000ea40000300800 */
[----:B------:R-:W3:Y:S01]  /*811a0*/  LDL.LU R6, [R1+0x10d8] ;  /* 0x0010d80001067983 */ /* 0x000ee20000300800 */
[----:B------:R-:W3:Y:S04]  /*811b0*/  LDL.LU R7, [R1+0x10dc] ;  /* 0x0010dc0001077983 */ /* 0x000ee80000300800 */
[----:B0-----:R-:W4:Y:S04]  /*811c0*/  LDL.64 R24, [R1+0x120] ;  /* 0x0001200001187983 */ /* 0x001f280000100a00 */
        /* <DEDUP_REMOVED lines=30> */
[----:B------:R-:W3:Y:S01]  /*813b0*/  LDL.64 R12, [R1+0xd0] ;  /* 0x0000d000010c7983 */ /* 0x000ee20000100a00 */
[----:B------:R-:W3:Y:S02]  /*813c0*/  LDL.LU R8, [R1+0x10c0] ;  /* 0x0010c00001087983 */ /* 0x000ee40000300800 */
[----:B------:R-:W3:Y:S02]  /*813d0*/  LDL.LU R9, [R1+0x10c4] ;  /* 0x0010c40001097983 */ /* 0x000ee40000300800 */
[----:B------:R-:W3:Y:S01]  /*813e0*/  LDL.LU R10, [R1+0x10c8] ;  /* 0x0010c800010a7983 */ /* 0x000ee20000300800 */
[----:B------:R-:W3:Y:S01]  /*813f0*/  LDL.LU R11, [R1+0x10cc] ;  /* 0x0010cc00010b7983 */ /* 0x000ee20000300800 */
[----:B------:R-:W3:Y:S02]  /*81400*/  LDL.64 R16, [R1+0xc0] ;  /* 0x0000c00001107983 */ /* 0x000ee40000100a00 */
        /* <DEDUP_REMOVED lines=53> */
[----:B------:R-:W-:-:S03]  /*81760*/  IMAD.MOV.U32 R28, RZ, RZ, R24 ;  /* 0x000000ffff1c7224 */ /* 0x000fc600078e0018 */
[----:B------:R-:W-:Y:S02]  /*81770*/  STL [R1+0x5ad0], R29 ;  /* 0x005ad01d01007387 */ /* 0x000fe40000100800 */
[----:B------:R-:W-:Y:S02]  /*81780*/  STL [R1+0x5acc], R28 ;  /* 0x005acc1c01007387 */ /* 0x000fe40000100800 */
[----:B---3--:R-:W-:Y:S02]  /*81790*/  IMAD.MOV.U32 R0, RZ, RZ, R13 ;  /* 0x000000ffff007224 */ /* 0x008fe400078e000d */
[----:B------:R-:W-:Y:S01]  /*817a0*/  IMAD.MOV.U32 R2, RZ, RZ, R12 ;  /* 0x000000ffff027224 */ /* 0x000fe200078e000c */
[C---:B--2---:R-:W-:Y:S11]  /*817b0*/  HMMA.16816.F32 R4, R20.reuse, R12, R4 ;  /* 0x0000000c1404723c */ /* 0x044ff60000001804 */
[----:B------:R-:W-:Y:S11]  /*817c0*/  @!UPT UIADD3 URZ, URZ, URZ, URZ ;  /* 0x0000003f3f3ff290 */ /* 0x000ff6000fffe03f */
[----:B------:R-:W-:Y:S01]  /*817d0*/  @!UPT UIADD3 URZ, URZ, URZ, URZ ;  /* 0x0000003f3f3ff290 */ /* 0x000fe2000fffe03f */
[----:B------:R-:W-:Y:S01]  /*817e0*/  STL.64 [R1+0x10d0], R4 ;  /* 0x0010d00401007387 */ /* 0x000fe20000100a00 */
[----:B------:R0:W-:Y:S02]  /*817f0*/  STL.64 [R1+0x10d8], R6 ;  /* 0x0010d80601007387 */ /* 0x0001e40000100a00 */
[----:B0-----:R-:W-:Y:S01]  /*81800*/  HMMA.16816.F32 R4, R20, R16, R8 ;  /* 0x000000101404723c */ /* 0x001fe20000001808 */
[----:B------:R-:W-:Y:S01]  /*81810*/  STL [R1+0x5ad8], R0 ;  /* 0x005ad80001007387 */ /* 0x000fe20000100800 */
[----:B------:R-:W-:Y:S11]  /*81820*/  STL [R1+0x5ad4], R2 ;  /* 0x005ad40201007387 */ /* 0x000ff60000100800 */
[----:B------:R-:W-:Y:S10]  /*81830*/  @!UPT UIADD3 URZ, URZ, URZ, URZ ;  /* 0x0000003f3f3ff290 */ /* 0x000ff4000fffe03f */
[----:B------:R-:W-:Y:S01]  /*81840*/  STL.64 [R1+0x10c0], R4 ;  /* 0x0010c00401007387 */ /* 0x000fe20000100a00 */
[----:B------:R-:W-:Y:S02]  /*81850*/  STL.64 [R1+0x10c8], R6 ;  /* 0x0010c80601007387 */ /* 0x000fe40000100a00 */
[----:B------:R-:W2:Y:S02]  /*81860*/  LDL.64 R24, [R1+0x70] ;  /* 0x0000700001187983 */ /* 0x000ea40000100a00 */
        /* <DEDUP_REMOVED lines=8> */
[----:B----4-:R0:W-:Y:S04]  /*818f0*/  STL.64 [R1+0x5c60], R24 ;  /* 0x005c601801007387 */ /* 0x0101e80000100a00 */
[----:B0-----:R-:W4:Y:S04]  /*81900*/  LDL.64 R24, [R1+0xa0] ;  /* 0x0000a00001187983 */ /* 0x001f280000100a00 */
[----:B----4-:R0:W-:Y:S04]  /*81910*/  STL.64 [R1+0x5c78], R24 ;  /* 0x005c781801007387 */ /* 0x0101e80000100a00 */
[----:B0-----:R-:W4:Y:S01]  /*81920*/  LDL.64 R24, [R1+0xb0] ;  /* 0x0000b00001187983 */ /* 0x001f220000100a00 */
[----:B---3--:R-:W-:Y:S02]  /*81930*/  STL.64 [R1+0x5c28], R6 ;  /* 0x005c280601007387 */ /* 0x008fe40000100a00 */
[----:B--2---:R0:W-:Y:S02]  /*81940*/  STL.64 [R1+0x5c20], R4 ;  /* 0x005c200401007387 */ /* 0x0041e40000100a00 */
        /* <DEDUP_REMOVED lines=29> */
[----:B------:R-:W-:-:S02]  /*81b20*/  IMAD.MOV.U32 R28, RZ, RZ, R17 ;  /* 0x000000ffff1c7224 */ /* 0x000fc400078e0011 */
[----:B------:R-:W3:Y:S02]  /*81b30*/  LDL.LU R8, [R1+0x1050] ;  /* 0x0010500001087983 */ /* 0x000ee40000300800 */
[----:B------:R-:W-:Y:S01]  /*81b40*/  IMAD.MOV.U32 R29, RZ, RZ, R16 ;  /* 0x000000ffff1d7224 */ /* 0x000fe200078e0010 */
[----:B------:R-:W3:Y:S01]  /*81b50*/  LDL.LU R9, [R1+0x1054] ;  /* 0x0010540001097983 */ /* 0x000ee20000300800 */
[----:B------:R-:W3:Y:S02]  /*81b60*/  LDL.LU R10, [R1+0x1058] ;  /* 0x00105800010a7983 */ /* 0x000ee40000300800 */
[----:B------:R-:W3:Y:S02]  /*81b70*/  LDL.LU R11, [R1+0x105c] ;  /* 0x00105c00010b7983 */ /* 0x000ee40000300800 */
[----:B------:R-:W3:Y:S01]  /*81b80*/  LDL.64 R16, [R1+0x50] ;  /* 0x0000500001107983 */ /* 0x000ee20000100a00 */
        /* <DEDUP_REMOVED lines=69> */
[----:B------:R0:W-:Y:S01]  /*81fe0*/  STL.64 [R1+0x1050], R4 ;  /* 0x0010500401007387 */ /* 0x0001e20000100a00 */
[----:B------:R-:W-:Y:S02]  /*81ff0*/  STL.64 [R1+0x1058], R6 ;  /* 0x0010580601007387 */ /* 0x000fe40000100a00 */
[----:B------:R-:W2:Y:S02]  /*82000*/  LDL.LU R24, [R1+0x1000] ;  /* 0x0010000001187983 */ /* 0x000ea40000300800 */
[----:B------:R-:W2:Y:S01]  /*82010*/  LDL.LU R25, [R1+0x1004] ;  /* 0x0010040001197983 */ /* 0x000ea20000300800 */
[----:B------:R-:W3:Y:S01]  /*82020*/  LDL.LU R26, [R1+0x1008] ;  /* 0x00100800011a7983 */ /* 0x000ee20000300800 */
[----:B------:R-:W3:Y:S03]  /*82030*/  LDL.LU R27, [R1+0x100c] ;  /* 0x00100c00011b7983 */ /* 0x000ee60000300800 */
[----:B0-----:R-:W4:Y:S04]  /*82040*/  LDL.64 R4, [R1+0x20] ;  /* 0x0000200001047983 */ /* 0x001f280000100a00 */
[----:B----4-:R0:W-:Y:S04]  /*82050*/  STL.64 [R1+0x5bf0], R4 ;  /* 0x005bf00401007387 */ /* 0x0101e80000100a00 */
[----:B0-----:R-:W4:Y:S04]  /*82060*/  LDL.64 R4, [R1+0x30] ;  /* 0x0000300001047983 */ /* 0x001f280000100a00 */
[----:B----4-:R0:W-:Y:S04]  /*82070*/  STL.64 [R1+0x5c08], R4 ;  /* 0x005c080401007387 */ /* 0x0101e80000100a00 */
[----:B0-----:R-:W4:Y:S01]  /*82080*/  LDL.64 R4, [R1+0x40] ;  /* 0x0000400001047983 */ /* 0x001f220000100a00 */
[----:B---3--:R-:W-:Y:S02]  /*82090*/  STL.64 [R1+0x5bd8], R26 ;  /* 0x005bd81a01007387 */ /* 0x008fe40000100a00 */
[----:B--2---:R0:W-:Y:S02]  /*820a0*/  STL.64 [R1+0x5bd0], R24 ;  /* 0x005bd01801007387 */ /* 0x0041e40000100a00 */
[----:B0-----:R-:W2:Y:S04]  /*820b0*/  LDL.64 R24, [R1+0x10] ;  /* 0x0000100001187983 */ /* 0x001ea80000100a00 */
[----:B--2---:R0:W-:Y:S04]  /*820c0*/  STL.64 [R1+0x5be8], R24 ;  /* 0x005be81801007387 */ /* 0x0041e80000100a00 */
        /* <DEDUP_REMOVED lines=18> */
[----:B------:R-:W3:Y:S01]  /*821f0*/  LDL.64 R16, [R1] ;  /* 0x0000000001107983 */ /* 0x000ee20000100a00 */
[----:B----4-:R-:W-:-:S02]  /*82200*/  IMAD.MOV.U32 R29, RZ, RZ, R4 ;  /* 0x000000ffff1d7224 */ /* 0x010fc400078e0004 */
[----:B------:R-:W-:Y:S01]  /*82210*/  IMAD.MOV.U32 R28, RZ, RZ, R5 ;  /* 0x000000ffff1c7224 */ /* 0x000fe200078e0005 */
[C---:B--2---:R-:W-:Y:S01]  /*82220*/  HMMA.16816.F32 R24, R20.reuse, R4, R24 ;  /* 0x000000041418723c */ /* 0x044fe20000001818 */
[----:B---3--:R0:W-:Y:S04]  /*82230*/  STL.64 [R1+0x5be0], R16 ;  /* 0x005be01001007387 */ /* 0x0081e80000100a00 */
        /* <DEDUP_REMOVED lines=12> */
[----:B------:R-:W-:Y:S01]  /*82300*/  STL [R1+0x5b18], R0 ;  /* 0x005b180001007387 */ /* 0x000fe20000100800 */
[----:B------:R-:W-:Y:S02]  /*82310*/  STL [R1+0x5b14], R2 ;  /* 0x005b140201007387 */ /* 0x000fe40000100800 */
[----:B------:R-:W-:Y:S02]  /*82320*/  STL.64 [R1+0x1040], R24 ;  /* 0x0010401801007387 */ /* 0x000fe40000100a00 */
[----:B------:R0:W-:Y:S02]  /*82330*/  STL.64 [R1+0x1048], R26 ;  /* 0x0010481a01007387 */ /* 0x0001e40000100a00 */
        /* <DEDUP_REMOVED lines=16> */
[----:B------:R-:W3:Y:S01]  /*82440*/  LDL R3, [R1+0x2ac8] ;  /* 0x002ac80001037983 */ /* 0x000ee20000100800 */
[C---:B--2---:R-:W-:Y:S02]  /*82450*/  HMMA.16816.F32 R24, R20.reuse, R4, R24 ;  /* 0x000000041418723c */ /* 0x044fe40000001818 */
[----:B---3--:R-:W-:Y:S11]  /*82460*/  STL [R1+0x5b2c], R3 ;  /* 0x005b2c0301007387 */ /* 0x008ff60000100800 */
[----:B------:R-:W-:Y:S10]  /*82470*/  @!UPT UIADD3 URZ, URZ, URZ, URZ ;  /* 0x0000003f3f3ff290 */ /* 0x000ff4000fffe03f */
[----:B------:R0:W-:Y:S01]  /*82480*/  STL.64 [R1+0x1020], R24 ;  /* 0x0010201801007387 */ /* 0x0001e20000100a00 */
[----:B------:R-:W-:Y:S03]  /*82490*/  STL.64 [R1+0x1028], R26 ;  /* 0x0010281a01007387 */ /* 0x000fe60000100a00 */
[----:B0-----:R-:W2:Y:S01]  /*824a0*/  LDL.LU.64 R24, [R1+0x5be8] ;  /* 0x005be80001187983 */ /* 0x001ea20000300a00 */
[----:B------:R-:W-:Y:S02]  /*824b0*/  IMAD.MOV.U32 R28, RZ, RZ, R4 ;  /* 0x000000ffff1c7224 */ /* 0x000fe400078e0004 */
[----:B------:R-:W-:Y:S02]  /*824c0*/  IMAD.MOV.U32 R29, RZ, RZ, R5 ;  /* 0x000000ffff1d7224 */ /* 0x000fe400078e0005 */
[----:B------:R-:W3:Y:S01]  /*824d0*/  LDL.LU R4, [R1+0xfd0] ;  /* 0x000fd00001047983 */ /* 0x000ee20000300800 */
[----:B------:R-:W3:Y:S01]  /*824e0*/  LDL.LU R5, [R1+0xfd4] ;  /* 0x000fd40001057983 */ /* 0x000ee20000300800 */
[----:B------:R-:W3:Y:S02]  /*824f0*/  LDL.LU R6, [R1+0xfd8] ;  /* 0x000fd80001067983 */ /* 0x000ee40000300800 */
[----:B------:R-:W3:Y:S02]  /*82500*/  LDL.LU R7, [R1+0xfdc] ;  /* 0x000fdc0001077983 */ /* 0x000ee40000300800 */
[----:B------:R-:W-:Y:S01]  /*82510*/  STL [R1+0x5b30], R28 ;  /* 0x005b301c01007387 */ /* 0x000fe20000100800 */
[----:B--2---:R-:W-:Y:S01]  /*82520*/  HMMA.16816.F32 R16, R20, R24, R16 ;  /* 0x000000181410723c */ /* 0x004fe20000001810 */
[----:B------:R-:W-:-:S02]  /*82530*/  IMAD.MOV.U32 R2, RZ, RZ, R24 ;  /* 0x000000ffff027224 */ /* 0x000fc400078e0018 */
[----:B------:R-:W-:Y:S11]  /*82540*/  IMAD.MOV.U32 R0, RZ, RZ, R25 ;  /* 0x000000ffff007224 */ /* 0x000ff600078e0019 */
[----:B------:R-:W-:Y:S09]  /*82550*/  @!UPT UIADD3 URZ, URZ, URZ, URZ ;  /* 0x0000003f3f3ff290 */ /* 0x000ff2000fffe03f */
[----:B------:R0:W-:Y:S01]  /*82560*/  STL.64 [R1+0x1010], R16 ;  /* 0x0010101001007387 */ /* 0x0001e20000100a00 */
[----:B------:R1:W-:Y:S03]  /*82570*/  STL.64 [R1+0x1018], R18 ;  /* 0x0010181201007387 */ /* 0x0003e60000100a00 */
[----:B0-----:R-:W2:Y:S01]  /*82580*/  LDL.LU.64 R16, [R1+0x5be0] ;  /* 0x005be00001107983 */ /* 0x001ea20000300a00 */
[----:B------:R-:W3:Y:S02]  /*82590*/  LDL.LU.64 R26, [R1+0x5bd8] ;  /* 0x005bd800011a7983 */ /* 0x000ee40000300a00 */
[----:B------:R-:W3:Y:S02]  /*825a0*/  LDL.LU.64 R24, [R1+0x5bd0] ;  /* 0x005bd00001187983 */ /* 0x000ee40000300a00 */
[----:B--2---:R-:W-:Y:S02]  /*825b0*/  IMAD.MOV.U32 R28, RZ, RZ, R16 ;  /* 0x000000ffff1c7224 */ /* 0x004fe400078e0010 */
[----:B------:R-:W-:Y:S01]  /*825c0*/  IMAD.MOV.U32 R3, RZ, RZ, R17 ;  /* 0x000000ffff037224 */ /* 0x000fe200078e0011 */
[C---:B---3--:R-:W-:Y:S01]  /*825d0*/  HMMA.16816.F32 R24, R20.reuse, R16, R24 ;  /* 0x000000101418723c */ /* 0x048fe20000001818 */
[----:B------:R-:W4:Y:S11]  /*825e0*/  LDL.LU.64 R16, [R1+0x5bc8] ;  /* 0x005bc80001107983 */ /* 0x000f360000300a00 */
[----:B------:R-:W-:Y:S11]  /*825f0*/  @!UPT UIADD3 URZ, URZ, URZ, URZ ;  /* 0x0000003f3f3ff290 */ /* 0x000ff6000fffe03f */
[----:B------:R-:W-:Y:S01]  /*82600*/  @!UPT UIADD3 URZ, URZ, URZ, URZ ;  /* 0x0000003f3f3ff290 */ /* 0x000fe2000fffe03f */
[----:B-1----:R-:W-:Y:S02]  /*82610*/  IMAD.MOV.U32 R18, RZ, RZ, R26 ;  /* 0x000000ffff127224 */ /* 0x002fe400078e001a */
[----:B------:R-:W-:Y:S01]  /*82620*/  IMAD.MOV.U32 R19, RZ, RZ, R27 ;  /* 0x000000ffff137224 */ /* 0x000fe200078e001b */
[----:B------:R0:W-:Y:S01]  /*82630*/  STL.64 [R1+0x1000], R24 ;  /* 0x0010001801007387 */ /* 0x0001e20000100a00 */
[----:B------:R-:W2:Y:S03]  /*82640*/  LDL.LU.64 R26, [R1+0x5bc0] ;  /* 0x005bc000011a7983 */ /* 0x000ea60000300a00 */
[----:B0-----:R-:W3:Y:S01]  /*82650*/  LDL.LU.64 R24, [R1+0x5bb8] ;  /* 0x005bb80001187983 */ /* 0x001ee20000300a00 */
[----:B------:R-:W-:Y:S02]  /*82660*/  STL [R1+0x472c], R18 ;  /* 0x00472c1201007387 */ /* 0x000fe40000100800 */
[----:B------:R-:W-:Y:S01]  /*82670*/  STL [R1+0x4728], R19 ;  /* 0x0047281301007387 */ /* 0x000fe20000100800 */
[C---:B----4-:R-:W-:Y:S11]  /*82680*/  HMMA.16816.F32 R12, R20.reuse, R16, R12 ;  /* 0x00000010140c723c */ /* 0x050ff6000000180c */
[----:B------:R-:W-:Y:S11]  /*82690*/  @!UPT UIADD3 URZ, URZ, URZ, URZ ;  /* 0x0000003f3f3ff290 */ /* 0x000ff6000fffe03f */
[----:B------:R-:W-:Y:S01]  /*826a0*/  @!UPT UIADD3 URZ, URZ, URZ, URZ ;  /* 0x0000003f3f3ff290 */ /* 0x000fe2000fffe03f */
[----:B------:R-:W-:Y:S01]  /*826b0*/  STL.64 [R1+0xff0], R12 ;  /* 0x000ff00c01007387 */ /* 0x000fe20000100a00 */
[----:B------:R0:W-:Y:S03]  /*826c0*/  STL.64 [R1+0xff8], R14 ;  /* 0x000ff80e01007387 */ /* 0x0001e60000100a00 */
[----:B0-----:R-:W4:Y:S01]  /*826d0*/  LDL.LU.64 R14, [R1+0x5bb0] ;  /* 0x005bb000010e7983 */ /* 0x001f220000300a00 */
[----:B------:R-:W2:Y:S02]  /*826e0*/  LDL.LU.64 R12, [R1+0x5ba8] ;  /* 0x005ba800010c7983 */ /* 0x000ea40000300a00 */
[----:B--2---:R-:W-:Y:S11]  /*826f0*/  HMMA.16816.F32 R8, R20, R12, R8 ;  /* 0x0000000c1408723c */ /* 0x004ff60000001808 */
[----:B------:R-:W-:Y:S11]  /*82700*/  @!UPT UIADD3 URZ, URZ, URZ, URZ ;  /* 0x0000003f3f3ff290 */ /* 0x000ff6000fffe03f */
[----:B------:R-:W-:Y:S01]  /*82710*/  @!UPT UIADD3 URZ, URZ, URZ, URZ ;  /* 0x0000003f3f3ff290 */ /* 0x000fe2000fffe03f */
[----:B------:R-:W-:Y:S01]  /*82720*/  STL [R1+0xfe0], R8 ;  /* 0x000fe00801007387 */ /* 0x000fe20000100800 */
[----:B------:R0:W-:Y:S02]  /*82730*/  STL [R1+0xfec], R11 ;  /* 0x000fec0b01007387 */ /* 0x0001e40000100800 */
[----:B------:R-:W-:Y:S02]  /*82740*/  IMAD.MOV.U32 R19, RZ, RZ, R10 ;  /* 0x000000ffff137224 */ /* 0x000fe400078e000a */
[----:B------:R-:W-:Y:S01]  /*82750*/  IMAD.MOV.U32 R18, RZ, RZ, R9 ;  /* 0x000000ffff127224 */ /* 0x000fe200078e0009 */
[----:B0-----:R-:W2:Y:S01]  /*82760*/  LDL.LU.64 R10, [R1+0x5ba0] ;  /* 0x005ba000010a7983 */ /* 0x001ea20000300a00 */
[----:B------:R-:W2:Y:S03]  /*82770*/  LDL.LU.64 R8, [R1+0x5b98] ;  /* 0x005b980001087983 */ /* 0x000ea60000300a00 */
[----:B------:R-:W-:Y:S02]  /*82780*/  STL.64 [R1+0x5890], R18 ;  /* 0x0058901201007387 */ /* 0x000fe40000100a00 */
[----:B------:R0:W-:Y:S02]  /*82790*/  STL.64 [R1+0x5888], R16 ;  /* 0x0058881001007387 */ /* 0x0001e40000100a00 */
[----:B0-----:R-:W-:-:S02]  /*827a0*/  IMAD.MOV.U32 R16, RZ, RZ, R27 ;  /* 0x000000ffff107224 */ /* 0x001fc400078e001b */
[----:B------:R-:W-:-:S05]  /*827b0*/  IMAD.MOV.U32 R17, RZ, RZ, R26 ;  /* 0x000000ffff117224 */ /* 0x000fca00078e001a */
[----:B------:R3:W-:Y:S02]  /*827c0*/  STL.64 [R1+0x5b38], R16 ;  /* 0x005b381001007387 */ /* 0x0007e40000100a00 */
[----:B---3--:R-:W-:Y:S02]  /*827d0*/  IMAD.MOV.U32 R16, RZ, RZ, R25 ;  /* 0x000000ffff107224 */ /* 0x008fe400078e0019 */
[----:B------:R-:W-:-:S05]  /*827e0*/  IMAD.MOV.U32 R17, RZ, RZ, R24 ;  /* 0x000000ffff117224 */ /* 0x000fca00078e0018 */
[----:B------:R4:W-:Y:S01]  /*827f0*/  STL.64 [R1+0x5b50], R16 ;  /* 0x005b501001007387 */ /* 0x0009e20000100a00 */
[----:B------:R-:W3:Y:S02]  /*82800*/  LDL.LU R24, [R1+0x570] ;  /* 0x0005700001187983 */ /* 0x000ee40000300800 */
[----:B------:R-:W3:Y:S02]  /*82810*/  LDL.LU R25, [R1+0x574] ;  /* 0x0005740001197983 */ /* 0x000ee40000300800 */
[----:B------:R-:W3:Y:S01]  /*82820*/  LDL.LU R26, [R1+0x578] ;  /* 0x00057800011a7983 */ /* 0x000ee20000300800 */
[----:B------:R-:W3:Y:S01]  /*82830*/  LDL.LU R27, [R1+0x57c] ;  /* 0x00057c00011b7983 */ /* 0x000ee20000300800 */
[----:B----4-:R-:W-:Y:S02]  /*82840*/  IMAD.MOV.U32 R16, RZ, RZ, R15 ;  /* 0x000000ffff107224 */ /* 0x010fe400078e000f */
[----:B------:R-:W-:-:S05]  /*82850*/  IMAD.MOV.U32 R17, RZ, RZ, R14 ;  /* 0x000000ffff117224 */ /* 0x000fca00078e000e */
[----:B------:R0:W-:Y:S01]  /*82860*/  STL.64 [R1+0x5b60], R16 ;  /* 0x005b601001007387 */ /* 0x0001e20000100a00 */
[C---:B--2---:R-:W-:Y:S01]  /*82870*/  HMMA.16816.F32 R4, R20.reuse, R8, R4 ;  /* 0x000000081404723c */ /* 0x044fe20000001804 */
[----:B0-----:R-:W-:Y:S02]  /*82880*/  IMAD.MOV.U32 R17, RZ, RZ, R10 ;  /* 0x000000ffff117224 */ /* 0x001fe400078e000a */
[----:B------:R-:W-:Y:S11]  /*82890*/  IMAD.MOV.U32 R16, RZ, RZ, R11 ;  /* 0x000000ffff107224 */ /* 0x000ff600078e000b */
[----:B------:R-:W-:Y:S09]  /*828a0*/  @!UPT UIADD3 URZ, URZ, URZ, URZ ;  /* 0x0000003f3f3ff290 */ /* 0x000ff2000fffe03f */
[----:B------:R0:W-:Y:S01]  /*828b0*/  STL.64 [R1+0xfd0], R4 ;  /* 0x000fd00401007387 */ /* 0x0001e20000100a00 */
[----:B------:R-:W-:Y:S02]  /*828c0*/  IMAD.MOV.U32 R14, RZ, RZ, R6 ;  /* 0x000000ffff0e7224 */ /* 0x000fe400078e0006 */
[----:B------:R-:W-:Y:S02]  /*828d0*/  IMAD.MOV.U32 R15, RZ, RZ, R7 ;  /* 0x000000ffff0f7224 */ /* 0x000fe400078e0007 */
[----:B------:R-:W2:Y:S04]  /*828e0*/  LDL.LU.64 R6, [R1+0x5b90] ;  /* 0x005b900001067983 */ /* 0x000ea80000300a00 */
[----:B0-----:R-:W3:Y:S01]  /*828f0*/  LDL.LU.64 R4, [R1+0x5b88] ;  /* 0x005b880001047983 */ /* 0x001ee20000300a00 */
[----:B------:R0:W-:Y:S03]  /*82900*/  STL.64 [R1+0x5b58], R8 ;  /* 0x005b580801007387 */ /* 0x0001e60000100a00 */
        /* <DEDUP_REMOVED lines=10> */
[----:B------:R-:W-:Y:S01]  /*829b0*/  STL [R1+0x519c], R15 ;  /* 0x00519c0f01007387 */ /* 0x000fe20000100800 */
[----:B------:R-:W-:Y:S02]  /*829c0*/  STL [R1+0x5198], R14 ;  /* 0x0051980e01007387 */ /* 0x000fe40000100800 */
[----:B------:R0:W-:Y:S02]  /*829d0*/  STL.64 [R1+0x5880], R12 ;  /* 0x0058800c01007387 */ /* 0x0001e40000100a00 */
[----:B0-----:R-:W4:Y:S01]  /*829e0*/  LDL.LU R12, [R1+0x4f0] ;  /* 0x0004f000010c7983 */ /* 0x001f220000300800 */
[----:B------:R-:W4:Y:S02]  /*829f0*/  LDL.LU R13, [R1+0x4f4] ;  /* 0x0004f400010d7983 */ /* 0x000f240000300800 */
[----:B------:R-:W2:Y:S02]  /*82a00*/  LDL.LU R14, [R1+0x4f8] ;  /* 0x0004f800010e7983 */ /* 0x000ea40000300800 */
[----:B------:R-:W2:Y:S01]  /*82a10*/  LDL.LU R15, [R1+0x4fc] ;  /* 0x0004fc00010f7983 */ /* 0x000ea20000300800 */
[----:B---3--:R-:W-:Y:S01]  /*82a20*/  HMMA.16816.F32 R20, R20, R4, R24 ;  /* 0x000000041414723c */ /* 0x008fe20000001818 */
[----:B--2---:R-:W-:Y:S01]  /*82a30*/  STL.64 [R1+0x5b48], R14 ;  /* 0x005b480e01007387 */ /* 0x004fe20000100a00 */
[----:B----4-:R0:W-:Y:S03]  /*82a40*/  STL.64 [R1+0x5b40], R12 ;  /* 0x005b400c01007387 */ /* 0x0101e60000100a00 */
[----:B0-----:R-:W2:Y:S01]  /*82a50*/  LDL.LU R12, [R1+0x510] ;  /* 0x00051000010c7983 */ /* 0x001ea20000300800 */
[----:B------:R-:W2:Y:S02]  /*82a60*/  LDL.LU R13, [R1+0x514] ;  /* 0x00051400010d7983 */ /* 0x000ea40000300800 */
[----:B------:R-:W2:Y:S02]  /*82a70*/  LDL.LU R14, [R1+0x518] ;  /* 0x00051800010e7983 */ /* 0x000ea40000300800 */
[----:B------:R-:W2:Y:S01]  /*82a80*/  LDL.LU R15, [R1+0x51c] ;  /* 0x00051c00010f7983 */ /* 0x000ea20000300800 */
[----:B------:R-:W3:Y:S01]  /*82a90*/  LDL.LU.64 R26, [R1+0x5b80] ;  /* 0x005b8000011a7983 */ /* 0x000ee20000300a00 */
[----:B------:R-:W3:Y:S11]  /*82aa0*/  LDL.LU.64 R24, [R1+0x5b78] ;  /* 0x005b780001187983 */ /* 0x000ef60000300a00 */
[----:B------:R-:W-:Y:S02]  /*82ab0*/  STL.64 [R1+0x570], R20 ;  /* 0x0005701401007387 */ /* 0x000fe40000100a00 */
[----:B------:R-:W-:Y:S01]  /*82ac0*/  STL.64 [R1+0x578], R22 ;  /* 0x0005781601007387 */ /* 0x000fe20000100a00 */
[C---:B---3--:R-:W-:Y:S01]  /*82ad0*/  HMMA.16816.F32 R16, R24.reuse, R16, R8 ;  /* 0x000000101810723c */ /* 0x048fe20000001808 */
[----:B------:R-:W3:Y:S01]  /*82ae0*/  LDL.LU.64 R10, [R1+0x5b70] ;  /* 0x005b7000010a7983 */ /* 0x000ee20000300a00 */
[----:B------:R-:W3:Y:S11]  /*82af0*/  LDL.LU.64 R8, [R1+0x5b68] ;  /* 0x005b680001087983 */ /* 0x000ef60000300a00 */
[----:B------:R-:W-:Y:S10]  /*82b00*/  @!UPT UIADD3 URZ, URZ, URZ, URZ ;  /* 0x0000003f3f3ff290 */ /* 0x000ff4000fffe03f */
[----:B------:R0:W-:Y:S01]  /*82b10*/  STL.64 [R1+0x530], R16 ;  /* 0x0005301001007387 */ /* 0x0001e20000100a00 */
[----:B------:R3:W-:Y:S03]  /*82b20*/  STL.64 [R1+0x538], R18 ;  /* 0x0005381201007387 */ /* 0x0007e60000100a00 */
[----:B0-----:R-:W3:Y:S02]  /*82b30*/  LDL.LU.64 R16, [R1+0x5b60] ;  /* 0x005b600001107983 */ /* 0x001ee40000300a00 */
[----:B---3--:R-:W-:Y:S02]  /*82b40*/  HMMA.16816.F32 R16, R24, R16, R8 ;  /* 0x000000101810723c */ /* 0x008fe40000001808 */
[----:B------:R-:W3:Y:S11]  /*82b50*/  LDL.LU.64 R8, [R1+0x5b58] ;  /* 0x005b580001087983 */ /* 0x000ef60000300a00 */
[----:B------:R-:W-:Y:S10]  /*82b60*/  @!UPT UIADD3 URZ, URZ, URZ, URZ ;  /* 0x0000003f3f3ff290 */ /* 0x000ff4000fffe03f */
[----:B------:R0:W-:Y:S04]  /*82b70*/  STL.64 [R1+0x520], R16 ;  /* 0x0005201001007387 */ /* 0x0001e80000100a00 */
[----:B0-----:R-:W2:Y:S01]  /*82b80*/  LDL.LU.64 R16, [R1+0x5b50] ;  /* 0x005b500001107983 */ /* 0x001ea20000300a00 */
[----:B------:R-:W-:Y:S02]  /*82b90*/  IMAD.MOV.U32 R10, RZ, RZ, R18 ;  /* 0x000000ffff0a7224 */ /* 0x000fe400078e0012 */
[----:B------:R-:W-:-:S05]  /*82ba0*/  IMAD.MOV.U32 R11, RZ, RZ, R19 ;  /* 0x000000ffff0b7224 */ /* 0x000fca00078e0013 */
[----:B------:R-:W-:Y:S01]  /*82bb0*/  STL [R1+0x46d4], R11 ;  /* 0x0046d40b01007387 */ /* 0x000fe20000100800 */
[----:B------:R-:W-:Y:S03]  /*82bc0*/  STL [R1+0x46c8], R10 ;  /* 0x0046c80a01007387 */ /* 0x000fe60000100800 */
[----:B---3--:R0:W-:Y:S04]  /*82bd0*/  STL.64 [R1+0x5878], R8 ;  /* 0x0058780801007387 */ /* 0x0081e80000100a00 */
[----:B0-----:R-:W3:Y:S01]  /*82be0*/  LDL.LU R8, [R1+0x500] ;  /* 0x0005000001087983 */ /* 0x001ee20000300800 */
[----:B------:R-:W3:Y:S02]  /*82bf0*/  LDL.LU R9, [R1+0x504] ;  /* 0x0005040001097983 */ /* 0x000ee40000300800 */
[----:B------:R-:W3:Y:S02]  /*82c00*/  LDL.LU R10, [R1+0x508] ;  /* 0x00050800010a7983 */ /* 0x000ee40000300800 */
[----:B------:R-:W3:Y:S01]  /*82c10*/  LDL.LU R11, [R1+0x50c] ;  /* 0x00050c00010b7983 */ /* 0x000ee20000300800 */
[----:B--2---:R-:W-:Y:S01]  /*82c20*/  HMMA.16816.F32 R16, R24, R16, R12 ;  /* 0x000000101810723c */ /* 0x004fe2000000180c */
[----:B------:R-:W2:Y:S01]  /*82c30*/  LDL.LU.64 R14, [R1+0x5b48] ;  /* 0x005b4800010e7983 */ /* 0x000ea20000300a00 */
[----:B------:R-:W2:Y:S11]  /*82c40*/  LDL.LU.64 R12, [R1+0x5b40] ;  /* 0x005b4000010c7983 */ /* 0x000eb60000300a00 */
[----:B------:R-:W-:Y:S10]  /*82c50*/  @!UPT UIADD3 URZ, URZ, URZ, URZ ;  /* 0x0000003f3f3ff290 */ /* 0x000ff4000fffe03f */
[----:B------:R0:W-:Y:S01]  /*82c60*/  STL.64 [R1+0x510], R16 ;  /* 0x0005101001007387 */ /* 0x0001e20000100a00 */
[----:B------:R-:W-:Y:S03]  /*82c70*/  STL.64 [R1+0x518], R18 ;  /* 0x0005181201007387 */ /* 0x000fe60000100a00 */
[----:B0-----:R-:W2:Y:S01]  /*82c80*/  LDL.LU.64 R16, [R1+0x5b38] ;  /* 0x005b380001107983 */ /* 0x001ea20000300a00 */
[----:B------:R-:W-:Y:S02]  /*82c90*/  IMAD.MOV.U32 R20, RZ, RZ, R7 ;  /* 0x000000ffff147224 */ /* 0x000fe400078e0007 */
[----:B------:R-:W-:-:S07]  /*82ca0*/  IMAD.MOV.U32 R21, RZ, RZ, R6 ;  /* 0x000000ffff157224 */ /* 0x000fce00078e0006 */
[C---:B---3--:R-:W-:Y:S11]  /*82cb0*/  HMMA.16816.F32 R20, R24.reuse, R20, R8 ;  /* 0x000000141814723c */ /* 0x048ff60000001808 */
[----:B------:R-:W-:Y:S11]  /*82cc0*/  @!UPT UIADD3 URZ, URZ, URZ, URZ ;  /* 0x0000003f3f3ff290 */ /* 0x000ff6000fffe03f */
[----:B------:R-:W-:Y:S01]  /*82cd0*/  @!UPT UIADD3 URZ, URZ, URZ, URZ ;  /* 0x0000003f3f3ff290 */ /* 0x000fe2000fffe03f */
[----:B------:R-:W-:Y:S01]  /*82ce0*/  STL.64 [R1+0x500], R20 ;  /* 0x0005001401007387 */ /* 0x000fe20000100a00 */
[----:B------:R-:W-:Y:S01]  /*82cf0*/  STL.64 [R1+0x508], R22 ;  /* 0x0005081601007387 */ /* 0x000fe20000100a00 */
[----:B--2---:R-:W-:Y:S07]  /*82d00*/  HMMA.16816.F32 R8, R24, R16, R12 ;  /* 0x000000101808723c */ /* 0x004fee000000180c */
[----:B------:R-:W-:Y:S02]  /*82d10*/  IMAD.MOV.U32 R16, RZ, RZ, R28 ;  /* 0x000000ffff107224 */ /* 0x000fe400078e001c */
[----:B------:R-:W-:Y:S11]  /*82d20*/  IMAD.MOV.U32 R17, RZ, RZ, R3 ;  /* 0x000000ffff117224 */ /* 0x000ff600078e0003 */
[----:B------:R-:W-:Y:S04]  /*82d30*/  @!UPT UIADD3 URZ, URZ, URZ, URZ ;  /* 0x0000003f3f3ff290 */ /* 0x000fe8000fffe03f */
[----:B------:R-:W-:Y:S02]  /*82d40*/  IMAD.MOV.U32 R6, RZ, RZ, R10 ;  /* 0x000000ffff067224 */ /* 0x000fe400078e000a */
[----:B------:R-:W-:Y:S01]  /*82d50*/  IMAD.MOV.U32 R7, RZ, RZ, R11 ;  /* 0x000000ffff077224 */ /* 0x000fe200078e000b */
[----:B------:R-:W-:Y:S04]  /*82d60*/  STL.64 [R1+0x4f0], R8 ;  /* 0x0004f00801007387 */ /* 0x000fe80000100a00 */
[----:B------:R-:W-:Y:S01]  /*82d70*/  STL.64 [R1+0x58a0], R6 ;  /* 0x0058a00601007387 */ /* 0x000fe20000100a00 */
[----:B------:R0:W-:Y:S02]  /*82d80*/  STL.64 [R1+0x5898], R4 ;  /* 0x0058980401007387 */ /* 0x0001e40000100a00 */
[----:B------:R-:W2:Y:S02]  /*82d90*/  LDL.LU R28, [R1+0x5b30] ;  /* 0x005b3000011c7983 */ /* 0x000ea40000300800 */
[----:B------:R-:W3:Y:S01]  /*82da0*/  LDL.LU R3, [R1+0x5b2c] ;  /* 0x005b2c0001037983 */ /* 0x000ee20000300800 */
[----:B------:R1:W-:Y:S04]  /*82db0*/  STL.64 [R1+0x58a8], R16 ;  /* 0x0058a81001007387 */ /* 0x0003e80000100a00 */
[----:B0-----:R-:W4:Y:S01]  /*82dc0*/  LDL.LU R4, [R1+0x8b0] ;  /* 0x0008b00001047983 */ /* 0x001f220000300800 */
[----:B------:R-:W4:Y:S02]  /*82dd0*/  LDL.LU R5, [R1+0x8b4] ;  /* 0x0008b40001057983 */ /* 0x000f240000300800 */
[----:B------:R-:W2:Y:S02]  /*82de0*/  LDL.LU R6, [R1+0x8b8] ;  /* 0x0008b80001067983 */ /* 0x000ea40000300800 */
[----:B------:R-:W2:Y:S02]  /*82df0*/  LDL.LU R7, [R1+0x8bc] ;  /* 0x0008bc0001077983 */ /* 0x000ea40000300800 */
[----:B-1----:R-:W-:-:S02]  /*82e00*/  IMAD.MOV.U32 R16, RZ, RZ, R2 ;  /* 0x000000ffff107224 */ /* 0x002fc400078e0002 */
[----:B------:R-:W-:Y:S01]  /*82e10*/  IMAD.MOV.U32 R17, RZ, RZ, R0 ;  /* 0x000000ffff117224 */ /* 0x000fe200078e0000 */
[----:B--2---:R-:W-:Y:S01]  /*82e20*/  STL.64 [R1+0x58b8], R6 ;  /* 0x0058b80601007387 */ /* 0x004fe20000100a00 */
[----:B----4-:R0:W-:Y:S02]  /*82e30*/  STL.64 [R1+0x58b0], R4 ;  /* 0x0058b00401007387 */ /* 0x0101e40000100a00 */
        /* <DEDUP_REMOVED lines=21> */
[----:B------:R-:W-:Y:S02]  /*82f90*/  STL.64 [R1+0x58e0], R4 ;  /* 0x0058e00401007387 */ /* 0x000fe40000100a00 */
[----:B------:R-:W2:Y:S02]  /*82fa0*/  LDL.LU R0, [R1+0x5b18] ;  /* 0x005b180001007983 */ /* 0x000ea40000300800 */
[----:B------:R-:W4:Y:S01]  /*82fb0*/  LDL.LU R2, [R1+0x5b14] ;  /* 0x005b140001027983 */ /* 0x000f220000300800 */
[----:B------:R0:W-:Y:S02]  /*82fc0*/  STL.64 [R1+0x58f0], R16 ;  /* 0x0058f01001007387 */ /* 0x0001e40000100a00 */
[----:B0-----:R-:W-:Y:S02]  /*82fd0*/  IMAD.MOV.U32 R16, RZ, RZ, R29 ;  /* 0x000000ffff107224 */ /* 0x001fe400078e001d */
[----:B------:R-:W-:Y:S01]  /*82fe0*/  IMAD.MOV.U32 R17, RZ, RZ, R28 ;  /* 0x000000ffff117224 */ /* 0x000fe200078e001c */
[----:B------:R-:W3:Y:S01]  /*82ff0*/  LDL.LU R29, [R1+0x5b10] ;  /* 0x005b1000011d7983 */ /* 0x000ee20000300800 */
[----:B------:R-:W3:Y:S03]  /*83000*/  LDL.LU R28, [R1+0x5b0c] ;  /* 0x005b0c00011c7983 */ /* 0x000ee60000300800 */
[----:B------:R2:W-:Y:S01]  /*83010*/  STL.64 [R1+0x5908], R16 ;  /* 0x0059081001007387 */ /* 0x0005e20000100a00 */
[----:B------:R-:W3:Y:S02]  /*83020*/  LDL.LU R4, [R1+0x8e0] ;  /* 0x0008e00001047983 */ /* 0x000ee40000300800 */
[----:B------:R-:W3:Y:S02]  /*83030*/  LDL.LU R5, [R1+0x8e4] ;  /* 0x0008e40001057983 */ /* 0x000ee40000300800 */
[----:B------:R-:W3:Y:S01]  /*83040*/  LDL.LU R6, [R1+0x8e8] ;  /* 0x0008e80001067983 */ /* 0x000ee20000300800 */
[----:B------:R-:W3:Y:S01]  /*83050*/  LDL.LU R7, [R1+0x8ec] ;  /* 0x0008ec0001077983 */ /* 0x000ee20000300800 */
[----:B--2---:R-:W-:-:S02]  /*83060*/  IMAD.MOV.U32 R17, RZ, RZ, R0 ;  /* 0x000000ffff117224 */ /* 0x004fc400078e0000 */
[----:B----4-:R-:W-:Y:S02]  /*83070*/  IMAD.MOV.U32 R16, RZ, RZ, R2 ;  /* 0x000000ffff107224 */ /* 0x010fe400078e0002 */
        /* <DEDUP_REMOVED lines=131> */
[----:B------:R-:W4:Y:S04]  /*838b0*/  LDL.LU R28, [R1+0x5aa0] ;  /* 0x005aa000011c7983 */ /* 0x000f280000300800 */
[----:B------:R-:W-:Y:S04]  /*838c0*/  STL.64 [R1+0x5a58], R16 ;  /* 0x005a581001007387 */ /* 0x000fe80000100a00 */
[----:B---3--:R-:W-:Y:S01]  /*838d0*/  STL.64 [R1+0x5a08], R6 ;  /* 0x005a080601007387 */ /* 0x008fe20000100a00 */
[----:B--2---:R0:W-:Y:S03]  /*838e0*/  STL.64 [R1+0x5a00], R4 ;  /* 0x005a000401007387 */ /* 0x0041e60000100a00 */
[----:B0-----:R-:W2:Y:S01]  /*838f0*/  LDL.LU R4, [R1+0x9a0] ;  /* 0x0009a00001047983 */ /* 0x001ea20000300800 */
[----:B------:R-:W2:Y:S02]  /*83900*/  LDL.LU R5, [R1+0x9a4] ;  /* 0x0009a40001057983 */ /* 0x000ea40000300800 */
[----:B------:R-:W3:Y:S02]  /*83910*/  LDL.LU R6, [R1+0x9a8] ;  /* 0x0009a80001067983 */ /* 0x000ee40000300800 */
[----:B------:R-:W3:Y:S01]  /*83920*/  LDL.LU R7, [R1+0x9ac] ;  /* 0x0009ac0001077983 */ /* 0x000ee20000300800 */
[----:B------:R-:W2:Y:S04]  /*83930*/  LDL.64 R16, [R1+0x130] ;  /* 0x0001300001107983 */ /* 0x000ea80000100a00 */
[----:B--2---:R4:W-:Y:S02]  /*83940*/  STL.64 [R1+0x5a70], R16 ;  /* 0x005a701001007387 */ /* 0x0049e40000100a00 */
[----:B----4-:R-:W-:-:S02]  /*83950*/  IMAD.MOV.U32 R16, RZ, RZ, R0 ;  /* 0x000000ffff107224 */ /* 0x010fc400078e0000 */
[----:B------:R-:W-:Y:S01]  /*83960*/  IMAD.MOV.U32 R17, RZ, RZ, R2 ;  /* 0x000000ffff117224 */ /* 0x000fe200078e0002 */
[----:B------:R-:W2:Y:S01]  /*83970*/  LDL.LU R0, [R1+0x5a9c] ;  /* 0x005a9c0001007983 */ /* 0x000ea20000300800 */
[----:B------:R-:W4:Y:S03]  /*83980*/  LDL.LU R2, [R1+0x5a98] ;  /* 0x005a980001027983 */ /* 0x000f260000300800 */
[----:B------:R-:W-:Y:S01]  /*83990*/  STL.64 [R1+0x5a88], R16 ;  /* 0x005a881001007387 */ /* 0x000fe20000100a00 */
[----:B------:R-:W2:Y:S02]  /*839a0*/  LDL R20, [R1+0x150] ;  /* 0x0001500001147983 */ /* 0x000ea40000100800 */
[----:B------:R-:W-:-:S05]  /*839b0*/  IMAD.MOV.U32 R21, RZ, RZ, R28 ;  /* 0x000000ffff157224 */ /* 0x000fca00078e001c */
[----:B--2---:R0:W-:Y:S01]  /*839c0*/  STL.64 [R1+0x5a90], R20 ;  /* 0x005a901401007387 */ /* 0x0041e20000100a00 */
[----:B------:R-:W2:Y:S02]  /*839d0*/  LDL.LU R8, [R1+0x4d0] ;  /* 0x0004d00001087983 */ /* 0x000ea40000300800 */
[----:B------:R-:W2:Y:S02]  /*839e0*/  LDL.LU R9, [R1+0x4d4] ;  /* 0x0004d40001097983 */ /* 0x000ea40000300800 */
[----:B------:R-:W2:Y:S01]  /*839f0*/  LDL.LU R10, [R1+0x4d8] ;  /* 0x0004d800010a7983 */ /* 0x000ea20000300800 */
[----:B------:R-:W2:Y:S04]  /*83a00*/  LDL.LU R11, [R1+0x4dc] ;  /* 0x0004dc00010b7983 */ /* 0x000ea80000300800 */
        /* <DEDUP_REMOVED lines=44> */
[----:B0-----:R-:W2:Y:S01]  /*83cd0*/  LDL.LU.64 R16, [R1+0x5a88] ;  /* 0x005a880001107983 */ /* 0x001ea20000300a00 */
[C---:B----4-:R-:W-:Y:S03]  /*83ce0*/  HMMA.16816.F32 R20, R24.reuse, R20, R8 ;  /* 0x000000141814723c */ /* 0x050fe60000001808 */
[----:B------:R-:W4:Y:S05]  /*83cf0*/  LDL.LU R8, [R1+0x890] ;  /* 0x0008900001087983 */ /* 0x000f2a0000300800 */
[C---:B--2---:R-:W-:Y:S11]  /*83d00*/  HMMA.16816.F32 R16, R24.reuse, R16, R4 ;  /* 0x000000101810723c */ /* 0x044ff60000001804 */
[----:B------:R-:W-:Y:S04]  /*83d10*/  @!UPT UIADD3 URZ, URZ, URZ, URZ ;  /* 0x0000003f3f3ff290 */ /* 0x000fe8000fffe03f */
[----:B------:R-:W-:Y:S01]  /*83d20*/  STL.64 [R1+0x4d0], R20 ;  /* 0x0004d01401007387 */ /* 0x000fe20000100a00 */
[----:B------:R-:W-:Y:S02]  /*83d30*/  STL.64 [R1+0x4d8], R22 ;  /* 0x0004d81601007387 */ /* 0x000fe40000100a00 */
[----:B------:R-:W4:Y:S02]  /*83d40*/  LDL.LU R9, [R1+0x894] ;  /* 0x0008940001097983 */ /* 0x000f240000300800 */
[----:B------:R-:W4:Y:S01]  /*83d50*/  LDL.LU R10, [R1+0x898] ;  /* 0x00089800010a7983 */ /* 0x000f220000300800 */
[----:B------:R-:W4:Y:S01]  /*83d60*/  LDL.LU R11, [R1+0x89c] ;  /* 0x00089c00010b7983 */ /* 0x000f220000300800 */
[----:B------:R-:W2:Y:S02]  /*83d70*/  LDL.LU.64 R6, [R1+0x5a80] ;  /* 0x005a800001067983 */ /* 0x000ea40000300a00 */
[----:B------:R-:W2:Y:S01]  /*83d80*/  LDL.LU.64 R4, [R1+0x5a78] ;  /* 0x005a780001047983 */ /* 0x000ea20000300a00 */
[----:B------:R-:W-:Y:S04]  /*83d90*/  LDSM.16.MT88.4 R20, [R3+0x12000] ;  /* 0x012000000314783b */ /* 0x000fe80000004200 */
[----:B------:R0:W-:Y:S01]  /*83da0*/  STL.64 [R1+0x9f0], R16 ;  /* 0x0009f01001007387 */ /* 0x0001e20000100a00 */
[----:B------:R-:W-:Y:S03]  /*83db0*/  STL.64 [R1+0x9f8], R18 ;  /* 0x0009f81201007387 */ /* 0x000fe60000100a00 */
[----:B0-----:R-:W2:Y:S02]  /*83dc0*/  LDL.LU.64 R16, [R1+0x5a70] ;  /* 0x005a700001107983 */ /* 0x001ea40000300a00 */
        /* <DEDUP_REMOVED lines=146> */
[----:B------:R0:W-:Y:S01]  /*846f0*/  STL.64 [R1+0x8a0], R12 ;  /* 0x0008a00c01007387 */ /* 0x0001e20000100a00 */
[----:B------:R-:W-:Y:S03]  /*84700*/  STL.64 [R1+0x8a8], R14 ;  /* 0x0008a80e01007387 */ /* 0x000fe60000100a00 */
[----:B0-----:R-:W4:Y:S01]  /*84710*/  LDL.LU.64 R12, [R1+0x5880] ;  /* 0x00588000010c7983 */ /* 0x001f220000300a00 */
[----:B--2---:R-:W-:Y:S02]  /*84720*/  STL.64 [R1+0x56d0], R18 ;  /* 0x0056d01201007387 */ /* 0x004fe40000100a00 */
[----:B------:R0:W-:Y:S02]  /*84730*/  STL.64 [R1+0x56c8], R16 ;  /* 0x0056c81001007387 */ /* 0x0001e40000100a00 */
[----:B0-----:R-:W2:Y:S01]  /*84740*/  LDL.LU R16, [R1+0x4c0] ;  /* 0x0004c00001107983 */ /* 0x001ea20000300800 */
[----:B------:R-:W2:Y:S02]  /*84750*/  LDL.LU R17, [R1+0x4c4] ;  /* 0x0004c40001117983 */ /* 0x000ea40000300800 */
[----:B------:R-:W2:Y:S02]  /*84760*/  LDL.LU R18, [R1+0x4c8] ;  /* 0x0004c80001127983 */ /* 0x000ea40000300800 */
[----:B------:R-:W2:Y:S01]  /*84770*/  LDL.LU R19, [R1+0x4cc] ;  /* 0x0004cc0001137983 */ /* 0x000ea20000300800 */
[C---:B----4-:R-:W-:Y:S11]  /*84780*/  HMMA.16816.F32 R8, R24.reuse, R12, R8 ;  /* 0x0000000c1808723c */ /* 0x050ff60000001808 */
[----:B------:R-:W-:Y:S11]  /*84790*/  @!UPT UIADD3 URZ, URZ, URZ, URZ ;  /* 0x0000003f3f3ff290 */ /* 0x000ff6000fffe03f */
[----:B------:R-:W-:Y:S01]  /*847a0*/  @!UPT UIADD3 URZ, URZ, URZ, URZ ;  /* 0x0000003f3f3ff290 */ /* 0x000fe2000fffe03f */
[----:B------:R0:W-:Y:S01]  /*847b0*/  STL.64 [R1+0x890], R8 ;  /* 0x0008900801007387 */ /* 0x0001e20000100a00 */
[----:B------:R-:W-:Y:S03]  /*847c0*/  STL.64 [R1+0x898], R10 ;  /* 0x0008980a01007387 */ /* 0x000fe60000100a00 */
[----:B0-----:R-:W3:Y:S01]  /*847d0*/  LDL.LU.64 R8, [R1+0x5878] ;  /* 0x0058780001087983 */ /* 0x001ee20000300a00 */
[----:B------:R0:W-:Y:S02]  /*847e0*/  STL [R1+0x56ac], R12 ;  /* 0x0056ac0c01007387 */ /* 0x0001e40000100800 */
[----:B------:R1:W-:Y:S01]  /*847f0*/  STL [R1+0x56a8], R13 ;  /* 0x0056a80d01007387 */ /* 0x0003e20000100800 */
[----:B0-----:R-:W3:Y:S01]  /*84800*/  LDL.LU R12, [R1+0x880] ;  /* 0x00088000010c7983 */ /* 0x001ee20000300800 */
[----:B-1----:R-:W3:Y:S02]  /*84810*/  LDL.LU R13, [R1+0x884] ;  /* 0x00088400010d7983 */ /* 0x002ee40000300800 */
[----:B------:R-:W3:Y:S02]  /*84820*/  LDL.LU R14, [R1+0x888] ;  /* 0x00088800010e7983 */ /* 0x000ee40000300800 */
[----:B------:R-:W3:Y:S02]  /*84830*/  LDL.LU R15, [R1+0x88c] ;  /* 0x00088c00010f7983 */ /* 0x000ee40000300800 */
[C---:B---3--:R-:W-:Y:S01]  /*84840*/  HMMA.16816.F32 R12, R24.reuse, R8, R12 ;  /* 0x00000008180c723c */ /* 0x048fe2000000180c */
[----:B------:R0:W-:Y:S01]  /*84850*/  STL [R1+0x568c], R8 ;  /* 0x00568c0801007387 */ /* 0x0001e20000100800 */
[----:B------:R-:W-:Y:S11]  /*84860*/  STL [R1+0x5688], R9 ;  /* 0x0056880901007387 */ /* 0x000ff60000100800 */
[----:B------:R-:W-:Y:S10]  /*84870*/  @!UPT UIADD3 URZ, URZ, URZ, URZ ;  /* 0x0000003f3f3ff290 */ /* 0x000ff4000fffe03f */
[----:B------:R-:W-:Y:S01]  /*84880*/  STL.64 [R1+0x880], R12 ;  /* 0x0008800c01007387 */ /* 0x000fe20000100a00 */
[----:B------:R2:W-:Y:S02]  /*84890*/  STL.64 [R1+0x888], R14 ;  /* 0x0008880e01007387 */ /* 0x0005e40000100a00 */
[----:B0-----:R-:W3:Y:S01]  /*848a0*/  LDL.LU R8, [R1+0xfa0] ;  /* 0x000fa00001087983 */ /* 0x001ee20000300800 */
[----:B--2---:R-:W-:Y:S01]  /*848b0*/  HMMA.16816.F32 R12, R24, R4, R16 ;  /* 0x00000004180c723c */ /* 0x004fe20000001810 */
[----:B------:R-:W0:Y:S11]  /*848c0*/  LDSM.16.MT88.4 R24, [R3+0x12080] ;  /* 0x012080000318783b */ /* 0x000e360000004200 */
[----:B------:R-:W-:Y:S11]  /*848d0*/  @!UPT UIADD3 URZ, URZ, URZ, URZ ;  /* 0x0000003f3f3ff290 */ /* 0x000ff6000fffe03f */
[----:B------:R-:W-:Y:S01]  /*848e0*/  STL.64 [R1+0x4c0], R12 ;  /* 0x0004c00c01007387 */ /* 0x000fe20000100a00 */
[----:B------:R-:W-:Y:S02]  /*848f0*/  STL.64 [R1+0x4c8], R14 ;  /* 0x0004c80e01007387 */ /* 0x000fe40000100a00 */
[----:B------:R-:W3:Y:S02]  /*84900*/  LDL.LU R9, [R1+0xfa4] ;  /* 0x000fa40001097983 */ /* 0x000ee40000300800 */
[----:B------:R-:W2:Y:S01]  /*84910*/  LDL.LU R10, [R1+0xfa8] ;  /* 0x000fa800010a7983 */ /* 0x000ea20000300800 */
[----:B------:R-:W2:Y:S04]  /*84920*/  LDL.LU R11, [R1+0xfac] ;  /* 0x000fac00010b7983 */ /* 0x000ea80000300800 */
[----:B--2---:R-:W-:Y:S01]  /*84930*/  STL.64 [R1+0x5868], R10 ;  /* 0x0058680a01007387 */ /* 0x004fe20000100a00 */
[----:B---3--:R1:W-:Y:S03]  /*84940*/  STL.64 [R1+0x5860], R8 ;  /* 0x0058600801007387 */ /* 0x0083e60000100a00 */
[----:B-1----:R-:W2:Y:S04]  /*84950*/  LDL.64 R8, [R1+0x1a0] ;  /* 0x0001a00001087983 */ /* 0x002ea80000100a00 */
[----:B--2---:R1:W-:Y:S04]  /*84960*/  STL.64 [R1+0x5870], R8 ;  /* 0x0058700801007387 */ /* 0x0043e80000100a00 */
[----:B-1----:R-:W2:Y:S01]  /*84970*/  LDL.64 R8, [R1+0x1b0] ;  /* 0x0001b00001087983 */ /* 0x002ea20000100a00 */
[----:B------:R-:W3:Y:S02]  /*84980*/  LDL.LU R12, [R1+0xf70] ;  /* 0x000f7000010c7983 */ /* 0x000ee40000300800 */
[----:B------:R-:W3:Y:S02]  /*84990*/  LDL.LU R13, [R1+0xf74] ;  /* 0x000f7400010d7983 */ /* 0x000ee40000300800 */
[----:B------:R-:W4:Y:S01]  /*849a0*/  LDL.LU R14, [R1+0xf78] ;  /* 0x000f7800010e7983 */ /* 0x000f220000300800 */
[----:B------:R-:W4:Y:S04]  /*849b0*/  LDL.LU R15, [R1+0xf7c] ;  /* 0x000f7c00010f7983 */ /* 0x000f280000300800 */
[----:B----4-:R-:W-:Y:S01]  /*849c0*/  STL.64 [R1+0x5850], R14 ;  /* 0x0058500e01007387 */ /* 0x010fe20000100a00 */
[----:B---3--:R1:W-:Y:S03]  /*849d0*/  STL.64 [R1+0x5848], R12 ;  /* 0x0058480c01007387 */ /* 0x0083e60000100a00 */
[----:B-1----:R-:W3:Y:S04]  /*849e0*/  LDL.64 R12, [R1+0x180] ;  /* 0x00018000010c7983 */ /* 0x002ee80000100a00 */
[----:B---3--:R1:W-:Y:S01]  /*849f0*/  STL.64 [R1+0x5858], R12 ;  /* 0x0058580c01007387 */ /* 0x0083e20000100a00 */
[----:B------:R-:W3:Y:S03]  /*84a00*/  LDL.64 R16, [R1+0x160] ;  /* 0x0001600001107983 */ /* 0x000ee60000100a00 */
[----:B-1----:R-:W4:Y:S01]  /*84a10*/  LDL.64 R12, [R1+0x190] ;  /* 0x00019000010c7983 */ /* 0x002f220000100a00 */
[----:B------:R-:W-:Y:S02]  /*84a20*/  STL.64 [R1+0x5680], R6 ;  /* 0x0056800601007387 */ /* 0x000fe40000100a00 */
[----:B------:R1:W-:Y:S02]  /*84a30*/  STL.64 [R1+0x5678], R4 ;  /* 0x0056780401007387 */ /* 0x0003e40000100a00 */
[----:B-1----:R-:W2:Y:S01]  /*84a40*/  LDL.LU R4, [R1+0xfc0] ;  /* 0x000fc00001047983 */ /* 0x002ea20000300800 */
[----:B------:R-:W2:Y:S02]  /*84a50*/  LDL.LU R5, [R1+0xfc4] ;  /* 0x000fc40001057983 */ /* 0x000ea40000300800 */
[----:B------:R-:W2:Y:S02]  /*84a60*/  LDL.LU R6, [R1+0xfc8] ;  /* 0x000fc80001067983 */ /* 0x000ea40000300800 */
[----:B------:R-:W2:Y:S01]  /*84a70*/  LDL.LU R7, [R1+0xfcc] ;  /* 0x000fcc0001077983 */ /* 0x000ea20000300800 */
[----:B0-----:R-:W-:Y:S01]  /*84a80*/  STL [R1+0x5664], R26 ;  /* 0x0056641a01007387 */ /* 0x001fe20000100800 */
[----:B------:R-:W-:Y:S02]  /*84a90*/  STL [R1+0x5660], R27 ;  /* 0x0056601b01007387 */ /* 0x000fe40000100800 */
[----:B------:R0:W-:Y:S02]  /*84aa0*/  STL.64 [R1+0x5840], R24 ;  /* 0x0058401801007387 */ /* 0x0001e40000100a00 */
[----:B0-----:R-:W3:Y:S01]  /*84ab0*/  LDL.64 R24, [R1+0x170] ;  /* 0x0001700001187983 */ /* 0x001ee20000100a00 */
[C---:B--2---:R-:W-:Y:S11]  /*84ac0*/  HMMA.16816.F32 R4, R20.reuse, R8, R4 ;  /* 0x000000081404723c */ /* 0x044ff60000001804 */
[----:B------:R-:W-:Y:S11]  /*84ad0*/  @!UPT UIADD3 URZ, URZ, URZ, URZ ;  /* 0x0000003f3f3ff290 */ /* 0x000ff6000fffe03f */
[----:B------:R-:W-:Y:S01]  /*84ae0*/  @!UPT UIADD3 URZ, URZ, URZ, URZ ;  /* 0x0000003f3f3ff290 */ /* 0x000fe2000fffe03f */
[----:B------:R0:W-:Y:S01]  /*84af0*/  STL.64 [R1+0xfc0], R4 ;  /* 0x000fc00401007387 */ /* 0x0001e20000100a00 */
[----:B------:R-:W-:Y:S02]  /*84b00*/  STL.64 [R1+0xfc8], R6 ;  /* 0x000fc80601007387 */ /* 0x000fe40000100a00 */
[----:B0-----:R-:W-:Y:S02]  /*84b10*/  IMAD.MOV.U32 R4, RZ, RZ, R9 ;  /* 0x000000ffff047224 */ /* 0x001fe400078e0009 */
[----:B------:R-:W-:Y:S02]  /*84b20*/  IMAD.MOV.U32 R5, RZ, RZ, R8 ;  /* 0x000000ffff057224 */ /* 0x000fe400078e0008 */
[----:B------:R-:W2:Y:S01]  /*84b30*/  LDL.LU.64 R8, [R1+0x5870] ;  /* 0x0058700001087983 */ /* 0x000ea20000300a00 */
[----:B------:R0:W-:Y:S02]  /*84b40*/  STL [R1+0x5694], R4 ;  /* 0x0056940401007387 */ /* 0x0001e40000100800 */
[----:B------:R1:W-:Y:S01]  /*84b50*/  STL [R1+0x5690], R5 ;  /* 0x0056900501007387 */ /* 0x0003e20000100800 */
[----:B0-----:R-:W2:Y:S01]  /*84b60*/  LDL.LU R4, [R1+0xfb0] ;  /* 0x000fb00001047983 */ /* 0x001ea20000300800 */
[----:B-1----:R-:W2:Y:S02]  /*84b70*/  LDL.LU R5, [R1+0xfb4] ;  /* 0x000fb40001057983 */ /* 0x002ea40000300800 */
[----:B------:R-:W2:Y:S02]  /*84b80*/  LDL.LU R6, [R1+0xfb8] ;  /* 0x000fb80001067983 */ /* 0x000ea40000300800 */
[----:B------:R-:W2:Y:S02]  /*84b90*/  LDL.LU R7, [R1+0xfbc] ;  /* 0x000fbc0001077983 */ /* 0x000ea40000300800 */
[C---:B--2---:R-:W-:Y:S11]  /*84ba0*/  HMMA.16816.F32 R4, R20.reuse, R8, R4 ;  /* 0x000000081404723c */ /* 0x044ff60000001804 */
[----:B------:R-:W-:Y:S11]  /*84bb0*/  @!UPT UIADD3 URZ, URZ, URZ, URZ ;  /* 0x0000003f3f3ff290 */ /* 0x000ff6000fffe03f */
[----:B------:R-:W-:Y:S01]  /*84bc0*/  @!UPT UIADD3 URZ, URZ, URZ, URZ ;  /* 0x0000003f3f3ff290 */ /* 0x000fe2000fffe03f */
[----:B------:R-:W-:Y:S01]  /*84bd0*/  STL.64 [R1+0xfb0], R4 ;  /* 0x000fb00401007387 */ /* 0x000fe20000100a00 */
[----:B------:R0:W-:Y:S02]  /*84be0*/  STL.64 [R1+0xfb8], R6 ;  /* 0x000fb80601007387 */ /* 0x0001e40000100a00 */
[----:B------:R-:W4:Y:S02]  /*84bf0*/  LDL.LU.64 R10, [R1+0x5868] ;  /* 0x00586800010a7983 */ /* 0x000f240000300a00 */
[----:B0-----:R-:W-:Y:S02]  /*84c00*/  IMAD.MOV.U32 R7, RZ, RZ, R8 ;  /* 0x000000ffff077224 */ /* 0x001fe400078e0008 */
[----:B------:R-:W-:Y:S02]  /*84c10*/  IMAD.MOV.U32 R6, RZ, RZ, R9 ;  /* 0x000000ffff067224 */ /* 0x000fe400078e0009 */
[----:B------:R-:W4:Y:S03]  /*84c20*/  LDL.LU.64 R8, [R1+0x5860] ;  /* 0x0058600001087983 */ /* 0x000f260000300a00 */
[----:B------:R0:W-:Y:S02]  /*84c30*/  STL [R1+0x569c], R6 ;  /* 0x00569c0601007387 */ /* 0x0001e40000100800 */
[----:B------:R1:W-:Y:S02]  /*84c40*/  STL [R1+0x5698], R7 ;  /* 0x0056980701007387 */ /* 0x0003e40000100800 */
[----:B------:R-:W2:Y:S01]  /*84c50*/  LDL.LU R4, [R1+0xf90] ;  /* 0x000f900001047983 */ /* 0x000ea20000300800 */
[----:B------:R-:W2:Y:S04]  /*84c60*/  LDL.LU R5, [R1+0xf94] ;  /* 0x000f940001057983 */ /* 0x000ea80000300800 */
[----:B0-----:R-:W2:Y:S01]  /*84c70*/  LDL.LU R6, [R1+0xf98] ;  /* 0x000f980001067983 */ /* 0x001ea20000300800 */
[----:B-1----:R-:W2:Y:S01]  /*84c80*/  LDL.LU R7, [R1+0xf9c] ;  /* 0x000f9c0001077983 */ /* 0x002ea20000300800 */
[C---:B----4-:R-:W-:Y:S11]  /*84c90*/  HMMA.16816.F32 R8, R20.reuse, R12, R8 ;  /* 0x0000000c1408723c */ /* 0x050ff60000001808 */
[----:B------:R-:W-:Y:S11]  /*84ca0*/  @!UPT UIADD3 URZ, URZ, URZ, URZ ;  /* 0x0000003f3f3ff290 */ /* 0x000ff6000fffe03f */
[----:B------:R-:W-:Y:S01]  /*84cb0*/  @!UPT UIADD3 URZ, URZ, URZ, URZ ;  /* 0x0000003f3f3ff290 */ /* 0x000fe2000fffe03f */
[----:B------:R0:W-:Y:S01]  /*84cc0*/  STL.64 [R1+0xfa0], R8 ;  /* 0x000fa00801007387 */ /* 0x0001e20000100a00 */
[----:B------:R-:W-:Y:S02]  /*84cd0*/  STL.64 [R1+0xfa8], R10 ;  /* 0x000fa80a01007387 */ /* 0x000fe40000100a00 */
[----:B0-----:R-:W-:Y:S02]  /*84ce0*/  IMAD.MOV.U32 R8, RZ, RZ, R12 ;  /* 0x000000ffff087224 */ /* 0x001fe400078e000c */
[----:B------:R-:W-:Y:S02]  /*84cf0*/  IMAD.MOV.U32 R9, RZ, RZ, R13 ;  /* 0x000000ffff097224 */ /* 0x000fe400078e000d */
[----:B------:R-:W2:Y:S03]  /*84d00*/  LDL.LU.64 R12, [R1+0x5858] ;  /* 0x00585800010c7983 */ /* 0x000ea60000300a00 */
[----:B------:R-:W-:Y:S02]  /*84d10*/  STL [R1+0x56a4], R9 ;  /* 0x0056a40901007387 */ /* 0x000fe40000100800 */
[----:B------:R0:W-:Y:S02]  /*84d20*/  STL [R1+0x56a0], R8 ;  /* 0x0056a00801007387 */ /* 0x0001e40000100800 */
[----:B0-----:R-:W3:Y:S01]  /*84d30*/  LDL.LU R8, [R1+0xf80] ;  /* 0x000f800001087983 */ /* 0x001ee20000300800 */
[----:B------:R-:W3:Y:S02]  /*84d40*/  LDL.LU R9, [R1+0xf84] ;  /* 0x000f840001097983 */ /* 0x000ee40000300800 */
[----:B------:R-:W3:Y:S02]  /*84d50*/  LDL.LU R10, [R1+0xf88] ;  /* 0x000f8800010a7983 */ /* 0x000ee40000300800 */
[----:B------:R-:W3:Y:S01]  /*84d60*/  LDL.LU R11, [R1+0xf8c] ;  /* 0x000f8c00010b7983 */ /* 0x000ee20000300800 */
[C---:B--2---:R-:W-:Y:S11]  /*84d70*/  HMMA.16816.F32 R4, R20.reuse, R12, R4 ;  /* 0x0000000c1404723c */ /* 0x044ff60000001804 */
[----:B------:R-:W-:Y:S11]  /*84d80*/  @!UPT UIADD3 URZ, URZ, URZ, URZ ;  /* 0x0000003f3f3ff290 */ /* 0x000ff6000fffe03f */
[----:B------:R-:W-:Y:S01]  /*84d90*/  @!UPT UIADD3 URZ, URZ, URZ, URZ ;  /* 0x0000003f3f3ff290 */ /* 0x000fe2000fffe03f */
[----:B------:R0:W-:Y:S01]  /*84da0*/  STL.64 [R1+0xf90], R4 ;  /* 0x000f900401007387 */ /* 0x0001e20000100a00 */
[----:B------:R1:W-:Y:S02]  /*84db0*/  STL.64 [R1+0xf98], R6 ;  /* 0x000f980601007387 */ /* 0x0003e40000100a00 */
[----:B------:R-:W2:Y:S02]  /*84dc0*/  LDL.LU.64 R14, [R1+0x5850] ;  /* 0x00585000010e7983 */ /* 0x000ea40000300a00 */
[----:B0-----:R-:W-:Y:S02]  /*84dd0*/  IMAD.MOV.U32 R4, RZ, RZ, R12 ;  /* 0x000000ffff047224 */ /* 0x001fe400078e000c */
[----:B------:R-:W-:Y:S02]  /*84de0*/  IMAD.MOV.U32 R5, RZ, RZ, R13 ;  /* 0x000000ffff057224 */ /* 0x000fe400078e000d */
[----:B------:R-:W2:Y:S01]  /*84df0*/  LDL.LU.64 R12, [R1+0x5848] ;  /* 0x00584800010c7983 */ /* 0x000ea20000300a00 */
[----:B---3--:R-:W-:Y:S01]  /*84e00*/  HMMA.16816.F32 R8, R20, R24, R8 ;  /* 0x000000181408723c */ /* 0x008fe20000001808 */
[----:B-1----:R-:W-:-:S02]  /*84e10*/  IMAD.MOV.U32 R6, RZ, RZ, R24 ;  /* 0x000000ffff067224 */ /* 0x002fc400078e0018 */
[----:B------:R-:W-:Y:S01]  /*84e20*/  IMAD.MOV.U32 R7, RZ, RZ, R25 ;  /* 0x000000ffff077224 */ /* 0x000fe200078e0019 */
[----:B------:R-:W-:Y:S01]  /*84e30*/  STL [R1+0x56b4], R5 ;  /* 0x0056b40501007387 */ /* 0x000fe20000100800 */
[----:B------:R-:W-:Y:S11]  /*84e40*/  STL [R1+0x56b0], R4 ;  /* 0x0056b00401007387 */ /* 0x000ff60000100800 */
[----:B------:R-:W-:Y:S07]  /*84e50*/  @!UPT UIADD3 URZ, URZ, URZ, URZ ;  /* 0x0000003f3f3ff290 */ /* 0x000fee000fffe03f */
[----:B------:R-:W-:Y:S01]  /*84e60*/  STL.64 [R1+0xf80], R8 ;  /* 0x000f800801007387 */ /* 0x000fe20000100a00 */
[----:B------:R-:W-:Y:S02]  /*84e70*/  STL.64 [R1+0xf88], R10 ;  /* 0x000f880a01007387 */ /* 0x000fe40000100a00 */
[----:B------:R2:W-:Y:S02]  /*84e80*/  STL.64 [R1+0x5808], R6 ;  /* 0x0058080601007387 */ /* 0x0005e40000100a00 */
        /* <DEDUP_REMOVED lines=10> */
[----:B--2---:R0:W-:Y:S02]  /*84f30*/  STL.64 [R1+0x5810], R4 ;  /* 0x0058100401007387 */ /* 0x0041e40000100a00 */
[----:B------:R-:W2:Y:S02]  /*84f40*/  LDL.LU R24, [R1+0xf60] ;  /* 0x000f600001187983 */ /* 0x000ea40000300800 */
[----:B------:R-:W2:Y:S01]  /*84f50*/  LDL.LU R25, [R1+0xf64] ;  /* 0x000f640001197983 */ /* 0x000ea20000300800 */
[----:B------:R-:W2:Y:S01]  /*84f60*/  LDL.LU R26, [R1+0xf68] ;  /* 0x000f6800011a7983 */ /* 0x000ea20000300800 */
[----:B------:R-:W2:Y:S02]  /*84f70*/  LDL.LU R27, [R1+0xf6c] ;  /* 0x000f6c00011b7983 */ /* 0x000ea40000300800 */
[----:B------:R-:W3:Y:S02]  /*84f80*/  LDL.LU R12, [R1+0xf50] ;  /* 0x000f5000010c7983 */ /* 0x000ee40000300800 */
[----:B------:R-:W3:Y:S01]  /*84f90*/  LDL.LU R13, [R1+0xf54] ;  /* 0x000f5400010d7983 */ /* 0x000ee20000300800 */
[----:B------:R-:W4:Y:S01]  /*84fa0*/  LDL.LU R14, [R1+0xf58] ;  /* 0x000f5800010e7983 */ /* 0x000f220000300800 */
[----:B------:R-:W4:Y:S02]  /*84fb0*/  LDL.LU R15, [R1+0xf5c] ;  /* 0x000f5c00010f7983 */ /* 0x000f240000300800 */
[----:B------:R-:W-:-:S02]  /*84fc0*/  IMAD.MOV.U32 R9, RZ, RZ, R16 ;  /* 0x000000ffff097224 */ /* 0x000fc400078e0010 */
[----:B------:R-:W-:Y:S02]  /*84fd0*/  IMAD.MOV.U32 R8, RZ, RZ, R17 ;  /* 0x000000ffff087224 */ /* 0x000fe400078e0011 */
[----:B0-----:R-:W-:Y:S02]  /*84fe0*/  IMAD.MOV.U32 R4, RZ, RZ, R2 ;  /* 0x000000ffff047224 */ /* 0x001fe400078e0002 */
[----:B------:R-:W-:Y:S01]  /*84ff0*/  IMAD.MOV.U32 R5, RZ, RZ, R0 ;  /* 0x000000ffff057224 */ /* 0x000fe200078e0000 */
[----:B----4-:R-:W-:Y:S01]  /*85000*/  STL.64 [R1+0x5838], R14 ;  /* 0x0058380e01007387 */ /* 0x010fe20000100a00 */
[----:B---3--:R0:W-:Y:S03]  /*85010*/  STL.64 [R1+0x5830], R12 ;  /* 0x0058300c01007387 */ /* 0x0081e60000100a00 */
[----:B0-----:R-:W2:Y:S01]  /*85020*/  LDL.64 R12, [R1+0x150] ;  /* 0x00015000010c7983 */ /* 0x001ea20000100a00 */
[----:B------:R0:W-:Y:S03]  /*85030*/  STL.64 [R1+0x5828], R4 ;  /* 0x0058280401007387 */ /* 0x0001e60000100a00 */
[----:B0-----:R-:W3:Y:S01]  /*85040*/  LDL.64 R4, [R1+0x140] ;  /* 0x0001400001047983 */ /* 0x001ee20000100a00 */
[----:B------:R0:W-:Y:S03]  /*85050*/  STL.64 [R1+0x57e0], R8 ;  /* 0x0057e00801007387 */ /* 0x0001e60000100a00 */
[----:B0-----:R-:W4:Y:S01]  /*85060*/  LDL.LU R8, [R1+0xf10] ;  /* 0x000f100001087983 */ /* 0x001f220000300800 */
[----:B------:R-:W4:Y:S02]  /*85070*/  LDL.LU R9, [R1+0xf14] ;  /* 0x000f140001097983 */ /* 0x000f240000300800 */
[----:B------:R-:W2:Y:S02]  /*85080*/  LDL.LU R10, [R1+0xf18] ;  /* 0x000f1800010a7983 */ /* 0x000ea40000300800 */
[----:B------:R-:W2:Y:S02]  /*85090*/  LDL.LU R11, [R1+0xf1c] ;  /* 0x000f1c00010b7983 */ /* 0x000ea40000300800 */
[----:B--2---:R-:W-:Y:S01]  /*850a0*/  STL.64 [R1+0x57f0], R10 ;  /* 0x0057f00a01007387 */ /* 0x004fe20000100a00 */
[----:B----4-:R0:W-:Y:S03]  /*850b0*/  STL.64 [R1+0x57e8], R8 ;  /* 0x0057e80801007387 */ /* 0x0101e60000100a00 */
[----:B0-----:R-:W2:Y:S04]  /*850c0*/  LDL.64 R8, [R1+0x110] ;  /* 0x0001100001087983 */ /* 0x001ea80000100a00 */
[----:B--2---:R0:W-:Y:S04]  /*850d0*/  STL.64 [R1+0x5800], R8 ;  /* 0x0058000801007387 */ /* 0x0041e80000100a00 */
[----:B0-----:R-:W2:Y:S04]  /*850e0*/  LDL.64 R8, [R1+0x120] ;  /* 0x0001200001087983 */ /* 0x001ea80000100a00 */
[----:B--2---:R0:W-:Y:S04]  /*850f0*/  STL.64 [R1+0x5820], R8 ;  /* 0x0058200801007387 */ /* 0x0041e80000100a00 */
[----:B0-----:R-:W2:Y:S01]  /*85100*/  LDL.LU R8, [R1+0xf40] ;  /* 0x000f400001087983 */ /* 0x001ea20000300800 */
[----:B------:R-:W2:Y:S02]  /*85110*/  LDL.LU R9, [R1+0xf44] ;  /* 0x000f440001097983 */ /* 0x000ea40000300800 */
[----:B------:R-:W2:Y:S02]  /*85120*/  LDL.LU R10, [R1+0xf48] ;  /* 0x000f4800010a7983 */ /* 0x000ea40000300800 */
[----:B------:R-:W2:Y:S01]  /*85130*/  LDL.LU R11, [R1+0xf4c] ;  /* 0x000f4c00010b7983 */ /* 0x000ea20000300800 */
[----:B------:R-:W4:Y:S01]  /*85140*/  LDL.64 R16, [R1+0xe0] ;  /* 0x0000e00001107983 */ /* 0x000f220000100a00 */
[----:B------:R-:W-:Y:S03]  /*85150*/  HMMA.16816.F32 R24, R20, R12, R24 ;  /* 0x0000000c1418723c */ /* 0x000fe60000001818 */
[----:B----4-:R0:W-:Y:S04]  /*85160*/  STL.64 [R1+0x57d8], R16 ;  /* 0x0057d81001007387 */ /* 0x0101e80000100a00 */
[----:B0-----:R-:W4:Y:S04]  /*85170*/  LDL.64 R16, [R1+0x100] ;  /* 0x0001000001107983 */ /* 0x001f280000100a00 */
[----:B----4-:R0:W-:Y:S04]  /*85180*/  STL.64 [R1+0x57f8], R16 ;  /* 0x0057f81001007387 */ /* 0x0101e80000100a00 */
[----:B0-----:R-:W4:Y:S01]  /*85190*/  LDL.LU R16, [R1+0xf20] ;  /* 0x000f200001107983 */ /* 0x001f220000300800 */
[----:B------:R-:W4:Y:S02]  /*851a0*/  LDL.LU R17, [R1+0xf24] ;  /* 0x000f240001117983 */ /* 0x000f240000300800 */
[----:B------:R-:W4:Y:S02]  /*851b0*/  LDL.LU R18, [R1+0xf28] ;  /* 0x000f280001127983 */ /* 0x000f240000300800 */
[----:B------:R-:W4:Y:S03]  /*851c0*/  LDL.LU R19, [R1+0xf2c] ;  /* 0x000f2c0001137983 */ /* 0x000f260000300800 */
[----:B------:R0:W-:Y:S01]  /*851d0*/  STL.64 [R1+0xf60], R24 ;  /* 0x000f601801007387 */ /* 0x0001e20000100a00 */
[----:B------:R1:W-:Y:S03]  /*851e0*/  STL.64 [R1+0xf68], R26 ;  /* 0x000f681a01007387 */ /* 0x0003e60000100a00 */
        /* <DEDUP_REMOVED lines=13> */
[----:B------:R0:W-:Y:S01]  /*852c0*/  STL.64 [R1+0xf50], R12 ;  /* 0x000f500c01007387 */ /* 0x0001e20000100a00 */
[----:B------:R-:W-:Y:S02]  /*852d0*/  STL.64 [R1+0xf58], R14 ;  /* 0x000f580e01007387 */ /* 0x000fe40000100a00 */
[----:B0-----:R-:W-:Y:S02]  /*852e0*/  IMAD.MOV.U32 R12, RZ, RZ, R4 ;  /* 0x000000ffff0c7224 */ /* 0x001fe400078e0004 */
[----:B------:R-:W-:Y:S02]  /*852f0*/  IMAD.MOV.U32 R13, RZ, RZ, R5 ;  /* 0x000000ffff0d7224 */ /* 0x000fe400078e0005 */
[----:B------:R-:W3:Y:S03]  /*85300*/  LDL.LU.64 R4, [R1+0x5828] ;  /* 0x0058280001047983 */ /* 0x000ee60000300a00 */
[----:B------:R0:W-:Y:S02]  /*85310*/  STL.64 [R1+0x56d8], R12 ;  /* 0x0056d80c01007387 */ /* 0x0001e40000100a00 */
[----:B0-----:R-:W2:Y:S01]  /*85320*/  LDL.64 R12, [R1+0xf0] ;  /* 0x0000f000010c7983 */ /* 0x001ea20000100a00 */
[C---:B---3--:R-:W-:Y:S03]  /*85330*/  HMMA.16816.F32 R4, R20.reuse, R4, R8 ;  /* 0x000000041404723c */ /* 0x048fe60000001808 */
[----:B------:R-:W3:Y:S11]  /*85340*/  LDL.LU.64 R8, [R1+0x5820] ;  /* 0x0058200001087983 */ /* 0x000ef60000300a00 */
[----:B------:R-:W-:Y:S09]  /*85350*/  @!UPT UIADD3 URZ, URZ, URZ, URZ ;  /* 0x0000003f3f3ff290 */ /* 0x000ff2000fffe03f */
[----:B------:R-:W-:Y:S01]  /*85360*/  STL.64 [R1+0xf40], R4 ;  /* 0x000f400401007387 */ /* 0x000fe20000100a00 */
[----:B------:R0:W-:Y:S03]  /*85370*/  STL.64 [R1+0xf48], R6 ;  /* 0x000f480601007387 */ /* 0x0001e60000100a00 */
[----:B0-----:R-:W3:Y:S01]  /*85380*/  LDL.LU.64 R6, [R1+0x5818] ;  /* 0x0058180001067983 */ /* 0x001ee20000300a00 */
[----:B------:R-:W3:Y:S02]  /*85390*/  LDL.LU.64 R4, [R1+0x5810] ;  /* 0x0058100001047983 */ /* 0x000ee40000300a00 */
        /* <DEDUP_REMOVED lines=9> */
[----:B------:R-:W4:Y:S02]  /*85430*/  LDL.LU.64 R8, [R1+0x5800] ;  /* 0x0058000001087983 */ /* 0x000f240000300a00 */
[----:B----4-:R-:W-:Y:S01]  /*85440*/  HMMA.16816.F32 R16, R20, R8, R16 ;  /* 0x000000081410723c */ /* 0x010fe20000001810 */
[----:B---3--:R-:W-:Y:S01]  /*85450*/  STL.64 [R1+0x56c0], R6 ;  /* 0x0056c00601007387 */ /* 0x008fe20000100a00 */
[----:B------:R0:W-:Y:S02]  /*85460*/  STL.64 [R1+0x56b8], R4 ;  /* 0x0056b80401007387 */ /* 0x0001e40000100a00 */
[----:B------:R-:W-:-:S02]  /*85470*/  IMAD.MOV.U32 R3, RZ, RZ, R8 ;  /* 0x000000ffff037224 */ /* 0x000fc400078e0008 */
[----:B------:R-:W-:Y:S01]  /*85480*/  IMAD.MOV.U32 R2, RZ, RZ, R9 ;  /* 0x000000ffff027224 */ /* 0x000fe200078e0009 */
[----:B0-----:R-:W2:Y:S01]  /*85490*/  LDL.LU R4, [R1+0xf00] ;  /* 0x000f000001047983 */ /* 0x001ea20000300800 */
[----:B------:R-:W2:Y:S02]  /*854a0*/  LDL.LU R5, [R1+0xf04] ;  /* 0x000f040001057983 */ /* 0x000ea40000300800 */
[----:B------:R-:W2:Y:S02]  /*854b0*/  LDL.LU R6, [R1+0xf08] ;  /* 0x000f080001067983 */ /* 0x000ea40000300800 */
[----:B------:R-:W2:Y:S11]  /*854c0*/  LDL.LU R7, [R1+0xf0c] ;  /* 0x000f0c0001077983 */ /* 0x000eb60000300800 */
[----:B------:R0:W-:Y:S01]  /*854d0*/  STL.64 [R1+0xf20], R16 ;  /* 0x000f201001007387 */ /* 0x0001e20000100a00 */
[----:B------:R-:W-:Y:S03]  /*854e0*/  STL.64 [R1+0xf28], R18 ;  /* 0x000f281201007387 */ /* 0x000fe60000100a00 */
        /* <DEDUP_REMOVED lines=9> */
[----:B------:R1:W-:Y:S03]  /*85580*/  STL.64 [R1+0xf18], R10 ;  /* 0x000f180a01007387 */ /* 0x0003e60000100a00 */
[----:B0-----:R-:W3:Y:S01]  /*85590*/  LDL.LU.64 R8, [R1+0x57e0] ;  /* 0x0057e00001087983 */ /* 0x001ee20000300a00 */
[----:B-1----:R-:W-:Y:S02]  /*855a0*/  IMAD.MOV.U32 R11, RZ, RZ, R16 ;  /* 0x000000ffff0b7224 */ /* 0x002fe400078e0010 */
[----:B------:R-:W-:Y:S02]  /*855b0*/  IMAD.MOV.U32 R10, RZ, RZ, R17 ;  /* 0x000000ffff0a7224 */ /* 0x000fe400078e0011 */
[----:B------:R-:W4:Y:S01]  /*855c0*/  LDL.LU.64 R16, [R1+0x57d8] ;  /* 0x0057d80001107983 */ /* 0x000f220000300a00 */
[----:B--2---:R-:W-:Y:S02]  /*855d0*/  HMMA.16816.F32 R4, R20, R12, R4 ;  /* 0x0000000c1404723c */ /* 0x004fe40000001804 */
[----:B------:R-:W-:Y:S02]  /*855e0*/  STL [R1+0x553c], R10 ;  /* 0x00553c0a01007387 */ /* 0x000fe40000100800 */
[----:B------:R-:W-:Y:S02]  /*855f0*/  STL [R1+0x5538], R11 ;  /* 0x0055380b01007387 */ /* 0x000fe40000100800 */
[----:B------:R-:W-:-:S02]  /*85600*/  IMAD.MOV.U32 R28, RZ, RZ, R13 ;  /* 0x000000ffff1c7224 */ /* 0x000fc400078e000d */
[----:B------:R-:W-:Y:S01]  /*85610*/  IMAD.MOV.U32 R29, RZ, RZ, R12 ;  /* 0x000000ffff1d7224 */ /* 0x000fe200078e000c */
[----:B---3--:R-:W-:Y:S11]  /*85620*/  STL.64 [R1+0x57d0], R8 ;  /* 0x0057d00801007387 */ /* 0x008ff60000100a00 */
[----:B------:R-:W-:Y:S03]  /*85630*/  @!UPT UIADD3 URZ, URZ, URZ, URZ ;  /* 0x0000003f3f3ff290 */ /* 0x000fe6000fffe03f */
[----:B------:R-:W-:Y:S02]  /*85640*/  STL.64 [R1+0xf00], R4 ;  /* 0x000f000401007387 */ /* 0x000fe40000100a00 */
[----:B------:R4:W-:Y:S02]  /*85650*/  STL.64 [R1+0xf08], R6 ;  /* 0x000f080601007387 */ /* 0x0009e40000100a00 */
[C---:B----4-:R-:W-:Y:S01]  /*85660*/  HMMA.16816.F32 R4, R20.reuse, R16, R24 ;  /* 0x000000101404723c */ /* 0x050fe20000001818 */
[----:B------:R-:W-:Y:S01]  /*85670*/  STL [R1+0x5544], R28 ;  /* 0x0055441c01007387 */ /* 0x000fe20000100800 */
[----:B------:R-:W-:Y:S11]  /*85680*/  STL [R1+0x5540], R29 ;  /* 0x0055401d01007387 */ /* 0x000ff60000100800 */
[----:B------:R-:W-:Y:S10]  /*85690*/  @!UPT UIADD3 URZ, URZ, URZ, URZ ;  /* 0x0000003f3f3ff290 */ /* 0x000ff4000fffe03f */
[----:B------:R0:W-:Y:S01]  /*856a0*/  STL.64 [R1+0xef0], R4 ;  /* 0x000ef00401007387 */ /* 0x0001e20000100a00 */
[----:B------:R1:W-:Y:S03]  /*856b0*/  STL.64 [R1+0xef8], R6 ;  /* 0x000ef80601007387 */ /* 0x0003e60000100a00 */
[----:B0-----:R-:W2:Y:S01]  /*856c0*/  LDL.LU R4, [R1+0xe90] ;  /* 0x000e900001047983 */ /* 0x001ea20000300800 */
[----:B------:R-:W2:Y:S02]  /*856d0*/  LDL.LU R5, [R1+0xe94] ;  /* 0x000e940001057983 */ /* 0x000ea40000300800 */
[----:B-1----:R-:W3:Y:S02]  /*856e0*/  LDL.LU R6, [R1+0xe98] ;  /* 0x000e980001067983 */ /* 0x002ee40000300800 */
[----:B------:R-:W3:Y:S01]  /*856f0*/  LDL.LU R7, [R1+0xe9c] ;  /* 0x000e9c0001077983 */ /* 0x000ee20000300800 */
[----:B------:R-:W4:Y:S01]  /*85700*/  LDL.LU R8, [R1+0xee0] ;  /* 0x000ee00001087983 */ /* 0x000f220000300800 */
[----:B------:R-:W4:Y:S02]  /*85710*/  LDL.LU R9, [R1+0xee4] ;  /* 0x000ee40001097983 */ /* 0x000f240000300800 */
[----:B------:R-:W4:Y:S02]  /*85720*/  LDL.LU R10, [R1+0xee8] ;  /* 0x000ee800010a7983 */ /* 0x000f240000300800 */
[----:B------:R-:W4:Y:S01]  /*85730*/  LDL.LU R11, [R1+0xeec] ;  /* 0x000eec00010b7983 */ /* 0x000f220000300800 */
[----:B---3--:R-:W-:Y:S01]  /*85740*/  STL.64 [R1+0x5770], R6 ;  /* 0x0057700601007387 */ /* 0x008fe20000100a00 */
[----:B--2---:R0:W-:Y:S03]  /*85750*/  STL.64 [R1+0x5768], R4 ;  /* 0x0057680401007387 */ /* 0x0041e60000100a00 */
[----:B0-----:R-:W2:Y:S04]  /*85760*/  LDL.64 R4, [R1+0x90] ;  /* 0x0000900001047983 */ /* 0x001ea80000100a00 */
[----:B--2---:R0:W-:Y:S04]  /*85770*/  STL.64 [R1+0x5780], R4 ;  /* 0x0057800401007387 */ /* 0x0041e80000100a00 */
[----:B0-----:R-:W2:Y:S04]  /*85780*/  LDL.64 R4, [R1+0xa0] ;  /* 0x0000a00001047983 */ /* 0x001ea80000100a00 */
[----:B--2---:R0:W-:Y:S04]  /*85790*/  STL.64 [R1+0x5798], R4 ;  /* 0x0057980401007387 */ /* 0x0041e80000100a00 */
[----:B0-----:R-:W2:Y:S04]  /*857a0*/  LDL.64 R4, [R1+0xb0] ;  /* 0x0000b00001047983 */ /* 0x001ea80000100a00 */
[----:B--2---:R0:W-:Y:S04]  /*857b0*/  STL.64 [R1+0x57b0], R4 ;  /* 0x0057b00401007387 */ /* 0x0041e80000100a00 */
[----:B0-----:R-:W2:Y:S04]  /*857c0*/  LDL.64 R4, [R1+0xc0] ;  /* 0x0000c00001047983 */ /* 0x001ea80000100a00 */
[----:B--2---:R0:W-:Y:S01]  /*857d0*/  STL.64 [R1+0x57c8], R4 ;  /* 0x0057c80401007387 */ /* 0x0041e20000100a00 */
[----:B------:R-:W2:Y:S03]  /*857e0*/  LDL.64 R12, [R1+0x80] ;  /* 0x00008000010c7983 */ /* 0x000ea60000100a00 */
[----:B0-----:R-:W4:Y:S04]  /*857f0*/  LDL.64 R4, [R1+0xd0] ;  /* 0x0000d00001047983 */ /* 0x001f280000100a00 */
        /* <DEDUP_REMOVED lines=11> */
[----:B----4-:R-:W-:Y:S01]  /*858b0*/  HMMA.16816.F32 R8, R20, R4, R8 ;  /* 0x000000041408723c */ /* 0x010fe20000001808 */
        /* <DEDUP_REMOVED lines=22> */
[----:B------:R1:W-:Y:S04]  /*85a20*/  STL.64 [R1+0xee8], R10 ;  /* 0x000ee80a01007387 */ /* 0x0003e80000100a00 */
[----:B0-----:R-:W4:Y:S01]  /*85a30*/  LDL.LU.64 R8, [R1+0x57d0] ;  /* 0x0057d00001087983 */ /* 0x001f220000300a00 */
[----:B-1----:R-:W-:-:S02]  /*85a40*/  IMAD.MOV.U32 R10, RZ, RZ, R4 ;  /* 0x000000ffff0a7224 */ /* 0x002fc400078e0004 */
[----:B------:R-:W-:Y:S02]  /*85a50*/  IMAD.MOV.U32 R11, RZ, RZ, R5 ;  /* 0x000000ffff0b7224 */ /* 0x000fe400078e0005 */
[----:B------:R-:W2:Y:S03]  /*85a60*/  LDL.LU.64 R4, [R1+0x57c8] ;  /* 0x0057c80001047983 */ /* 0x000ea60000300a00 */
[----:B------:R-:W-:Y:S02]  /*85a70*/  STL [R1+0x5554], R11 ;  /* 0x0055540b01007387 */ /* 0x000fe40000100800 */
        /* <DEDUP_REMOVED lines=38> */
[----:B------:R0:W-:Y:S01]  /*85ce0*/  STL.64 [R1+0xea0], R12 ;  /* 0x000ea00c01007387 */ /* 0x0001e20000100a00 */
[----:B------:R-:W-:Y:S03]  /*85cf0*/  STL.64 [R1+0xea8], R14 ;  /* 0x000ea80e01007387 */ /* 0x000fe60000100a00 */
        /* <DEDUP_REMOVED lines=10> */
[----:B------:R3:W-:Y:S02]  /*85da0*/  STL.64 [R1+0xe98], R6 ;  /* 0x000e980601007387 */ /* 0x0007e40000100a00 */
[----:B---3--:R-:W-:Y:S01]  /*85db0*/  HMMA.16816.F32 R4, R20, R16, R24 ;  /* 0x000000101404723c */ /* 0x008fe20000001818 */
[----:B------:R-:W-:Y:S01]  /*85dc0*/  STL [R1+0x557c], R3 ;  /* 0x00557c0301007387 */ /* 0x000fe20000100800 */
[----:B------:R-:W-:Y:S11]  /*85dd0*/  STL [R1+0x5578], R2 ;  /* 0x0055780201007387 */ /* 0x000ff60000100800 */
[----:B------:R-:W-:Y:S10]  /*85de0*/  @!UPT UIADD3 URZ, URZ, URZ, URZ ;  /* 0x0000003f3f3ff290 */ /* 0x000ff4000fffe03f */
[----:B------:R0:W-:Y:S01]  /*85df0*/  STL.64 [R1+0xe80], R4 ;  /* 0x000e800401007387 */ /* 0x0001e20000100a00 */
[----:B------:R1:W-:Y:S02]  /*85e00*/  STL.64 [R1+0xe88], R6 ;  /* 0x000e880601007387 */ /* 0x0003e40000100a00 */
[----:B------:R-:W2:Y:S02]  /*85e10*/  LDL.64 R24, [R1+0x10] ;  /* 0x0000100001187983 */ /* 0x000ea40000100a00 */
[----:B--2---:R2:W-:Y:S01]  /*85e20*/  STL.64 [R1+0x56f0], R24 ;  /* 0x0056f01801007387 */ /* 0x0045e20000100a00 */
[----:B0-----:R-:W3:Y:S02]  /*85e30*/  LDL.LU R4, [R1+0xe00] ;  /* 0x000e000001047983 */ /* 0x001ee40000300800 */
[----:B------:R-:W3:Y:S02]  /*85e40*/  LDL.LU R5, [R1+0xe04] ;  /* 0x000e040001057983 */ /* 0x000ee40000300800 */
[----:B-1----:R-:W3:Y:S01]  /*85e50*/  LDL.LU R6, [R1+0xe08] ;  /* 0x000e080001067983 */ /* 0x002ee20000300800 */
[----:B------:R-:W3:Y:S04]  /*85e60*/  LDL.LU R7, [R1+0xe0c] ;  /* 0x000e0c0001077983 */ /* 0x000ee80000300800 */
[----:B--2---:R-:W2:Y:S04]  /*85e70*/  LDL.64 R24, [R1+0x20] ;  /* 0x0000200001187983 */ /* 0x004ea80000100a00 */
[----:B--2---:R0:W-:Y:S04]  /*85e80*/  STL.64 [R1+0x5708], R24 ;  /* 0x0057081801007387 */ /* 0x0041e80000100a00 */
[----:B0-----:R-:W2:Y:S04]  /*85e90*/  LDL.64 R24, [R1+0x30] ;  /* 0x0000300001187983 */ /* 0x001ea80000100a00 */
[----:B--2---:R0:W-:Y:S04]  /*85ea0*/  STL.64 [R1+0x5720], R24 ;  /* 0x0057201801007387 */ /* 0x0041e80000100a00 */
[----:B0-----:R-:W2:Y:S04]  /*85eb0*/  LDL.64 R24, [R1+0x40] ;  /* 0x0000400001187983 */ /* 0x001ea80000100a00 */
[----:B--2---:R-:W-:Y:S01]  /*85ec0*/  STL.64 [R1+0x5738], R24 ;  /* 0x0057381801007387 */ /* 0x004fe20000100a00 */
[----:B---3--:R-:W-:Y:S02]  /*85ed0*/  STL.64 [R1+0x56e8], R6 ;  /* 0x0056e80601007387 */ /* 0x008fe40000100a00 */
[----:B------:R0:W-:Y:S02]  /*85ee0*/  STL.64 [R1+0x56e0], R4 ;  /* 0x0056e00401007387 */ /* 0x0001e40000100a00 */
[----:B0-----:R-:W2:Y:S01]  /*85ef0*/  LDL.LU R4, [R1+0xe20] ;  /* 0x000e200001047983 */ /* 0x001ea20000300800 */
[----:B------:R-:W2:Y:S02]  /*85f00*/  LDL.LU R5, [R1+0xe24] ;  /* 0x000e240001057983 */ /* 0x000ea40000300800 */
[----:B------:R-:W3:Y:S02]  /*85f10*/  LDL.LU R6, [R1+0xe28] ;  /* 0x000e280001067983 */ /* 0x000ee40000300800 */
[----:B------:R-:W3:Y:S01]  /*85f20*/  LDL.LU R7, [R1+0xe2c] ;  /* 0x000e2c0001077983 */ /* 0x000ee20000300800 */
[----:B------:R-:W2:Y:S04]  /*85f30*/  LDL.64 R24, [R1+0x50] ;  /* 0x0000500001187983 */ /* 0x000ea80000100a00 */
[----:B--2---:R0:W-:Y:S04]  /*85f40*/  STL.64 [R1+0x5750], R24 ;  /* 0x0057501801007387 */ /* 0x0041e80000100a00 */
[----:B0-----:R-:W2:Y:S01]  /*85f50*/  LDL.64 R24, [R1+0x60] ;  /* 0x0000600001187983 */ /* 0x001ea20000100a00 */
[----:B---3--:R-:W-:Y:S02]  /*85f60*/  STL.64 [R1+0x5700], R6 ;  /* 0x0057000601007387 */ /* 0x008fe40000100a00 */
[----:B------:R0:W-:Y:S02]  /*85f70*/  STL.64 [R1+0x56f8], R4 ;  /* 0x0056f80401007387 */ /* 0x0001e40000100a00 */
        /* <DEDUP_REMOVED lines=28> */
[----:B------:R-:W-:Y:S01]  /*86140*/  IMAD.MOV.U32 R11, RZ, RZ, R17 ;  /* 0x000000ffff0b7224 */ /* 0x000fe200078e0011 */
[----:B------:R-:W3:Y:S01]  /*86150*/  LDL.LU R12, [R1+0xe10] ;  /* 0x000e1000010c7983 */ /* 0x000ee20000300800 */
[----:B------:R-:W-:-:S02]  /*86160*/  IMAD.MOV.U32 R10, RZ, RZ, R16 ;  /* 0x000000ffff0a7224 */ /* 0x000fc400078e0010 */
[----:B------:R-:W3:Y:S02]  /*86170*/  LDL.LU R13, [R1+0xe14] ;  /* 0x000e1400010d7983 */ /* 0x000ee40000300800 */
[----:B------:R-:W3:Y:S01]  /*86180*/  LDL.LU R14, [R1+0xe18] ;  /* 0x000e1800010e7983 */ /* 0x000ee20000300800 */
[----:B------:R-:W3:Y:S01]  /*86190*/  LDL.LU R15, [R1+0xe1c] ;  /* 0x000e1c00010f7983 */ /* 0x000ee20000300800 */
[----:B------:R-:W3:Y:S02]  /*861a0*/  LDL.64 R16, [R1] ;  /* 0x0000000001107983 */ /* 0x000ee40000100a00 */
[----:B------:R-:W-:Y:S02]  /*861b0*/  STL [R1+0x5584], R11 ;  /* 0x0055840b01007387 */ /* 0x000fe40000100800 */
[----:B------:R-:W-:Y:S02]  /*861c0*/  STL [R1+0x5580], R10 ;  /* 0x0055800a01007387 */ /* 0x000fe40000100800 */
[----:B------:R-:W-:-:S02]  /*861d0*/  IMAD.MOV.U32 R28, RZ, RZ, R24 ;  /* 0x000000ffff1c7224 */ /* 0x000fc400078e0018 */
        /* <DEDUP_REMOVED lines=50> */
[----:B------:R-:W2:Y:S01]  /*86500*/  LDL.LU.64 R24, [R1+0x56f0] ;  /* 0x0056f00001187983 */ /* 0x000ea20000300a00 */
[C---:B---3--:R-:W-:Y:S08]  /*86510*/  HMMA.16816.F32 R12, R20.reuse, R16, R12 ;  /* 0x00000010140c723c */ /* 0x048ff0000000180c */
        /* <DEDUP_REMOVED lines=8> */
[----:B------:R-:W3:Y:S02]  /*865a0*/  LDL.LU R24, [R1+0xdf0] ;  /* 0x000df00001187983 */ /* 0x000ee40000300800 */
[----:B------:R-:W3:Y:S01]  /*865b0*/  LDL.LU R25, [R1+0xdf4] ;  /* 0x000df40001197983 */ /* 0x000ee20000300800 */
[----:B------:R-:W3:Y:S01]  /*865c0*/  LDL.LU R26, [R1+0xdf8] ;  /* 0x000df800011a7983 */ /* 0x000ee20000300800 */
[----:B------:R-:W3:Y:S02]  /*865d0*/  LDL.LU R27, [R1+0xdfc] ;  /* 0x000dfc00011b7983 */ /* 0x000ee40000300800 */
[----:B------:R0:W-:Y:S02]  /*865e0*/  STL.64 [R1+0xe10], R12 ;  /* 0x000e100c01007387 */ /* 0x0001e40000100a00 */
[----:B------:R1:W-:Y:S01]  /*865f0*/  STL.64 [R1+0xe18], R14 ;  /* 0x000e180e01007387 */ /* 0x0003e20000100a00 */
[----:B0-----:R-:W2:Y:S01]  /*86600*/  LDL.LU.64 R12, [R1+0x56d8] ;  /* 0x0056d800010c7983 */ /* 0x001ea20000300a00 */
[----:B-1----:R-:W-:-:S02]  /*86610*/  IMAD.MOV.U32 R15, RZ, RZ, R16 ;  /* 0x000000ffff0f7224 */ /* 0x002fc400078e0010 */
[----:B------:R-:W-:Y:S02]  /*86620*/  IMAD.MOV.U32 R14, RZ, RZ, R17 ;  /* 0x000000ffff0e7224 */ /* 0x000fe400078e0011 */
[----:B------:R-:W2:Y:S01]  /*86630*/  LDL.LU.64 R18, [R1+0x56d0] ;  /* 0x0056d00001127983 */ /* 0x000ea20000300a00 */
        /* <DEDUP_REMOVED lines=10> */
[----:B--2---:R-:W-:-:S02]  /*866e0*/  IMAD.MOV.U32 R16, RZ, RZ, R5 ;  /* 0x000000ffff107224 */ /* 0x004fc400078e0005 */
[----:B------:R-:W-:Y:S01]  /*866f0*/  IMAD.MOV.U32 R17, RZ, RZ, R4 ;  /* 0x000000ffff117224 */ /* 0x000fe200078e0004 */
[----:B------:R-:W2:Y:S01]  /*86700*/  LDL.LU R5, [R1+0x56b4] ;  /* 0x0056b40001057983 */ /* 0x000ea20000300800 */
[----:B------:R-:W2:Y:S03]  /*86710*/  LDL.LU R4, [R1+0x56b0] ;  /* 0x0056b00001047983 */ /* 0x000ea60000300800 */
[----:B------:R0:W-:Y:S04]  /*86720*/  STL.64 [R1+0x55a0], R16 ;  /* 0x0055a01001007387 */ /* 0x0001e80000100a00 */
[----:B0-----:R-:W2:Y:S01]  /*86730*/  LDL.LU R16, [R1+0x860] ;  /* 0x0008600001107983 */ /* 0x001ea20000300800 */
[----:B------:R-:W2:Y:S02]  /*86740*/  LDL.LU R17, [R1+0x864] ;  /* 0x0008640001117983 */ /* 0x000ea40000300800 */
[----:B------:R-:W2:Y:S02]  /*86750*/  LDL.LU R18, [R1+0x868] ;  /* 0x0008680001127983 */ /* 0x000ea40000300800 */
[----:B------:R-:W2:Y:S02]  /*86760*/  LDL.LU R19, [R1+0x86c] ;  /* 0x00086c0001137983 */ /* 0x000ea40000300800 */
[----:B--2---:R-:W-:Y:S01]  /*86770*/  STL.64 [R1+0x55b0], R18 ;  /* 0x0055b01201007387 */ /* 0x004fe20000100a00 */
[----:B------:R0:W-:Y:S02]  /*86780*/  STL.64 [R1+0x55a8], R16 ;  /* 0x0055a81001007387 */ /* 0x0001e40000100a00 */
[----:B0-----:R-:W-:-:S02]  /*86790*/  IMAD.MOV.U32 R16, RZ, RZ, R12 ;  /* 0x000000ffff107224 */ /* 0x001fc400078e000c */
[----:B------:R-:W-:Y:S01]  /*867a0*/  IMAD.MOV.U32 R17, RZ, RZ, R13 ;  /* 0x000000ffff117224 */ /* 0x000fe200078e000d */
[----:B------:R-:W3:Y:S01]  /*867b0*/  LDL.LU R12, [R1+0x56ac] ;  /* 0x0056ac00010c7983 */ /* 0x000ee20000300800 */
[----:B------:R-:W3:Y:S03]  /*867c0*/  LDL.LU R13, [R1+0x56a8] ;  /* 0x0056a800010d7983 */ /* 0x000ee60000300800 */
[----:B------:R0:W-:Y:S04]  /*867d0*/  STL.64 [R1+0x55c0], R16 ;  /* 0x0055c01001007387 */ /* 0x0001e80000100a00 */
[----:B0-----:R-:W2:Y:S01]  /*867e0*/  LDL.LU R16, [R1+0x450] ;  /* 0x0004500001107983 */ /* 0x001ea20000300800 */
[----:B------:R-:W2:Y:S02]  /*867f0*/  LDL.LU R17, [R1+0x454] ;  /* 0x0004540001117983 */ /* 0x000ea40000300800 */
[----:B------:R-:W2:Y:S02]  /*86800*/  LDL.LU R18, [R1+0x458] ;  /* 0x0004580001127983 */ /* 0x000ea40000300800 */
[----:B------:R-:W2:Y:S01]  /*86810*/  LDL.LU R19, [R1+0x45c] ;  /* 0x00045c0001137983 */ /* 0x000ea20000300800 */
[----:B---3--:R-:W-:Y:S01]  /*86820*/  HMMA.16816.F32 R24, R20, R12, R24 ;  /* 0x0000000c1418723c */ /* 0x008fe20000001818 */
[----:B--2---:R-:W-:Y:S01]  /*86830*/  STL.64 [R1+0x55d0], R18 ;  /* 0x0055d01201007387 */ /* 0x004fe20000100a00 */
[----:B------:R4:W-:Y:S02]  /*86840*/  STL.64 [R1+0x55c8], R16 ;  /* 0x0055c81001007387 */ /* 0x0009e40000100a00 */
[----:B----4-:R-:W-:-:S02]  /*86850*/  IMAD.MOV.U32 R16, RZ, RZ, R9 ;  /* 0x000000ffff107224 */ /* 0x010fc400078e0009 */
[----:B------:R-:W-:Y:S01]  /*86860*/  IMAD.MOV.U32 R17, RZ, RZ, R8 ;  /* 0x000000ffff117224 */ /* 0x000fe200078e0008 */
[----:B------:R-:W2:Y:S01]  /*86870*/  LDL.LU R9, [R1+0x56a4] ;  /* 0x0056a40001097983 */ /* 0x000ea20000300800 */
[----:B------:R-:W3:Y:S03]  /*86880*/  LDL.LU R8, [R1+0x56a0] ;  /* 0x0056a00001087983 */ /* 0x000ee60000300800 */
[----:B------:R0:W-:Y:S02]  /*86890*/  STL.64 [R1+0x55e8], R16 ;  /* 0x0055e81001007387 */ /* 0x0001e40000100a00 */
[----:B0-----:R-:W-:Y:S02]  /*868a0*/  IMAD.MOV.U32 R16, RZ, RZ, R6 ;  /* 0x000000ffff107224 */ /* 0x001fe400078e0006 */
[----:B------:R-:W-:Y:S01]  /*868b0*/  IMAD.MOV.U32 R17, RZ, RZ, R7 ;  /* 0x000000ffff117224 */ /* 0x000fe200078e0007 */
[----:B------:R-:W4:Y:S01]  /*868c0*/  LDL.LU R6, [R1+0x569c] ;  /* 0x00569c0001067983 */ /* 0x000f220000300800 */
[----:B------:R-:W4:Y:S03]  /*868d0*/  LDL.LU R7, [R1+0x5698] ;  /* 0x0056980001077983 */ /* 0x000f260000300800 */
[----:B------:R0:W-:Y:S02]  /*868e0*/  STL.64 [R1+0x5600], R16 ;  /* 0x0056001001007387 */ /* 0x0001e40000100a00 */
[----:B0-----:R-:W-:-:S02]  /*868f0*/  IMAD.MOV.U32 R16, RZ, RZ, R4 ;  /* 0x000000ffff107224 */ /* 0x001fc400078e0004 */
[----:B------:R-:W-:Y:S01]  /*86900*/  IMAD.MOV.U32 R17, RZ, RZ, R5 ;  /* 0x000000ffff117224 */ /* 0x000fe200078e0005 */
[----:B------:R-:W4:Y:S01]  /*86910*/  LDL.LU R4, [R1+0x5694] ;  /* 0x0056940001047983 */ /* 0x000f220000300800 */
[----:B------:R-:W-:Y:S02]  /*86920*/  STL.64 [R1+0xdf0], R24 ;  /* 0x000df01801007387 */ /* 0x000fe40000100a00 */
[----:B------:R-:W-:Y:S02]  /*86930*/  STL.64 [R1+0xdf8], R26 ;  /* 0x000df81a01007387 */ /* 0x000fe40000100a00 */
[----:B------:R-:W4:Y:S01]  /*86940*/  LDL.LU R5, [R1+0x5690] ;  /* 0x0056900001057983 */ /* 0x000f220000300800 */
[----:B------:R-:W-:Y:S01]  /*86950*/  STL.64 [R1+0x5618], R16 ;  /* 0x0056181001007387 */ /* 0x000fe20000100a00 */
[----:B------:R0:W-:Y:S02]  /*86960*/  STL.64 [R1+0x5390], R12 ;  /* 0x0053900c01007387 */ /* 0x0001e40000100a00 */
[----:B------:R1:W-:Y:S01]  /*86970*/  STL.64 [R1+0x55b8], R14 ;  /* 0x0055b80e01007387 */ /* 0x0003e20000100a00 */
[----:B0-----:R-:W4:Y:S01]  /*86980*/  LDL.LU R12, [R1+0x870] ;  /* 0x00087000010c7983 */ /* 0x001f220000300800 */
[----:B------:R-:W4:Y:S02]  /*86990*/  LDL.LU R13, [R1+0x874] ;  /* 0x00087400010d7983 */ /* 0x000f240000300800 */
[----:B-1----:R-:W4:Y:S02]  /*869a0*/  LDL.LU R14, [R1+0x878] ;  /* 0x00087800010e7983 */ /* 0x002f240000300800 */
[----:B------:R-:W4:Y:S02]  /*869b0*/  LDL.LU R15, [R1+0x87c] ;  /* 0x00087c00010f7983 */ /* 0x000f240000300800 */
[----:B--2---:R-:W-:-:S02]  /*869c0*/  IMAD.MOV.U32 R17, RZ, RZ, R9 ;  /* 0x000000ffff117224 */ /* 0x004fc400078e0009 */
[----:B---3--:R-:W-:Y:S02]  /*869d0*/  IMAD.MOV.U32 R16, RZ, RZ, R8 ;  /* 0x000000ffff107224 */ /* 0x008fe400078e0008 */
[----:B------:R-:W2:Y:S01]  /*869e0*/  LDL.LU R8, [R1+0x568c] ;  /* 0x00568c0001087983 */ /* 0x000ea20000300800 */
[----:B------:R-:W2:Y:S02]  /*869f0*/  LDL.LU R9, [R1+0x5688] ;  /* 0x0056880001097983 */ /* 0x000ea40000300800 */
[----:B------:R-:W-:Y:S01]  /*86a00*/  STL.64 [R1+0x5630], R16 ;  /* 0x0056301001007387 */ /* 0x000fe20000100a00 */
[----:B----4-:R-:W-:Y:S01]  /*86a10*/  STL.64 [R1+0x55e0], R14 ;  /* 0x0055e00e01007387 */ /* 0x010fe20000100a00 */
[----:B------:R0:W-:Y:S03]  /*86a20*/  STL.64 [R1+0x55d8], R12 ;  /* 0x0055d80c01007387 */ /* 0x0001e60000100a00 */
[----:B0-----:R-:W3:Y:S01]  /*86a30*/  LDL.LU R12, [R1+0x460] ;  /* 0x00046000010c7983 */ /* 0x001ee20000300800 */
[----:B------:R-:W3:Y:S02]  /*86a40*/  LDL.LU R13, [R1+0x464] ;  /* 0x00046400010d7983 */ /* 0x000ee40000300800 */
[----:B------:R-:W4:Y:S02]  /*86a50*/  LDL.LU R14, [R1+0x468] ;  /* 0x00046800010e7983 */ /* 0x000f240000300800 */
[----:B------:R-:W4:Y:S02]  /*86a60*/  LDL.LU R15, [R1+0x46c] ;  /* 0x00046c00010f7983 */ /* 0x000f240000300800 */
[----:B------:R-:W-:-:S02]  /*86a70*/  IMAD.MOV.U32 R16, RZ, RZ, R7 ;  /* 0x000000ffff107224 */ /* 0x000fc400078e0007 */
[----:B------:R-:W-:-:S05]  /*86a80*/  IMAD.MOV.U32 R17, RZ, RZ, R6 ;  /* 0x000000ffff117224 */ /* 0x000fca00078e0006 */
[----:B------:R0:W-:Y:S01]  /*86a90*/  STL.64 [R1+0x5648], R16 ;  /* 0x0056481001007387 */ /* 0x0001e20000100a00 */
[----:B------:R-:W2:Y:S02]  /*86aa0*/  LDL.LU R24, [R1+0x560] ;  /* 0x0005600001187983 */ /* 0x000ea40000300800 */
[----:B------:R-:W2:Y:S02]  /*86ab0*/  LDL.LU R25, [R1+0x564] ;  /* 0x0005640001197983 */ /* 0x000ea40000300800 */
[----:B------:R-:W2:Y:S01]  /*86ac0*/  LDL.LU R26, [R1+0x568] ;  /* 0x00056800011a7983 */ /* 0x000ea20000300800 */
[----:B------:R-:W2:Y:S01]  /*86ad0*/  LDL.LU R27, [R1+0x56c] ;  /* 0x00056c00011b7983 */ /* 0x000ea20000300800 */
[----:B0-----:R-:W-:Y:S02]  /*86ae0*/  IMAD.MOV.U32 R17, RZ, RZ, R4 ;  /* 0x000000ffff117224 */ /* 0x001fe400078e0004 */
[----:B------:R-:W-:Y:S01]  /*86af0*/  IMAD.MOV.U32 R16, RZ, RZ, R5 ;  /* 0x000000ffff107224 */ /* 0x000fe200078e0005 */
[----:B------:R-:W2:Y:S01]  /*86b00*/  LDL.LU R4, [R1+0xde0] ;  /* 0x000de00001047983 */ /* 0x000ea20000300800 */
[----:B------:R-:W2:Y:S02]  /*86b10*/  LDL.LU R5, [R1+0xde4] ;  /* 0x000de40001057983 */ /* 0x000ea40000300800 */
[----:B------:R-:W2:Y:S02]  /*86b20*/  LDL.LU R6, [R1+0xde8] ;  /* 0x000de80001067983 */ /* 0x000ea40000300800 */
[----:B------:R-:W2:Y:S01]  /*86b30*/  LDL.LU R7, [R1+0xdec] ;  /* 0x000dec0001077983 */ /* 0x000ea20000300800 */
[----:B----4-:R-:W-:Y:S01]  /*86b40*/  STL.64 [R1+0x55f8], R14 ;  /* 0x0055f80e01007387 */ /* 0x010fe20000100a00 */
[----:B---3--:R0:W-:Y:S03]  /*86b50*/  STL.64 [R1+0x55f0], R12 ;  /* 0x0055f00c01007387 */ /* 0x0081e60000100a00 */
        /* <DEDUP_REMOVED lines=15> */
[----:B------:R-:W4:Y:S01]  /*86c50*/  LDL.LU R15, [R1+0x49c] ;  /* 0x00049c00010f7983 */ /* 0x000f220000300800 */
[C---:B--2---:R-:W-:Y:S01]  /*86c60*/  HMMA.16816.F32 R4, R20.reuse, R8, R4 ;  /* 0x000000081404723c */ /* 0x044fe20000001804 */
[----:B----4-:R-:W-:Y:S01]  /*86c70*/  STL.64 [R1+0x5640], R14 ;  /* 0x0056400e01007387 */ /* 0x010fe20000100a00 */
        /* <DEDUP_REMOVED lines=14> */
[----:B------:R-:W4:Y:S02]  /*86d60*/  LDL.LU.64 R4, [R1+0x5678] ;  /* 0x0056780001047983 */ /* 0x000f240000300a00 */
[----:B------:R-:W-:Y:S01]  /*86d70*/  STL.64 [R1+0x5388], R8 ;  /* 0x0053880801007387 */ /* 0x000fe20000100a00 */
[----:B----4-:R-:W-:Y:S01]  /*86d80*/  HMMA.16816.F32 R20, R20, R4, R24 ;  /* 0x000000041414723c */ /* 0x010fe20000001818 */
[----:B------:R-:W4:Y:S01]  /*86d90*/  LDL.LU.64 R26, [R1+0x5670] ;  /* 0x00567000011a7983 */ /* 0x000f220000300a00 */
[----:B------:R-:W2:Y:S11]  /*86da0*/  LDL.LU.64 R24, [R1+0x5668] ;  /* 0x0056680001187983 */ /* 0x000eb60000300a00 */
[----:B------:R-:W-:Y:S10]  /*86db0*/  @!UPT UIADD3 URZ, URZ, URZ, URZ ;  /* 0x0000003f3f3ff290 */ /* 0x000ff4000fffe03f */
[----:B------:R4:W-:Y:S01]  /*86dc0*/  STL.64 [R1+0x560], R20 ;  /* 0x0005601401007387 */ /* 0x0009e20000100a00 */
[----:B------:R-:W-:Y:S02]  /*86dd0*/  STL.64 [R1+0x568], R22 ;  /* 0x0005681601007387 */ /* 0x000fe40000100a00 */
[----:B----4-:R-:W-:Y:S02]  /*86de0*/  IMAD.MOV.U32 R20, RZ, RZ, R26 ;  /* 0x000000ffff147224 */ /* 0x010fe400078e001a */
[----:B------:R-:W-:Y:S01]  /*86df0*/  IMAD.MOV.U32 R21, RZ, RZ, R27 ;  /* 0x000000ffff157224 */ /* 0x000fe200078e001b */
[----:B------:R-:W2:Y:S01]  /*86e00*/  LDL.LU R26, [R1+0x5664] ;  /* 0x00566400011a7983 */ /* 0x000ea20000300800 */
[----:B------:R-:W2:Y:S02]  /*86e10*/  LDL.LU R27, [R1+0x5660] ;  /* 0x00566000011b7983 */ /* 0x000ea40000300800 */
[----:B---3--:R-:W-:Y:S02]  /*86e20*/  STL.64 [R1+0x5380], R6 ;  /* 0x0053800601007387 */ /* 0x008fe40000100a00 */
        /* <DEDUP_REMOVED lines=46> */
[----:B0-----:R-:W4:Y:S01]  /*87110*/  LDL.LU.64 R18, [R1+0x55d0] ;  /* 0x0055d00001127983 */ /* 0x001f220000300a00 */
[----:B------:R-:W4:Y:S02]  /*87120*/  LDL.LU.64 R16, [R1+0x55c8] ;  /* 0x0055c80001107983 */ /* 0x000f240000300a00 */
[C---:B----4-:R-:W-:Y:S01]  /*87130*/  HMMA.16816.F32 R20, R24.reuse, R20, R16 ;  /* 0x000000141814723c */ /* 0x050fe20000001810 */
[----:B------:R-:W2:Y:S11]  /*87140*/  LDL.LU.64 R16, [R1+0x55c0] ;  /* 0x0055c00001107983 */ /* 0x000eb60000300a00 */
[----:B------:R-:W-:Y:S11]  /*87150*/  @!UPT UIADD3 URZ, URZ, URZ, URZ ;  /* 0x0000003f3f3ff290 */ /* 0x000ff6000fffe03f */
[----:B------:R-:W-:Y:S01]  /*87160*/  STL.64 [R1+0x450], R20 ;  /* 0x0004501401007387 */ /* 0x000fe20000100a00 */
[----:B------:R-:W-:Y:S02]  /*87170*/  STL.64 [R1+0x458], R22 ;  /* 0x0004581601007387 */ /* 0x000fe40000100a00 */
[----:B------:R-:W0:Y:S02]  /*87180*/  LDSM.16.MT88.4 R20, [R0+0x12000] ;  /* 0x012000000014783b */ /* 0x000e240000004200 */
[----:B0-----:R-:W-:Y:S02]  /*87190*/  STL.64 [R1+0x5370], R22 ;  /* 0x0053701601007387 */ /* 0x001fe40000100a00 */
[----:B------:R0:W-:Y:S02]  /*871a0*/  STL.64 [R1+0x5368], R20 ;  /* 0x0053681401007387 */ /* 0x0001e40000100a00 */
[----:B0-----:R-:W4:Y:S04]  /*871b0*/  LDL R20, [R1+0x130] ;  /* 0x0001300001147983 */ /* 0x001f280000100800 */
[----:B------:R-:W4:Y:S01]  /*871c0*/  LDL R21, [R1+0x134] ;  /* 0x0001340001157983 */ /* 0x000f220000100800 */
[C---:B--2---:R-:W-:Y:S03]  /*871d0*/  HMMA.16816.F32 R16, R24.reuse, R16, R12 ;  /* 0x000000101810723c */ /* 0x044fe6000000180c */
[----:B------:R-:W2:Y:S11]  /*871e0*/  LDL.LU.64 R14, [R1+0x55b8] ;  /* 0x0055b800010e7983 */ /* 0x000eb60000300a00 */
[----:B------:R-:W-:Y:S09]  /*871f0*/  @!UPT UIADD3 URZ, URZ, URZ, URZ ;  /* 0x0000003f3f3ff290 */ /* 0x000ff2000fffe03f */
[----:B------:R-:W-:Y:S01]  /*87200*/  STL.64 [R1+0x870], R16 ;  /* 0x0008701001007387 */ /* 0x000fe20000100a00 */
[----:B------:R0:W-:Y:S03]  /*87210*/  STL.64 [R1+0x878], R18 ;  /* 0x0008781201007387 */ /* 0x0001e60000100a00 */
[----:B0-----:R-:W4:Y:S01]  /*87220*/  LDL.LU.64 R18, [R1+0x55b0] ;  /* 0x0055b00001127983 */ /* 0x001f220000300a00 */
[----:B------:R-:W4:Y:S02]  /*87230*/  LDL.LU.64 R16, [R1+0x55a8] ;  /* 0x0055a80001107983 */ /* 0x000f240000300a00 */
[C---:B----4-:R-:W-:Y:S01]  /*87240*/  HMMA.16816.F32 R20, R24.reuse, R20, R16 ;  /* 0x000000141814723c */ /* 0x050fe20000001810 */
[----:B------:R-:W3:Y:S11]  /*87250*/  LDL.LU.64 R16, [R1+0x55a0] ;  /* 0x0055a00001107983 */ /* 0x000ef60000300a00 */
[----:B------:R-:W-:Y:S11]  /*87260*/  @!UPT UIADD3 URZ, URZ, URZ, URZ ;  /* 0x0000003f3f3ff290 */ /* 0x000ff6000fffe03f */
[----:B------:R-:W-:Y:S01]  /*87270*/  STL.64 [R1+0x860], R20 ;  /* 0x0008601401007387 */ /* 0x000fe20000100a00 */
[----:B------:R-:W-:Y:S01]  /*87280*/  STL.64 [R1+0x868], R22 ;  /* 0x0008681601007387 */ /* 0x000fe20000100a00 */
[----:B---3--:R-:W-:Y:S07]  /*87290*/  HMMA.16816.F32 R4, R24, R16, R4 ;  /* 0x000000101804723c */ /* 0x008fee0000001804 */
[----:B--2---:R-:W-:Y:S02]  /*872a0*/  IMAD.MOV.U32 R16, RZ, RZ, R15 ;  /* 0x000000ffff107224 */ /* 0x004fe400078e000f */
[----:B------:R-:W-:Y:S11]  /*872b0*/  IMAD.MOV.U32 R17, RZ, RZ, R14 ;  /* 0x000000ffff117224 */ /* 0x000ff600078e000e */
[----:B------:R-:W-:Y:S03]  /*872c0*/  @!UPT UIADD3 URZ, URZ, URZ, URZ ;  /* 0x0000003f3f3ff290 */ /* 0x000fe6000fffe03f */
[----:B------:R-:W-:Y:S01]  /*872d0*/  STL.64 [R1+0x850], R4 ;  /* 0x0008500401007387 */ /* 0x000fe20000100a00 */
[----:B------:R-:W-:Y:S02]  /*872e0*/  STL.64 [R1+0x858], R6 ;  /* 0x0008580601007387 */ /* 0x000fe40000100a00 */
[----:B------:R0:W-:Y:S02]  /*872f0*/  STL.64 [R1+0x53b8], R16 ;  /* 0x0053b81001007387 */ /* 0x0001e40000100a00 */
[----:B------:R-:W2:Y:S01]  /*87300*/  LDL.LU R12, [R1+0x720] ;  /* 0x00072000010c7983 */ /* 0x000ea20000300800 */
[----:B------:R-:W2:Y:S01]  /*87310*/  LDL.LU R13, [R1+0x724] ;  /* 0x00072400010d7983 */ /* 0x000ea20000300800 */
[----:B------:R-:W3:Y:S02]  /*87320*/  LDL.LU R14, [R1+0x728] ;  /* 0x00072800010e7983 */ /* 0x000ee40000300800 */
[----:B------:R-:W3:Y:S02]  /*87330*/  LDL.LU R15, [R1+0x72c] ;  /* 0x00072c00010f7983 */ /* 0x000ee40000300800 */
[----:B0-----:R-:W-:-:S02]  /*87340*/  IMAD.MOV.U32 R16, RZ, RZ, R10 ;  /* 0x000000ffff107224 */ /* 0x001fc400078e000a */
        /* <DEDUP_REMOVED lines=107> */
[----:B------:R0:W-:Y:S01]  /*87a00*/  STL.64 [R1+0x54c0], R16 ;  /* 0x0054c01001007387 */ /* 0x0001e20000100a00 */
[----:B----4-:R-:W-:Y:S02]  /*87a10*/  IMAD.MOV.U32 R20, RZ, RZ, R10 ;  /* 0x000000ffff147224 */ /* 0x010fe400078e000a */
[----:B0-----:R-:W-:Y:S02]  /*87a20*/  IMAD.MOV.U32 R16, RZ, RZ, R28 ;  /* 0x000000ffff107224 */ /* 0x001fe400078e001c */
[----:B------:R-:W-:Y:S01]  /*87a30*/  IMAD.MOV.U32 R17, RZ, RZ, R29 ;  /* 0x000000ffff117224 */ /* 0x000fe200078e001d */
[----:B------:R-:W4:Y:S01]  /*87a40*/  LDL.LU R28, [R1+0x5544] ;  /* 0x00554400011c7983 */ /* 0x000f220000300800 */
[----:B------:R-:W4:Y:S03]  /*87a50*/  LDL.LU R29, [R1+0x5540] ;  /* 0x00554000011d7983 */ /* 0x000f260000300800 */
[----:B------:R-:W-:Y:S01]  /*87a60*/  STL.64 [R1+0x54d8], R16 ;  /* 0x0054d81001007387 */ /* 0x000fe20000100a00 */
[----:B------:R-:W-:-:S03]  /*87a70*/  IMAD.MOV.U32 R21, RZ, RZ, R11 ;  /* 0x000000ffff157224 */ /* 0x000fc600078e000b */
[----:B---3--:R-:W-:Y:S01]  /*87a80*/  STL.64 [R1+0x5488], R14 ;  /* 0x0054880e01007387 */ /* 0x008fe20000100a00 */
[----:B--2---:R0:W-:Y:S03]  /*87a90*/  STL.64 [R1+0x5480], R12 ;  /* 0x0054800c01007387 */ /* 0x0041e60000100a00 */
[----:B0-----:R-:W2:Y:S01]  /*87aa0*/  LDL.LU R12, [R1+0x7c0] ;  /* 0x0007c000010c7983 */ /* 0x001ea20000300800 */
[----:B------:R-:W2:Y:S02]  /*87ab0*/  LDL.LU R13, [R1+0x7c4] ;  /* 0x0007c400010d7983 */ /* 0x000ea40000300800 */
[----:B------:R-:W3:Y:S02]  /*87ac0*/  LDL.LU R14, [R1+0x7c8] ;  /* 0x0007c800010e7983 */ /* 0x000ee40000300800 */
[----:B------:R-:W3:Y:S01]  /*87ad0*/  LDL.LU R15, [R1+0x7cc] ;  /* 0x0007cc00010f7983 */ /* 0x000ee20000300800 */
[----:B------:R-:W2:Y:S01]  /*87ae0*/  LDL.LU R10, [R1+0x553c] ;  /* 0x00553c00010a7983 */ /* 0x000ea20000300800 */
[----:B------:R-:W3:Y:S02]  /*87af0*/  LDL.LU R11, [R1+0x5538] ;  /* 0x00553800010b7983 */ /* 0x000ee40000300800 */
[----:B------:R0:W-:Y:S02]  /*87b00*/  STL.64 [R1+0x54e0], R20 ;  /* 0x0054e01401007387 */ /* 0x0001e40000100a00 */
[----:B0-----:R-:W-:-:S02]  /*87b10*/  IMAD.MOV.U32 R20, RZ, RZ, R2 ;  /* 0x000000ffff147224 */ /* 0x001fc400078e0002 */
        /* <DEDUP_REMOVED lines=9> */
[----:B------:R-:W-:-:S05]  /*87bb0*/  IMAD.MOV.U32 R21, RZ, RZ, R28 ;  /* 0x000000ffff157224 */ /* 0x000fca00078e001c */
[----:B------:R0:W-:Y:S01]  /*87bc0*/  STL.64 [R1+0x5510], R20 ;  /* 0x0055101401007387 */ /* 0x0001e20000100a00 */
[----:B--2---:R-:W-:Y:S02]  /*87bd0*/  IMAD.MOV.U32 R5, RZ, RZ, R10 ;  /* 0x000000ffff057224 */ /* 0x004fe400078e000a */
[----:B---3--:R-:W-:-:S05]  /*87be0*/  IMAD.MOV.U32 R4, RZ, RZ, R11 ;  /* 0x000000ffff047224 */ /* 0x008fca00078e000b */
[----:B------:R-:W-:Y:S01]  /*87bf0*/  STL.64 [R1+0x5518], R4 ;  /* 0x0055180401007387 */ /* 0x000fe20000100a00 */
[----:B0-----:R-:W2:Y:S02]  /*87c00*/  LDL.LU R20, [R1+0x830] ;  /* 0x0008300001147983 */ /* 0x001ea40000300800 */
[----:B------:R-:W2:Y:S02]  /*87c10*/  LDL.LU R21, [R1+0x834] ;  /* 0x0008340001157983 */ /* 0x000ea40000300800 */
[----:B------:R-:W3:Y:S01]  /*87c20*/  LDL.LU R22, [R1+0x838] ;  /* 0x0008380001167983 */ /* 0x000ee20000300800 */
[----:B------:R-:W3:Y:S04]  /*87c30*/  LDL.LU R23, [R1+0x83c] ;  /* 0x00083c0001177983 */ /* 0x000ee80000300800 */
[----:B---3--:R-:W-:Y:S01]  /*87c40*/  STL.64 [R1+0x5528], R22 ;  /* 0x0055281601007387 */ /* 0x008fe20000100a00 */
[----:B--2---:R0:W-:Y:S03]  /*87c50*/  STL.64 [R1+0x5520], R20 ;  /* 0x0055201401007387 */ /* 0x0041e60000100a00 */
[----:B0-----:R-:W2:Y:S01]  /*87c60*/  LDL.LU R20, [R1+0x840] ;  /* 0x0008400001147983 */ /* 0x001ea20000300800 */
[----:B------:R-:W2:Y:S02]  /*87c70*/  LDL.LU R21, [R1+0x844] ;  /* 0x0008440001157983 */ /* 0x000ea40000300800 */
[----:B------:R-:W2:Y:S02]  /*87c80*/  LDL.LU R22, [R1+0x848] ;  /* 0x0008480001167983 */ /* 0x000ea40000300800 */
[----:B------:R-:W2:Y:S01]  /*87c90*/  LDL.LU R23, [R1+0x84c] ;  /* 0x00084c0001177983 */ /* 0x000ea20000300800 */
[----:B------:R-:W-:Y:S01]  /*87ca0*/  STL.64 [R1+0x54f0], R18 ;  /* 0x0054f01201007387 */ /* 0x000fe20000100a00 */
[----:B------:R0:W-:Y:S03]  /*87cb0*/  STL.64 [R1+0x54e8], R16 ;  /* 0x0054e81001007387 */ /* 0x0001e60000100a00 */
        /* <DEDUP_REMOVED lines=10> */
[----:B------:R-:W-:Y:S01]  /*87d60*/  STL.64 [R1+0x54a0], R14 ;  /* 0x0054a00e01007387 */ /* 0x000fe20000100a00 */
[----:B------:R0:W-:Y:S03]  /*87d70*/  STL.64 [R1+0x5498], R12 ;  /* 0x0054980c01007387 */ /* 0x0001e60000100a00 */
[----:B0-----:R-:W4:Y:S01]  /*87d80*/  LDL.LU R12, [R1+0x7d0] ;  /* 0x0007d000010c7983 */ /* 0x001f220000300800 */
[----:B------:R-:W4:Y:S02]  /*87d90*/  LDL.LU R13, [R1+0x7d4] ;  /* 0x0007d400010d7983 */ /* 0x000f240000300800 */
[----:B------:R-:W2:Y:S02]  /*87da0*/  LDL.LU R14, [R1+0x7d8] ;  /* 0x0007d800010e7983 */ /* 0x000ea40000300800 */
[----:B------:R-:W2:Y:S02]  /*87db0*/  LDL.LU R15, [R1+0x7dc] ;  /* 0x0007dc00010f7983 */ /* 0x000ea40000300800 */
[----:B------:R-:W-:-:S02]  /*87dc0*/  IMAD.MOV.U32 R4, RZ, RZ, R3 ;  /* 0x000000ffff047224 */ /* 0x000fc400078e0003 */
[----:B------:R-:W-:Y:S01]  /*87dd0*/  IMAD.MOV.U32 R5, RZ, RZ, R2 ;  /* 0x000000ffff057224 */ /* 0x000fe200078e0002 */
[----:B--2---:R-:W-:Y:S01]  /*87de0*/  STL.64 [R1+0x54b8], R14 ;  /* 0x0054b80e01007387 */ /* 0x004fe20000100a00 */
[----:B----4-:R0:W-:Y:S03]  /*87df0*/  STL.64 [R1+0x54b0], R12 ;  /* 0x0054b00c01007387 */ /* 0x0101e60000100a00 */
[----:B0-----:R-:W2:Y:S01]  /*87e00*/  LDL.LU R12, [R1+0x7e0] ;  /* 0x0007e000010c7983 */ /* 0x001ea20000300800 */
[----:B------:R-:W2:Y:S02]  /*87e10*/  LDL.LU R13, [R1+0x7e4] ;  /* 0x0007e400010d7983 */ /* 0x000ea40000300800 */
[----:B------:R-:W4:Y:S02]  /*87e20*/  LDL.LU R14, [R1+0x7e8] ;  /* 0x0007e800010e7983 */ /* 0x000f240000300800 */
[----:B------:R-:W4:Y:S01]  /*87e30*/  LDL.LU R15, [R1+0x7ec] ;  /* 0x0007ec00010f7983 */ /* 0x000f220000300800 */
[C---:B------:R-:W-:Y:S01]  /*87e40*/  HMMA.16816.F32 R4, R24.reuse, R4, R20 ;  /* 0x000000041804723c */ /* 0x040fe20000001814 */
[----:B----4-:R-:W-:Y:S01]  /*87e50*/  STL.64 [R1+0x54d0], R14 ;  /* 0x0054d00e01007387 */ /* 0x010fe20000100a00 */
[----:B--2---:R0:W-:Y:S03]  /*87e60*/  STL.64 [R1+0x54c8], R12 ;  /* 0x0054c80c01007387 */ /* 0x0041e60000100a00 */
[----:B0-----:R-:W2:Y:S01]  /*87e70*/  LDL.LU R12, [R1+0x7f0] ;  /* 0x0007f000010c7983 */ /* 0x001ea20000300800 */
[----:B------:R-:W2:Y:S02]  /*87e80*/  LDL.LU R13, [R1+0x7f4] ;  /* 0x0007f400010d7983 */ /* 0x000ea40000300800 */
[----:B------:R-:W2:Y:S02]  /*87e90*/  LDL.LU R14, [R1+0x7f8] ;  /* 0x0007f800010e7983 */ /* 0x000ea40000300800 */
[----:B------:R-:W2:Y:S01]  /*87ea0*/  LDL.LU R15, [R1+0x7fc] ;  /* 0x0007fc00010f7983 */ /* 0x000ea20000300800 */
[----:B------:R-:W4:Y:S01]  /*87eb0*/  LDL.LU R8, [R1+0x710] ;  /* 0x0007100001087983 */ /* 0x000f220000300800 */
[----:B------:R-:W4:Y:S02]  /*87ec0*/  LDL.LU R9, [R1+0x714] ;  /* 0x0007140001097983 */ /* 0x000f240000300800 */
[----:B------:R-:W4:Y:S02]  /*87ed0*/  LDL.LU R10, [R1+0x718] ;  /* 0x00071800010a7983 */ /* 0x000f240000300800 */
[----:B------:R-:W4:Y:S01]  /*87ee0*/  LDL.LU R11, [R1+0x71c] ;  /* 0x00071c00010b7983 */ /* 0x000f220000300800 */
[----:B------:R-:W2:Y:S01]  /*87ef0*/  LDL.LU.64 R22, [R1+0x5528] ;  /* 0x0055280001167983 */ /* 0x000ea20000300a00 */
[----:B------:R-:W2:Y:S05]  /*87f00*/  LDL.LU.64 R20, [R1+0x5520] ;  /* 0x0055200001147983 */ /* 0x000eaa0000300a00 */
[----:B------:R0:W-:Y:S02]  /*87f10*/  STL.64 [R1+0x840], R4 ;  /* 0x0008400401007387 */ /* 0x0001e40000100a00 */
[----:B------:R2:W-:Y:S01]  /*87f20*/  STL.64 [R1+0x848], R6 ;  /* 0x0008480601007387 */ /* 0x0005e20000100a00 */
[----:B0-----:R-:W2:Y:S02]  /*87f30*/  LDL.LU.64 R4, [R1+0x5518] ;  /* 0x0055180001047983 */ /* 0x001ea40000300a00 */
[C---:B--2---:R-:W-:Y:S02]  /*87f40*/  HMMA.16816.F32 R4, R24.reuse, R4, R20 ;  /* 0x000000041804723c */ /* 0x044fe40000001814 */
[----:B------:R-:W3:Y:S11]  /*87f50*/  LDL.LU.64 R20, [R1+0x5510] ;  /* 0x0055100001147983 */ /* 0x000ef60000300a00 */
[----:B------:R-:W-:Y:S10]  /*87f60*/  @!UPT UIADD3 URZ, URZ, URZ, URZ ;  /* 0x0000003f3f3ff290 */ /* 0x000ff4000fffe03f */
[----:B------:R0:W-:Y:S01]  /*87f70*/  STL.64 [R1+0x830], R4 ;  /* 0x0008300401007387 */ /* 0x0001e20000100a00 */
[----:B------:R1:W-:Y:S03]  /*87f80*/  STL.64 [R1+0x838], R6 ;  /* 0x0008380601007387 */ /* 0x0003e60000100a00 */
[----:B0-----:R-:W2:Y:S01]  /*87f90*/  LDL.LU R4, [R1+0x700] ;  /* 0x0007000001047983 */ /* 0x001ea20000300800 */
[----:B------:R-:W2:Y:S02]  /*87fa0*/  LDL.LU R5, [R1+0x704] ;  /* 0x0007040001057983 */ /* 0x000ea40000300800 */
[----:B-1----:R-:W2:Y:S02]  /*87fb0*/  LDL.LU R6, [R1+0x708] ;  /* 0x0007080001067983 */ /* 0x002ea40000300800 */
[----:B------:R-:W2:Y:S01]  /*87fc0*/  LDL.LU R7, [R1+0x70c] ;  /* 0x00070c0001077983 */ /* 0x000ea20000300800 */
[C---:B---3--:R-:W-:Y:S01]  /*87fd0*/  HMMA.16816.F32 R20, R24.reuse, R20, R16 ;  /* 0x000000141814723c */ /* 0x048fe20000001810 */
[----:B------:R-:W3:Y:S01]  /*87fe0*/  LDL.LU.64 R18, [R1+0x5508] ;  /* 0x0055080001127983 */ /* 0x000ee20000300a00 */
[----:B------:R-:W3:Y:S11]  /*87ff0*/  LDL.LU.64 R16, [R1+0x5500] ;  /* 0x0055000001107983 */ /* 0x000ef60000300a00 */
[----:B------:R-:W-:Y:S10]  /*88000*/  @!UPT UIADD3 URZ, URZ, URZ, URZ ;  /* 0x0000003f3f3ff290 */ /* 0x000ff4000fffe03f */
        /* <DEDUP_REMOVED lines=119> */
[----:B0-----:R-:W2:Y:S01]  /*88780*/  LDL.64 R16, [R1+0x1a0] ;  /* 0x0001a00001107983 */ /* 0x001ea20000100a00 */
[C---:B----4-:R-:W-:Y:S11]  /*88790*/  HMMA.16816.F32 R8, R24.reuse, R12, R8 ;  /* 0x0000000c1808723c */ /* 0x050ff60000001808 */
[----:B------:R-:W-:Y:S11]  /*887a0*/  @!UPT UIADD3 URZ, URZ, URZ, URZ ;  /* 0x0000003f3f3ff290 */ /* 0x000ff6000fffe03f */
[----:B------:R-:W-:Y:S01]  /*887b0*/  @!UPT UIADD3 URZ, URZ, URZ, URZ ;  /* 0x0000003f3f3ff290 */ /* 0x000fe2000fffe03f */
[----:B------:R0:W-:Y:S01]  /*887c0*/  STL.64 [R1+0x710], R8 ;  /* 0x0007100801007387 */ /* 0x0001e20000100a00 */
[----:B------:R-:W-:Y:S03]  /*887d0*/  STL.64 [R1+0x718], R10 ;  /* 0x0007180a01007387 */ /* 0x000fe60000100a00 */
[----:B0-----:R-:W3:Y:S01]  /*887e0*/  LDL.LU.64 R8, [R1+0x5388] ;  /* 0x0053880001087983 */ /* 0x001ee20000300a00 */
[----:B------:R0:W-:Y:S03]  /*887f0*/  STL.64 [R1+0x5360], R12 ;  /* 0x0053600c01007387 */ /* 0x0001e60000100a00 */
[----:B0-----:R-:W2:Y:S01]  /*88800*/  LDL.LU R12, [R1+0xdc0] ;  /* 0x000dc000010c7983 */ /* 0x001ea20000300800 */
[----:B------:R-:W2:Y:S02]  /*88810*/  LDL.LU R13, [R1+0xdc4] ;  /* 0x000dc400010d7983 */ /* 0x000ea40000300800 */
[----:B------:R-:W2:Y:S02]  /*88820*/  LDL.LU R14, [R1+0xdc8] ;  /* 0x000dc800010e7983 */ /* 0x000ea40000300800 */
[----:B------:R-:W2:Y:S01]  /*88830*/  LDL.LU R15, [R1+0xdcc] ;  /* 0x000dcc00010f7983 */ /* 0x000ea20000300800 */
[C---:B---3--:R-:W-:Y:S11]  /*88840*/  HMMA.16816.F32 R4, R24.reuse, R8, R4 ;  /* 0x000000081804723c */ /* 0x048ff60000001804 */
[----:B------:R-:W-:Y:S11]  /*88850*/  @!UPT UIADD3 URZ, URZ, URZ, URZ ;  /* 0x0000003f3f3ff290 */ /* 0x000ff6000fffe03f */
[----:B------:R-:W-:Y:S01]  /*88860*/  @!UPT UIADD3 URZ, URZ, URZ, URZ ;  /* 0x0000003f3f3ff290 */ /* 0x000fe2000fffe03f */
[----:B------:R-:W-:Y:S01]  /*88870*/  STL.64 [R1+0x700], R4 ;  /* 0x0007000401007387 */ /* 0x000fe20000100a00 */
[----:B------:R0:W-:Y:S03]  /*88880*/  STL.64 [R1+0x708], R6 ;  /* 0x0007080601007387 */ /* 0x0001e60000100a00 */
[----:B0-----:R-:W3:Y:S01]  /*88890*/  LDL.LU.64 R6, [R1+0x5380] ;  /* 0x0053800001067983 */ /* 0x001ee20000300a00 */
[----:B------:R-:W4:Y:S02]  /*888a0*/  LDL.LU.64 R4, [R1+0x5378] ;  /* 0x0053780001047983 */ /* 0x000f240000300a00 */
[----:B------:R0:W-:Y:S02]  /*888b0*/  STL [R1+0x5194], R8 ;  /* 0x0051940801007387 */ /* 0x0001e40000100800 */
[----:B------:R1:W-:Y:S01]  /*888c0*/  STL [R1+0x5190], R9 ;  /* 0x0051900901007387 */ /* 0x0003e20000100800 */
[----:B0-----:R-:W2:Y:S01]  /*888d0*/  LDL.LU R8, [R1+0xdd0] ;  /* 0x000dd00001087983 */ /* 0x001ea20000300800 */
[----:B-1----:R-:W2:Y:S02]  /*888e0*/  LDL.LU R9, [R1+0xdd4] ;  /* 0x000dd40001097983 */ /* 0x002ea40000300800 */
[----:B------:R-:W2:Y:S02]  /*888f0*/  LDL.LU R10, [R1+0xdd8] ;  /* 0x000dd800010a7983 */ /* 0x000ea40000300800 */
[----:B------:R-:W2:Y:S01]  /*88900*/  LDL.LU R11, [R1+0xddc] ;  /* 0x000ddc00010b7983 */ /* 0x000ea20000300800 */
[----:B----4-:R-:W-:Y:S01]  /*88910*/  HMMA.16816.F32 R24, R24, R4, R20 ;  /* 0x000000041818723c */ /* 0x010fe20000001814 */
[----:B------:R-:W2:Y:S01]  /*88920*/  LDL.LU.64 R22, [R1+0x5370] ;  /* 0x0053700001167983 */ /* 0x000ea20000300a00 */
[----:B------:R-:W2:Y:S02]  /*88930*/  LDL.LU.64 R20, [R1+0x5368] ;  /* 0x0053680001147983 */ /* 0x000ea40000300a00 */
[----:B---3--:R-:W-:Y:S02]  /*88940*/  STL.64 [R1+0x5178], R6 ;  /* 0x0051780601007387 */ /* 0x008fe40000100a00 */
[----:B------:R0:W-:Y:S11]  /*88950*/  STL.64 [R1+0x5170], R4 ;  /* 0x0051700401007387 */ /* 0x0001f60000100a00 */
[----:B------:R-:W-:Y:S06]  /*88960*/  @!UPT UIADD3 URZ, URZ, URZ, URZ ;  /* 0x0000003f3f3ff290 */ /* 0x000fec000fffe03f */
[----:B------:R-:W-:Y:S01]  /*88970*/  STL.64 [R1+0x440], R24 ;  /* 0x0004401801007387 */ /* 0x000fe20000100a00 */
[----:B------:R-:W-:Y:S02]  /*88980*/  STL.64 [R1+0x448], R26 ;  /* 0x0004481a01007387 */ /* 0x000fe40000100a00 */
[----:B0-----:R-:W2:Y:S02]  /*88990*/  LDL.64 R4, [R1+0x1b0] ;  /* 0x0001b00001047983 */ /* 0x001ea40000100a00 */
[----:B------:R-:W0:Y:S02]  /*889a0*/  LDSM.16.MT88.4 R24, [R0+0x12080] ;  /* 0x012080000018783b */ /* 0x000e240000004200 */
[----:B0-----:R-:W-:Y:S02]  /*889b0*/  STL [R1+0x515c], R26 ;  /* 0x00515c1a01007387 */ /* 0x001fe40000100800 */
[----:B------:R-:W-:Y:S01]  /*889c0*/  STL [R1+0x5158], R27 ;  /* 0x0051581b01007387 */ /* 0x000fe20000100800 */
[C---:B--2---:R-:W-:Y:S11]  /*889d0*/  HMMA.16816.F32 R8, R20.reuse, R4, R8 ;  /* 0x000000041408723c */ /* 0x044ff60000001808 */
[----:B------:R-:W-:Y:S11]  /*889e0*/  @!UPT UIADD3 URZ, URZ, URZ, URZ ;  /* 0x0000003f3f3ff290 */ /* 0x000ff6000fffe03f */
[----:B------:R-:W-:Y:S01]  /*889f0*/  @!UPT UIADD3 URZ, URZ, URZ, URZ ;  /* 0x0000003f3f3ff290 */ /* 0x000fe2000fffe03f */
[----:B------:R0:W-:Y:S02]  /*88a00*/  STL.64 [R1+0xdd0], R8 ;  /* 0x000dd00801007387 */ /* 0x0001e40000100a00 */
[----:B0-----:R-:W-:Y:S02]  /*88a10*/  IMAD.MOV.U32 R8, RZ, RZ, R4 ;  /* 0x000000ffff087224 */ /* 0x001fe400078e0004 */
[----:B------:R-:W-:Y:S02]  /*88a20*/  IMAD.MOV.U32 R9, RZ, RZ, R5 ;  /* 0x000000ffff097224 */ /* 0x000fe400078e0005 */
[----:B------:R-:W-:Y:S01]  /*88a30*/  HMMA.16816.F32 R4, R20, R16, R12 ;  /* 0x000000101404723c */ /* 0x000fe2000000180c */
[----:B------:R-:W-:Y:S02]  /*88a40*/  STL.64 [R1+0xdd8], R10 ;  /* 0x000dd80a01007387 */ /* 0x000fe40000100a00 */
[----:B------:R-:W-:Y:S11]  /*88a50*/  STL.64 [R1+0x5338], R8 ;  /* 0x0053380801007387 */ /* 0x000ff60000100a00 */
[----:B------:R-:W-:Y:S09]  /*88a60*/  @!UPT UIADD3 URZ, URZ, URZ, URZ ;  /* 0x0000003f3f3ff290 */ /* 0x000ff2000fffe03f */
        /* <DEDUP_REMOVED lines=16> */
[----:B0-----:R-:W2:Y:S04]  /*88b70*/  LDL.64 R8, [R1+0x180] ;  /* 0x0001800001087983 */ /* 0x001ea80000100a00 */
[----:B--2---:R0:W-:Y:S04]  /*88b80*/  STL.64 [R1+0x5358], R8 ;  /* 0x0053580801007387 */ /* 0x0041e80000100a00 */
[----:B0-----:R-:W2:Y:S01]  /*88b90*/  LDL.64 R8, [R1+0x190] ;  /* 0x0001900001087983 */ /* 0x001ea20000100a00 */
[----:B---3--:R-:W-:Y:S02]  /*88ba0*/  STL.64 [R1+0x5308], R6 ;  /* 0x0053080601007387 */ /* 0x008fe40000100a00 */
[----:B------:R0:W-:Y:S02]  /*88bb0*/  STL.64 [R1+0x5300], R4 ;  /* 0x0053000401007387 */ /* 0x0001e40000100a00 */
[----:B0-----:R-:W3:Y:S04]  /*88bc0*/  LDL.64 R4, [R1+0x150] ;  /* 0x0001500001047983 */ /* 0x001ee80000100a00 */
[----:B---3--:R0:W-:Y:S04]  /*88bd0*/  STL.64 [R1+0x5318], R4 ;  /* 0x0053180401007387 */ /* 0x0081e80000100a00 */
[----:B0-----:R-:W3:Y:S04]  /*88be0*/  LDL.64 R4, [R1+0x160] ;  /* 0x0001600001047983 */ /* 0x001ee80000100a00 */
[----:B---3--:R0:W-:Y:S04]  /*88bf0*/  STL.64 [R1+0x5330], R4 ;  /* 0x0053300401007387 */ /* 0x0081e80000100a00 */
[----:B0-----:R-:W3:Y:S01]  /*88c00*/  LDL.64 R4, [R1+0x170] ;  /* 0x0001700001047983 */ /* 0x001ee20000100a00 */
[----:B------:R-:W-:-:S02]  /*88c10*/  IMAD.MOV.U32 R26, RZ, RZ, R16 ;  /* 0x000000ffff1a7224 */ /* 0x000fc400078e0010 */
[----:B------:R-:W-:Y:S01]  /*88c20*/  IMAD.MOV.U32 R27, RZ, RZ, R17 ;  /* 0x000000ffff1b7224 */ /* 0x000fe200078e0011 */
[----:B---3--:R0:W-:Y:S04]  /*88c30*/  STL.64 [R1+0x5350], R4 ;  /* 0x0053500401007387 */ /* 0x0081e80000100a00 */
[----:B0-----:R-:W3:Y:S01]  /*88c40*/  LDL.LU R4, [R1+0xda0] ;  /* 0x000da00001047983 */ /* 0x001ee20000300800 */
[----:B------:R-:W3:Y:S02]  /*88c50*/  LDL.LU R5, [R1+0xda4] ;  /* 0x000da40001057983 */ /* 0x000ee40000300800 */
[----:B------:R-:W3:Y:S02]  /*88c60*/  LDL.LU R6, [R1+0xda8] ;  /* 0x000da80001067983 */ /* 0x000ee40000300800 */
[----:B------:R-:W3:Y:S01]  /*88c70*/  LDL.LU R7, [R1+0xdac] ;  /* 0x000dac0001077983 */ /* 0x000ee20000300800 */
[----:B------:R-:W4:Y:S01]  /*88c80*/  LDL.64 R16, [R1+0x130] ;  /* 0x0001300001107983 */ /* 0x000f220000100a00 */
[----:B--2---:R-:W-:Y:S03]  /*88c90*/  HMMA.16816.F32 R12, R20, R8, R12 ;  /* 0x00000008140c723c */ /* 0x004fe6000000180c */
[----:B----4-:R0:W-:Y:S04]  /*88ca0*/  STL.64 [R1+0x5310], R16 ;  /* 0x0053101001007387 */ /* 0x0101e80000100a00 */
        /* <DEDUP_REMOVED lines=9> */
[----:B------:R-:W2:Y:S01]  /*88d40*/  LDL.LU R19, [R1+0xd8c] ;  /* 0x000d8c0001137983 */ /* 0x000ea20000300800 */
[----:B------:R-:W-:Y:S01]  /*88d50*/  STL.64 [R1+0x5168], R26 ;  /* 0x0051681a01007387 */ /* 0x000fe20000100a00 */
[----:B------:R0:W-:Y:S03]  /*88d60*/  STL.64 [R1+0x5160], R24 ;  /* 0x0051601801007387 */ /* 0x0001e60000100a00 */
[----:B0-----:R-:W4:Y:S01]  /*88d70*/  LDL.64 R24, [R1+0x140] ;  /* 0x0001400001187983 */ /* 0x001f220000100a00 */
[----:B------:R0:W-:Y:S02]  /*88d80*/  STL.64 [R1+0xdb0], R12 ;  /* 0x000db00c01007387 */ /* 0x0001e40000100a00 */
[----:B------:R1:W-:Y:S01]  /*88d90*/  STL.64 [R1+0xdb8], R14 ;  /* 0x000db80e01007387 */ /* 0x0003e20000100a00 */
[----:B0-----:R-:W2:Y:S01]  /*88da0*/  LDL.LU.64 R12, [R1+0x5360] ;  /* 0x00536000010c7983 */ /* 0x001ea20000300a00 */
[----:B-1----:R-:W-:-:S02]  /*88db0*/  IMAD.MOV.U32 R15, RZ, RZ, R8 ;  /* 0x000000ffff0f7224 */ /* 0x002fc400078e0008 */
[----:B------:R-:W-:Y:S02]  /*88dc0*/  IMAD.MOV.U32 R14, RZ, RZ, R9 ;  /* 0x000000ffff0e7224 */ /* 0x000fe400078e0009 */
[----:B------:R-:W3:Y:S03]  /*88dd0*/  LDL.LU.64 R8, [R1+0x5358] ;  /* 0x0053580001087983 */ /* 0x000ee60000300a00 */
[----:B------:R-:W-:Y:S01]  /*88de0*/  STL.64 [R1+0x51a8], R14 ;  /* 0x0051a80e01007387 */ /* 0x000fe20000100a00 */
[C---:B---3--:R-:W-:Y:S01]  /*88df0*/  HMMA.16816.F32 R4, R20.reuse, R8, R4 ;  /* 0x000000081404723c */ /* 0x048fe20000001804 */
[----:B--2---:R0:W-:Y:S01]  /*88e00*/  STL.64 [R1+0x51a0], R12 ;  /* 0x0051a00c01007387 */ /* 0x0041e20000100a00 */
[----:B------:R-:W-:Y:S02]  /*88e10*/  IMAD.MOV.U32 R3, RZ, RZ, R8 ;  /* 0x000000ffff037224 */ /* 0x000fe400078e0008 */
[----:B------:R-:W-:Y:S01]  /*88e20*/  IMAD.MOV.U32 R2, RZ, RZ, R9 ;  /* 0x000000ffff027224 */ /* 0x000fe200078e0009 */
[----:B0-----:R-:W4:Y:S01]  /*88e30*/  LDL.LU R12, [R1+0xd60] ;  /* 0x000d6000010c7983 */ /* 0x001f220000300800 */
[----:B------:R-:W4:Y:S02]  /*88e40*/  LDL.LU R13, [R1+0xd64] ;  /* 0x000d6400010d7983 */ /* 0x000f240000300800 */
[----:B------:R-:W4:Y:S02]  /*88e50*/  LDL.LU R14, [R1+0xd68] ;  /* 0x000d6800010e7983 */ /* 0x000f240000300800 */
[----:B------:R-:W4:Y:S11]  /*88e60*/  LDL.LU R15, [R1+0xd6c] ;  /* 0x000d6c00010f7983 */ /* 0x000f360000300800 */
[----:B------:R-:W-:Y:S02]  /*88e70*/  @!UPT UIADD3 URZ, URZ, URZ, URZ ;  /* 0x0000003f3f3ff290 */ /* 0x000fe4000fffe03f */
[----:B------:R0:W-:Y:S01]  /*88e80*/  STL.64 [R1+0xda0], R4 ;  /* 0x000da00401007387 */ /* 0x0001e20000100a00 */
[----:B------:R-:W-:Y:S03]  /*88e90*/  STL.64 [R1+0xda8], R6 ;  /* 0x000da80601007387 */ /* 0x000fe60000100a00 */
[----:B0-----:R-:W2:Y:S01]  /*88ea0*/  LDL.LU.64 R4, [R1+0x5350] ;  /* 0x0053500001047983 */ /* 0x001ea20000300a00 */
[----:B------:R-:W2:Y:S02]  /*88eb0*/  LDL.LU.64 R10, [R1+0x5348] ;  /* 0x00534800010a7983 */ /* 0x000ea40000300a00 */
[----:B------:R-:W2:Y:S02]  /*88ec0*/  LDL.LU.64 R8, [R1+0x5340] ;  /* 0x0053400001087983 */ /* 0x000ea40000300a00 */
[----:B------:R-:W-:Y:S01]  /*88ed0*/  STL [R1+0x5094], R2 ;  /* 0x0050940201007387 */ /* 0x000fe20000100800 */
[----:B------:R-:W-:Y:S01]  /*88ee0*/  STL [R1+0x5090], R3 ;  /* 0x0050900301007387 */ /* 0x000fe20000100800 */
        /* <DEDUP_REMOVED lines=22> */
[----:B---3--:R-:W-:Y:S01]  /*89050*/  HMMA.16816.F32 R16, R20, R4, R16 ;  /* 0x000000041410723c */ /* 0x008fe20000001810 */
[----:B------:R-:W-:-:S02]  /*89060*/  IMAD.MOV.U32 R2, RZ, RZ, R4 ;  /* 0x000000ffff027224 */ /* 0x000fc400078e0004 */
[----:B------:R-:W-:Y:S11]  /*89070*/  IMAD.MOV.U32 R3, RZ, RZ, R5 ;  /* 0x000000ffff037224 */ /* 0x000ff600078e0005 */
[----:B------:R-:W-:Y:S09]  /*89080*/  @!UPT UIADD3 URZ, URZ, URZ, URZ ;  /* 0x0000003f3f3ff290 */ /* 0x000ff2000fffe03f */
[----:B------:R0:W-:Y:S01]  /*89090*/  STL.64 [R1+0xd70], R16 ;  /* 0x000d701001007387 */ /* 0x0001e20000100a00 */
[----:B------:R-:W-:Y:S03]  /*890a0*/  STL.64 [R1+0xd78], R18 ;  /* 0x000d781201007387 */ /* 0x000fe60000100a00 */
[----:B0-----:R-:W3:Y:S01]  /*890b0*/  LDL.LU.64 R16, [R1+0x5310] ;  /* 0x0053100001107983 */ /* 0x001ee20000300a00 */
[----:B------:R-:W3:Y:S02]  /*890c0*/  LDL.LU.64 R6, [R1+0x5308] ;  /* 0x0053080001067983 */ /* 0x000ee40000300a00 */
[----:B------:R-:W3:Y:S01]  /*890d0*/  LDL.LU.64 R4, [R1+0x5300] ;  /* 0x0053000001047983 */ /* 0x000ee20000300a00 */
[----:B----4-:R-:W-:Y:S01]  /*890e0*/  HMMA.16816.F32 R12, R20, R24, R12 ;  /* 0x00000018140c723c */ /* 0x010fe2000000180c */
[----:B------:R-:W-:Y:S01]  /*890f0*/  IMAD.MOV.U32 R11, RZ, RZ, R25 ;  /* 0x000000ffff0b7224 */ /* 0x000fe200078e0019 */
[----:B------:R-:W-:Y:S01]  /*89100*/  STL [R1+0x50ac], R3 ;  /* 0x0050ac0301007387 */ /* 0x000fe20000100800 */
[----:B------:R-:W-:-:S02]  /*89110*/  IMAD.MOV.U32 R10, RZ, RZ, R24 ;  /* 0x000000ffff0a7224 */ /* 0x000fc400078e0018 */
[----:B------:R-:W-:Y:S11]  /*89120*/  STL [R1+0x50a8], R2 ;  /* 0x0050a80201007387 */ /* 0x000ff60000100800 */
[----:B------:R-:W-:Y:S07]  /*89130*/  @!UPT UIADD3 URZ, URZ, URZ, URZ ;  /* 0x0000003f3f3ff290 */ /* 0x000fee000fffe03f */
[----:B------:R-:W-:Y:S01]  /*89140*/  STL.64 [R1+0xd60], R12 ;  /* 0x000d600c01007387 */ /* 0x000fe20000100a00 */
[----:B------:R-:W-:Y:S02]  /*89150*/  STL.64 [R1+0xd68], R14 ;  /* 0x000d680e01007387 */ /* 0x000fe40000100a00 */
[----:B------:R-:W-:Y:S02]  /*89160*/  STL [R1+0x50b4], R11 ;  /* 0x0050b40b01007387 */ /* 0x000fe40000100800 */
[----:B------:R-:W-:Y:S01]  /*89170*/  STL [R1+0x50b0], R10 ;  /* 0x0050b00a01007387 */ /* 0x000fe20000100800 */
[----:B--2---:R-:W-:Y:S01]  /*89180*/  STL.64 [R1+0x52e0], R8 ;  /* 0x0052e00801007387 */ /* 0x004fe20000100a00 */
[----:B---3--:R-:W-:Y:S11]  /*89190*/  HMMA.16816.F32 R4, R20, R16, R4 ;  /* 0x000000101404723c */ /* 0x008ff60000001804 */
[----:B------:R-:W-:Y:S11]  /*891a0*/  @!UPT UIADD3 URZ, URZ, URZ, URZ ;  /* 0x0000003f3f3ff290 */ /* 0x000ff6000fffe03f */
[----:B------:R-:W-:Y:S01]  /*891b0*/  @!UPT UIADD3 URZ, URZ, URZ, URZ ;  /* 0x0000003f3f3ff290 */ /* 0x000fe2000fffe03f */
        /* <DEDUP_REMOVED lines=9> */
[----:B------:R-:W2:Y:S02]  /*89250*/  LDL.LU R11, [R1+0xd3c] ;  /* 0x000d3c00010b7983 */ /* 0x000ea40000300800 */
[----:B--2---:R-:W-:Y:S01]  /*89260*/  STL.64 [R1+0x52f0], R10 ;  /* 0x0052f00a01007387 */ /* 0x004fe20000100a00 */
[----:B----4-:R0:W-:Y:S03]  /*89270*/  STL.64 [R1+0x52e8], R8 ;  /* 0x0052e80801007387 */ /* 0x0101e60000100a00 */
[----:B0-----:R-:W2:Y:S01]  /*89280*/  LDL.64 R8, [R1+0x120] ;  /* 0x0001200001087983 */ /* 0x001ea20000100a00 */
[----:B---3--:R-:W-:Y:S02]  /*89290*/  STL.64 [R1+0x5290], R6 ;  /* 0x0052900601007387 */ /* 0x008fe40000100a00 */
[----:B------:R0:W-:Y:S02]  /*892a0*/  STL.64 [R1+0x5288], R4 ;  /* 0x0052880401007387 */ /* 0x0001e40000100a00 */
[----:B0-----:R-:W3:Y:S04]  /*892b0*/  LDL.64 R4, [R1+0xe0] ;  /* 0x0000e00001047983 */ /* 0x001ee80000100a00 */
[----:B---3--:R0:W-:Y:S04]  /*892c0*/  STL.64 [R1+0x52a8], R4 ;  /* 0x0052a80401007387 */ /* 0x0081e80000100a00 */
[----:B0-----:R-:W3:Y:S04]  /*892d0*/  LDL.64 R4, [R1+0xf0] ;  /* 0x0000f00001047983 */ /* 0x001ee80000100a00 */
[----:B---3--:R0:W-:Y:S04]  /*892e0*/  STL.64 [R1+0x52c0], R4 ;  /* 0x0052c00401007387 */ /* 0x0081e80000100a00 */
[----:B0-----:R-:W3:Y:S04]  /*892f0*/  LDL.64 R4, [R1+0x100] ;  /* 0x0001000001047983 */ /* 0x001ee80000100a00 */
[----:B---3--:R0:W-:Y:S04]  /*89300*/  STL.64 [R1+0x52d8], R4 ;  /* 0x0052d80401007387 */ /* 0x0081e80000100a00 */
[----:B0-----:R-:W3:Y:S04]  /*89310*/  LDL.64 R4, [R1+0x110] ;  /* 0x0001100001047983 */ /* 0x001ee80000100a00 */
[----:B---3--:R0:W-:Y:S04]  /*89320*/  STL.64 [R1+0x52f8], R4 ;  /* 0x0052f80401007387 */ /* 0x0081e80000100a00 */
[----:B0-----:R-:W2:Y:S01]  /*89330*/  LDL.LU R4, [R1+0xd40] ;  /* 0x000d400001047983 */ /* 0x001ea20000300800 */
[----:B------:R-:W2:Y:S02]  /*89340*/  LDL.LU R5, [R1+0xd44] ;  /* 0x000d440001057983 */ /* 0x000ea40000300800 */
[----:B------:R-:W2:Y:S02]  /*89350*/  LDL.LU R6, [R1+0xd48] ;  /* 0x000d480001067983 */ /* 0x000ea40000300800 */
[----:B------:R-:W2:Y:S01]  /*89360*/  LDL.LU R7, [R1+0xd4c] ;  /* 0x000d4c0001077983 */ /* 0x000ea20000300800 */
[----:B------:R-:W3:Y:S01]  /*89370*/  LDL.LU R12, [R1+0xcf0] ;  /* 0x000cf000010c7983 */ /* 0x000ee20000300800 */
        /* <DEDUP_REMOVED lines=15> */
[----:B------:R-:W-:-:S02]  /*89470*/  IMAD.MOV.U32 R29, RZ, RZ, R17 ;  /* 0x000000ffff1d7224 */ /* 0x000fc400078e0011 */
[----:B------:R-:W-:Y:S01]  /*89480*/  IMAD.MOV.U32 R28, RZ, RZ, R16 ;  /* 0x000000ffff1c7224 */ /* 0x000fe200078e0010 */
[----:B--2---:R-:W-:Y:S01]  /*89490*/  HMMA.16816.F32 R4, R20, R8, R4 ;  /* 0x000000081404723c */ /* 0x004fe20000001804 */
[----:B----4-:R-:W-:Y:S01]  /*894a0*/  STL.64 [R1+0x52d0], R14 ;  /* 0x0052d00e01007387 */ /* 0x010fe20000100a00 */
[----:B---3--:R0:W-:Y:S03]  /*894b0*/  STL.64 [R1+0x52c8], R12 ;  /* 0x0052c80c01007387 */ /* 0x0081e60000100a00 */
[----:B0-----:R-:W2:Y:S01]  /*894c0*/  LDL.LU R12, [R1+0xd20] ;  /* 0x000d2000010c7983 */ /* 0x001ea20000300800 */
[----:B------:R-:W2:Y:S02]  /*894d0*/  LDL.LU R13, [R1+0xd24] ;  /* 0x000d2400010d7983 */ /* 0x000ea40000300800 */
[----:B------:R-:W2:Y:S02]  /*894e0*/  LDL.LU R14, [R1+0xd28] ;  /* 0x000d2800010e7983 */ /* 0x000ea40000300800 */
[----:B------:R-:W2:Y:S01]  /*894f0*/  LDL.LU R15, [R1+0xd2c] ;  /* 0x000d2c00010f7983 */ /* 0x000ea20000300800 */
[----:B------:R-:W3:Y:S04]  /*89500*/  LDL.64 R24, [R1+0xd0] ;  /* 0x0000d00001187983 */ /* 0x000ee80000100a00 */
[----:B------:R-:W4:Y:S01]  /*89510*/  LDL.64 R16, [R1+0xc0] ;  /* 0x0000c00001107983 */ /* 0x000f220000100a00 */
[----:B------:R-:W-:Y:S02]  /*89520*/  STL [R1+0x50bc], R29 ;  /* 0x0050bc1d01007387 */ /* 0x000fe40000100800 */
[----:B------:R-:W-:Y:S02]  /*89530*/  STL [R1+0x50b8], R28 ;  /* 0x0050b81c01007387 */ /* 0x000fe40000100800 */
[----:B------:R-:W2:Y:S02]  /*89540*/  LDL R0, [R1+0x2ac0] ;  /* 0x002ac00001007983 */ /* 0x000ea40000100800 */
[----:B------:R-:W-:-:S02]  /*89550*/  IMAD.MOV.U32 R3, RZ, RZ, R8 ;  /* 0x000000ffff037224 */ /* 0x000fc400078e0008 */
[----:B------:R-:W-:Y:S01]  /*89560*/  IMAD.MOV.U32 R2, RZ, RZ, R9 ;  /* 0x000000ffff027224 */ /* 0x000fe200078e0009 */
[----:B--2---:R-:W-:Y:S01]  /*89570*/  STL [R1+0x50c0], R0 ;  /* 0x0050c00001007387 */ /* 0x004fe20000100800 */
[----:B------:R0:W-:Y:S02]  /*89580*/  STL.64 [R1+0xd40], R4 ;  /* 0x000d400401007387 */ /* 0x0001e40000100a00 */
[----:B------:R-:W-:Y:S01]  /*89590*/  STL.64 [R1+0xd48], R6 ;  /* 0x000d480601007387 */ /* 0x000fe20000100a00 */
        /* <DEDUP_REMOVED lines=46> */
[----:B------:R-:W4:Y:S02]  /*89880*/  LDL.LU.64 R6, [R1+0x5290] ;  /* 0x0052900001067983 */ /* 0x000f240000300a00 */
[----:B------:R-:W4:Y:S02]  /*89890*/  LDL.LU.64 R4, [R1+0x5288] ;  /* 0x0052880001047983 */ /* 0x000f240000300a00 */
[----:B---3--:R-:W-:Y:S01]  /*898a0*/  IMAD.MOV.U32 R10, RZ, RZ, R25 ;  /* 0x000000ffff0a7224 */ /* 0x008fe200078e0019 */
[----:B------:R-:W-:Y:S01]  /*898b0*/  STL [R1+0x50e8], R2 ;  /* 0x0050e80201007387 */ /* 0x000fe20000100800 */
[----:B------:R-:W-:Y:S02]  /*898c0*/  STL [R1+0x50e4], R11 ;  /* 0x0050e40b01007387 */ /* 0x000fe40000100800 */
[----:B------:R-:W-:Y:S01]  /*898d0*/  IMAD.MOV.U32 R29, RZ, RZ, R24 ;  /* 0x000000ffff1d7224 */ /* 0x000fe200078e0018 */
[C---:B--2---:R-:W-:Y:S08]  /*898e0*/  HMMA.16816.F32 R12, R20.reuse, R24, R12 ;  /* 0x00000018140c723c */ /* 0x044ff0000000180c */
[C---:B----4-:R-:W-:Y:S11]  /*898f0*/  HMMA.16816.F32 R4, R20.reuse, R16, R4 ;  /* 0x000000101404723c */ /* 0x050ff60000001804 */
[----:B------:R-:W-:Y:S04]  /*89900*/  @!UPT UIADD3 URZ, URZ, URZ, URZ ;  /* 0x0000003f3f3ff290 */ /* 0x000fe8000fffe03f */
[----:B------:R0:W-:Y:S01]  /*89910*/  STL.64 [R1+0xcf0], R12 ;  /* 0x000cf00c01007387 */ /* 0x0001e20000100a00 */
[----:B------:R1:W-:Y:S02]  /*89920*/  STL.64 [R1+0xcf8], R14 ;  /* 0x000cf80e01007387 */ /* 0x0003e40000100a00 */
[----:B------:R-:W-:Y:S02]  /*89930*/  STL [R1+0x50f0], R10 ;  /* 0x0050f00a01007387 */ /* 0x000fe40000100800 */
[----:B------:R2:W-:Y:S01]  /*89940*/  STL.64 [R1+0x5280], R8 ;  /* 0x0052800801007387 */ /* 0x0005e20000100a00 */
[----:B------:R-:W-:Y:S02]  /*89950*/  STL [R1+0x50ec], R29 ;  /* 0x0050ec1d01007387 */ /* 0x000fe40000100800 */
[----:B------:R-:W-:Y:S02]  /*89960*/  STL.64 [R1+0xce0], R4 ;  /* 0x000ce00401007387 */ /* 0x000fe40000100a00 */
[----:B------:R-:W-:Y:S01]  /*89970*/  STL.64 [R1+0xce8], R6 ;  /* 0x000ce80601007387 */ /* 0x000fe20000100a00 */
[----:B0-----:R-:W3:Y:S01]  /*89980*/  LDL.LU R12, [R1+0xc80] ;  /* 0x000c8000010c7983 */ /* 0x001ee20000300800 */
[----:B------:R-:W3:Y:S02]  /*89990*/  LDL.LU R13, [R1+0xc84] ;  /* 0x000c8400010d7983 */ /* 0x000ee40000300800 */
[----:B-1----:R-:W4:Y:S02]  /*899a0*/  LDL.LU R14, [R1+0xc88] ;  /* 0x000c8800010e7983 */ /* 0x002f240000300800 */
[----:B------:R-:W4:Y:S01]  /*899b0*/  LDL.LU R15, [R1+0xc8c] ;  /* 0x000c8c00010f7983 */ /* 0x000f220000300800 */
[----:B--2---:R-:W2:Y:S01]  /*899c0*/  LDL.LU R8, [R1+0xcd0] ;  /* 0x000cd00001087983 */ /* 0x004ea20000300800 */
[----:B------:R-:W2:Y:S02]  /*899d0*/  LDL.LU R9, [R1+0xcd4] ;  /* 0x000cd40001097983 */ /* 0x000ea40000300800 */
[----:B------:R-:W2:Y:S02]  /*899e0*/  LDL.LU R10, [R1+0xcd8] ;  /* 0x000cd800010a7983 */ /* 0x000ea40000300800 */
[----:B------:R-:W2:Y:S01]  /*899f0*/  LDL.LU R11, [R1+0xcdc] ;  /* 0x000cdc00010b7983 */ /* 0x000ea20000300800 */
[----:B----4-:R-:W-:Y:S01]  /*89a00*/  STL.64 [R1+0x5220], R14 ;  /* 0x0052200e01007387 */ /* 0x010fe20000100a00 */
[----:B---3--:R0:W-:Y:S03]  /*89a10*/  STL.64 [R1+0x5218], R12 ;  /* 0x0052180c01007387 */ /* 0x0081e60000100a00 */
        /* <DEDUP_REMOVED lines=10> */
[----:B---3--:R0:W-:Y:S04]  /*89ac0*/  STL.64 [R1+0x5228], R24 ;  /* 0x0052281801007387 */ /* 0x0081e80000100a00 */
        /* <DEDUP_REMOVED lines=18> */
[----:B------:R-:W-:Y:S02]  /*89bf0*/  IMAD.MOV.U32 R3, RZ, RZ, R16 ;  /* 0x000000ffff037224 */ /* 0x000fe400078e0010 */
        /* <DEDUP_REMOVED lines=62> */
[----:B------:R-:W2:Y:S01]  /*89fe0*/  LDL.LU.64 R12, [R1+0x5218] ;  /* 0x00521800010c7983 */ /* 0x000ea20000300a00 */
[C---:B---3--:R-:W-:Y:S01]  /*89ff0*/  HMMA.16816.F32 R4, R20.reuse, R16, R4 ;  /* 0x000000101404723c */ /* 0x048fe20000001804 */
[----:B------:R-:W-:Y:S01]  /*8a000*/  STL [R1+0x5120], R0 ;  /* 0x0051200001007387 */ /* 0x000fe20000100800 */
[----:B------:R-:W-:Y:S06]  /*8a010*/  STL [R1+0x511c], R29 ;  /* 0x00511c1d01007387 */ /* 0x000fec0000100800 */
[----:B--2---:R-:W-:Y:S01]  /*8a020*/  HMMA.16816.F32 R12, R20, R24, R12 ;  /* 0x00000018140c723c */ /* 0x004fe2000000180c */
[----:B------:R-:W-:-:S02]  /*8a030*/  IMAD.MOV.U32 R2, RZ, RZ, R25 ;  /* 0x000000ffff027224 */ /* 0x000fc400078e0019 */
[----:B------:R-:W-:Y:S11]  /*8a040*/  IMAD.MOV.U32 R3, RZ, RZ, R24 ;  /* 0x000000ffff037224 */ /* 0x000ff600078e0018 */
[----:B------:R-:W-:Y:S09]  /*8a050*/  @!UPT UIADD3 URZ, URZ, URZ, URZ ;  /* 0x0000003f3f3ff290 */ /* 0x000ff2000fffe03f */
[----:B------:R0:W-:Y:S01]  /*8a060*/  STL.64 [R1+0xc80], R12 ;  /* 0x000c800c01007387 */ /* 0x0001e20000100a00 */
[----:B------:R1:W-:Y:S02]  /*8a070*/  STL.64 [R1+0xc88], R14 ;  /* 0x000c880e01007387 */ /* 0x0003e40000100a00 */
[----:B------:R-:W-:Y:S02]  /*8a080*/  STL [R1+0x5128], R2 ;  /* 0x0051280201007387 */ /* 0x000fe40000100800 */
[----:B------:R-:W-:Y:S01]  /*8a090*/  STL [R1+0x5124], R3 ;  /* 0x0051240301007387 */ /* 0x000fe20000100800 */
[----:B------:R2:W-:Y:S01]  /*8a0a0*/  STL.64 [R1+0xc70], R4 ;  /* 0x000c700401007387 */ /* 0x0005e20000100a00 */
[----:B------:R-:W-:Y:S03]  /*8a0b0*/  STL.64 [R1+0xc78], R6 ;  /* 0x000c780601007387 */ /* 0x000fe60000100a00 */
[----:B0-----:R-:W3:Y:S01]  /*8a0c0*/  LDL.LU R12, [R1+0xc10] ;  /* 0x000c1000010c7983 */ /* 0x001ee20000300800 */
[----:B------:R-:W3:Y:S02]  /*8a0d0*/  LDL.LU R13, [R1+0xc14] ;  /* 0x000c1400010d7983 */ /* 0x000ee40000300800 */
[----:B-1----:R-:W2:Y:S02]  /*8a0e0*/  LDL.LU R14, [R1+0xc18] ;  /* 0x000c1800010e7983 */ /* 0x002ea40000300800 */
[----:B------:R-:W2:Y:S01]  /*8a0f0*/  LDL.LU R15, [R1+0xc1c] ;  /* 0x000c1c00010f7983 */ /* 0x000ea20000300800 */
[----:B------:R-:W2:Y:S01]  /*8a100*/  LDL.LU R24, [R1+0xc50] ;  /* 0x000c500001187983 */ /* 0x000ea20000300800 */
[----:B------:R-:W2:Y:S02]  /*8a110*/  LDL.LU R25, [R1+0xc54] ;  /* 0x000c540001197983 */ /* 0x000ea40000300800 */
[----:B------:R-:W2:Y:S02]  /*8a120*/  LDL.LU R26, [R1+0xc58] ;  /* 0x000c5800011a7983 */ /* 0x000ea40000300800 */
[----:B------:R-:W2:Y:S02]  /*8a130*/  LDL.LU R27, [R1+0xc5c] ;  /* 0x000c5c00011b7983 */ /* 0x000ea40000300800 */
[----:B--2---:R-:W-:Y:S01]  /*8a140*/  STL.64 [R1+0x5208], R26 ;  /* 0x0052081a01007387 */ /* 0x004fe20000100a00 */
[----:B------:R0:W-:Y:S02]  /*8a150*/  STL.64 [R1+0x5200], R24 ;  /* 0x0052001801007387 */ /* 0x0001e40000100a00 */
[----:B------:R-:W2:Y:S01]  /*8a160*/  LDL.64 R4, [R1+0x30] ;  /* 0x0000300001047983 */ /* 0x000ea20000100a00 */
[----:B0-----:R-:W3:Y:S04]  /*8a170*/  LDL.64 R24, [R1+0x40] ;  /* 0x0000400001187983 */ /* 0x001ee80000100a00 */
[----:B--2---:R0:W-:Y:S04]  /*8a180*/  STL.64 [R1+0x5210], R4 ;  /* 0x0052100401007387 */ /* 0x0041e80000100a00 */
[----:B0-----:R-:W2:Y:S01]  /*8a190*/  LDL.LU R4, [R1+0xc60] ;  /* 0x000c600001047983 */ /* 0x001ea20000300800 */
[----:B------:R-:W2:Y:S02]  /*8a1a0*/  LDL.LU R5, [R1+0xc64] ;  /* 0x000c640001057983 */ /* 0x000ea40000300800 */
[----:B------:R-:W2:Y:S02]  /*8a1b0*/  LDL.LU R6, [R1+0xc68] ;  /* 0x000c680001067983 */ /* 0x000ea40000300800 */
[----:B------:R-:W2:Y:S01]  /*8a1c0*/  LDL.LU R7, [R1+0xc6c] ;  /* 0x000c6c0001077983 */ /* 0x000ea20000300800 */
[----:B------:R-:W-:Y:S01]  /*8a1d0*/  STL.64 [R1+0x51c8], R14 ;  /* 0x0051c80e01007387 */ /* 0x000fe20000100a00 */
[----:B---3--:R0:W-:Y:S03]  /*8a1e0*/  STL.64 [R1+0x51c0], R12 ;  /* 0x0051c00c01007387 */ /* 0x0081e60000100a00 */
[----:B0-----:R-:W3:Y:S01]  /*8a1f0*/  LDL.LU R12, [R1+0xc20] ;  /* 0x000c2000010c7983 */ /* 0x001ee20000300800 */
[----:B------:R-:W3:Y:S02]  /*8a200*/  LDL.LU R13, [R1+0xc24] ;  /* 0x000c2400010d7983 */ /* 0x000ee40000300800 */
[----:B------:R-:W2:Y:S02]  /*8a210*/  LDL.LU R14, [R1+0xc28] ;  /* 0x000c2800010e7983 */ /* 0x000ea40000300800 */
[----:B------:R-:W2:Y:S02]  /*8a220*/  LDL.LU R15, [R1+0xc2c] ;  /* 0x000c2c00010f7983 */ /* 0x000ea40000300800 */
[----:B--2---:R-:W-:Y:S01]  /*8a230*/  STL.64 [R1+0x51d8], R14 ;  /* 0x0051d80e01007387 */ /* 0x004fe20000100a00 */
[----:B---3--:R0:W-:Y:S03]  /*8a240*/  STL.64 [R1+0x51d0], R12 ;  /* 0x0051d00c01007387 */ /* 0x0081e60000100a00 */
[----:B0-----:R-:W2:Y:S01]  /*8a250*/  LDL.64 R12, [R1+0x10] ;  /* 0x00001000010c7983 */ /* 0x001ea20000100a00 */
[----:B------:R-:W-:-:S02]  /*8a260*/  IMAD.MOV.U32 R11, RZ, RZ, R16 ;  /* 0x000000ffff0b7224 */ /* 0x000fc400078e0010 */
[----:B------:R-:W-:Y:S01]  /*8a270*/  IMAD.MOV.U32 R10, RZ, RZ, R17 ;  /* 0x000000ffff0a7224 */ /* 0x000fe200078e0011 */
[----:B--2---:R0:W-:Y:S01]  /*8a280*/  STL.64 [R1+0x51e8], R12 ;  /* 0x0051e80c01007387 */ /* 0x0041e20000100a00 */
[----:B------:R-:W2:Y:S03]  /*8a290*/  LDL.64 R16, [R1] ;  /* 0x0000000001107983 */ /* 0x000ea60000100a00 */
[----:B0-----:R-:W3:Y:S04]  /*8a2a0*/  LDL.64 R12, [R1+0x20] ;  /* 0x00002000010c7983 */ /* 0x001ee80000100a00 */
[----:B--2---:R0:W-:Y:S04]  /*8a2b0*/  STL.64 [R1+0x51e0], R16 ;  /* 0x0051e01001007387 */ /* 0x0041e80000100a00 */
[----:B0-----:R-:W2:Y:S01]  /*8a2c0*/  LDL.LU R16, [R1+0xc30] ;  /* 0x000c300001107983 */ /* 0x001ea20000300800 */
[----:B------:R-:W2:Y:S02]  /*8a2d0*/  LDL.LU R17, [R1+0xc34] ;  /* 0x000c340001117983 */ /* 0x000ea40000300800 */
[----:B------:R-:W2:Y:S02]  /*8a2e0*/  LDL.LU R18, [R1+0xc38] ;  /* 0x000c380001127983 */ /* 0x000ea40000300800 */
[----:B------:R-:W2:Y:S01]  /*8a2f0*/  LDL.LU R19, [R1+0xc3c] ;  /* 0x000c3c0001137983 */ /* 0x000ea20000300800 */
[----:B------:R-:W-:Y:S01]  /*8a300*/  HMMA.16816.F32 R4, R20, R24, R4 ;  /* 0x000000181404723c */ /* 0x000fe20000001804 */
[----:B------:R-:W-:-:S02]  /*8a310*/  IMAD.MOV.U32 R29, RZ, RZ, R24 ;  /* 0x000000ffff1d7224 */ /* 0x000fc400078e0018 */
[----:B------:R-:W-:Y:S01]  /*8a320*/  IMAD.MOV.U32 R28, RZ, RZ, R25 ;  /* 0x000000ffff1c7224 */ /* 0x000fe200078e0019 */
[----:B--2---:R-:W-:Y:S01]  /*8a330*/  STL.64 [R1+0x51f8], R18 ;  /* 0x0051f81201007387 */ /* 0x004fe20000100a00 */
[----:B------:R0:W-:Y:S03]  /*8a340*/  STL.64 [R1+0x51f0], R16 ;  /* 0x0051f01001007387 */ /* 0x0001e60000100a00 */
[----:B0-----:R-:W3:Y:S01]  /*8a350*/  LDL.LU R16, [R1+0xc40] ;  /* 0x000c400001107983 */ /* 0x001ee20000300800 */
[----:B------:R-:W3:Y:S02]  /*8a360*/  LDL.LU R17, [R1+0xc44] ;  /* 0x000c440001117983 */ /* 0x000ee40000300800 */
[----:B------:R-:W3:Y:S02]  /*8a370*/  LDL.LU R18, [R1+0xc48] ;  /* 0x000c480001127983 */ /* 0x000ee40000300800 */
[----:B------:R-:W3:Y:S01]  /*8a380*/  LDL.LU R19, [R1+0xc4c] ;  /* 0x000c4c0001137983 */ /* 0x000ee20000300800 */
[----:B------:R-:W-:Y:S01]  /*8a390*/  STL [R1+0x5130], R10 ;  /* 0x0051300a01007387 */ /* 0x000fe20000100800 */
[----:B------:R-:W-:Y:S08]  /*8a3a0*/  STL [R1+0x512c], R11 ;  /* 0x00512c0b01007387 */ /* 0x000ff00000100800 */
        /* <DEDUP_REMOVED lines=12> */
[----:B0-----:R-:W2:Y:S01]  /*8a470*/  LDL.LU R24, [R1+0x550] ;  /* 0x0005500001187983 */ /* 0x001ea20000300800 */
[----:B------:R-:W2:Y:S02]  /*8a480*/  LDL.LU R25, [R1+0x554] ;  /* 0x0005540001197983 */ /* 0x000ea40000300800 */
[----:B-1----:R-:W2:Y:S02]  /*8a490*/  LDL.LU R26, [R1+0x558] ;  /* 0x00055800011a7983 */ /* 0x002ea40000300800 */
[----:B------:R-:W2:Y:S01]  /*8a4a0*/  LDL.LU R27, [R1+0x55c] ;  /* 0x00055c00011b7983 */ /* 0x000ea20000300800 */
[----:B---3--:R-:W-:Y:S01]  /*8a4b0*/  HMMA.16816.F32 R16, R20, R12, R16 ;  /* 0x0000000c1410723c */ /* 0x008fe20000001810 */
[----:B------:R-:W-:-:S02]  /*8a4c0*/  IMAD.MOV.U32 R3, RZ, RZ, R4 ;  /* 0x000000ffff037224 */ /* 0x000fc400078e0004 */
[----:B------:R-:W-:Y:S02]  /*8a4d0*/  IMAD.MOV.U32 R0, RZ, RZ, R5 ;  /* 0x000000ffff007224 */ /* 0x000fe400078e0005 */
[----:B------:R-:W-:Y:S02]  /*8a4e0*/  IMAD.MOV.U32 R11, RZ, RZ, R12 ;  /* 0x000000ffff0b7224 */ /* 0x000fe400078e000c */
[----:B------:R-:W-:Y:S01]  /*8a4f0*/  IMAD.MOV.U32 R2, RZ, RZ, R13 ;  /* 0x000000ffff027224 */ /* 0x000fe200078e000d */
[----:B--2---:R-:W-:Y:S01]  /*8a500*/  STL.64 [R1+0x5188], R26 ;  /* 0x0051881a01007387 */ /* 0x004fe20000100a00 */
[----:B------:R0:W-:Y:S03]  /*8a510*/  STL.64 [R1+0x5180], R24 ;  /* 0x0051801801007387 */ /* 0x0001e60000100a00 */
        /* <DEDUP_REMOVED lines=8> */
[----:B------:R-:W-:Y:S01]  /*8a5a0*/  STL [R1+0x513c], R3 ;  /* 0x00513c0301007387 */ /* 0x000fe20000100800 */
[----:B------:R-:W-:Y:S02]  /*8a5b0*/  STL.64 [R1+0xc40], R16 ;  /* 0x000c401001007387 */ /* 0x000fe40000100a00 */
[----:B------:R0:W-:Y:S02]  /*8a5c0*/  STL.64 [R1+0xc48], R18 ;  /* 0x000c481201007387 */ /* 0x0001e40000100a00 */
[----:B0-----:R-:W2:Y:S01]  /*8a5d0*/  LDL.LU.64 R18, [R1+0x51f8] ;  /* 0x0051f80001127983 */ /* 0x001ea20000300a00 */
[----:B------:R-:W2:Y:S02]  /*8a5e0*/  LDL.LU.64 R16, [R1+0x51f0] ;  /* 0x0051f00001107983 */ /* 0x000ea40000300a00 */
[----:B------:R-:W2:Y:S02]  /*8a5f0*/  LDL.LU.64 R12, [R1+0x51e8] ;  /* 0x0051e800010c7983 */ /* 0x000ea40000300a00 */
        /* <DEDUP_REMOVED lines=25> */
[----:B------:R-:W3:Y:S02]  /*8a790*/  LDL.LU.64 R12, [R1+0x51a0] ;  /* 0x0051a000010c7983 */ /* 0x000ee40000300a00 */
[----:B------:R-:W-:Y:S02]  /*8a7a0*/  STL.64 [R1+0x4e58], R18 ;  /* 0x004e581201007387 */ /* 0x000fe40000100a00 */
[----:B------:R2:W-:Y:S02]  /*8a7b0*/  STL.64 [R1+0x4e50], R16 ;  /* 0x004e501001007387 */ /* 0x0005e40000100a00 */
[----:B--2---:R-:W-:-:S02]  /*8a7c0*/  IMAD.MOV.U32 R16, RZ, RZ, R15 ;  /* 0x000000ffff107224 */ /* 0x004fc400078e000f */
[----:B------:R-:W-:Y:S01]  /*8a7d0*/  IMAD.MOV.U32 R17, RZ, RZ, R14 ;  /* 0x000000ffff117224 */ /* 0x000fe200078e000e */
[----:B------:R-:W2:Y:S01]  /*8a7e0*/  LDL.LU R15, [R1+0x519c] ;  /* 0x00519c00010f7983 */ /* 0x000ea20000300800 */
[----:B------:R-:W2:Y:S01]  /*8a7f0*/  LDL.LU R14, [R1+0x5198] ;  /* 0x00519800010e7983 */ /* 0x000ea20000300800 */
[C---:B---3--:R-:W-:Y:S02]  /*8a800*/  HMMA.16816.F32 R24, R20.reuse, R12, R24 ;  /* 0x0000000c1418723c */ /* 0x048fe40000001818 */
[----:B------:R4:W-:Y:S02]  /*8a810*/  STL.64 [R1+0x5140], R16 ;  /* 0x0051401001007387 */ /* 0x0009e40000100a00 */
[----:B----4-:R-:W-:Y:S02]  /*8a820*/  IMAD.MOV.U32 R16, RZ, RZ, R8 ;  /* 0x000000ffff107224 */ /* 0x010fe400078e0008 */
[----:B------:R-:W-:Y:S01]  /*8a830*/  IMAD.MOV.U32 R17, RZ, RZ, R9 ;  /* 0x000000ffff117224 */ /* 0x000fe200078e0009 */
[----:B------:R-:W3:Y:S01]  /*8a840*/  LDL.LU R8, [R1+0x5194] ;  /* 0x0051940001087983 */ /* 0x000ee20000300800 */
[----:B------:R-:W3:Y:S11]  /*8a850*/  LDL.LU R9, [R1+0x5190] ;  /* 0x0051900001097983 */ /* 0x000ef60000300800 */
[----:B------:R-:W-:Y:S04]  /*8a860*/  @!UPT UIADD3 URZ, URZ, URZ, URZ ;  /* 0x0000003f3f3ff290 */ /* 0x000fe8000fffe03f */
[----:B------:R-:W-:Y:S01]  /*8a870*/  STL.64 [R1+0xc00], R24 ;  /* 0x000c001801007387 */ /* 0x000fe20000100a00 */
[----:B------:R0:W-:Y:S03]  /*8a880*/  STL.64 [R1+0xc08], R26 ;  /* 0x000c081a01007387 */ /* 0x0001e60000100a00 */
[----:B0-----:R-:W4:Y:S01]  /*8a890*/  LDL.LU.64 R26, [R1+0x5188] ;  /* 0x00518800011a7983 */ /* 0x001f220000300a00 */
[----:B------:R-:W4:Y:S03]  /*8a8a0*/  LDL.LU.64 R24, [R1+0x5180] ;  /* 0x0051800001187983 */ /* 0x000f260000300a00 */
[----:B--2---:R-:W-:Y:S01]  /*8a8b0*/  STL.64 [R1+0x4e48], R14 ;  /* 0x004e480e01007387 */ /* 0x004fe20000100a00 */
[----:B------:R0:W-:Y:S03]  /*8a8c0*/  STL.64 [R1+0x4e40], R12 ;  /* 0x004e400c01007387 */ /* 0x0001e60000100a00 */
[----:B0-----:R-:W2:Y:S01]  /*8a8d0*/  LDL.LU R12, [R1+0x410] ;  /* 0x00041000010c7983 */ /* 0x001ea20000300800 */
[----:B------:R-:W2:Y:S02]  /*8a8e0*/  LDL.LU R13, [R1+0x414] ;  /* 0x00041400010d7983 */ /* 0x000ea40000300800 */
[----:B------:R-:W2:Y:S02]  /*8a8f0*/  LDL.LU R14, [R1+0x418] ;  /* 0x00041800010e7983 */ /* 0x000ea40000300800 */
[----:B------:R-:W2:Y:S01]  /*8a900*/  LDL.LU R15, [R1+0x41c] ;  /* 0x00041c00010f7983 */ /* 0x000ea20000300800 */
        /* <DEDUP_REMOVED lines=34> */
[----:B------:R-:W-:Y:S03]  /*8ab30*/  STL.64 [R1+0x438], R18 ;  /* 0x0004381201007387 */ /* 0x000fe60000100a00 */
[----:B0-----:R-:W2:Y:S01]  /*8ab40*/  LDL.LU.64 R16, [R1+0x5140] ;  /* 0x0051400001107983 */ /* 0x001ea20000300a00 */
[C---:B---3--:R-:W-:Y:S11]  /*8ab50*/  HMMA.16816.F32 R20, R24.reuse, R20, R4 ;  /* 0x000000141814723c */ /* 0x048ff60000001804 */
[----:B------:R-:W-:Y:S11]  /*8ab60*/  @!UPT UIADD3 URZ, URZ, URZ, URZ ;  /* 0x0000003f3f3ff290 */ /* 0x000ff6000fffe03f */
[----:B------:R-:W-:Y:S01]  /*8ab70*/  @!UPT UIADD3 URZ, URZ, URZ, URZ ;  /* 0x0000003f3f3ff290 */ /* 0x000fe2000fffe03f */
[----:B------:R-:W-:Y:S01]  /*8ab80*/  STL.64 [R1+0x420], R20 ;  /* 0x0004201401007387 */ /* 0x000fe20000100a00 */
[----:B------:R-:W-:Y:S01]  /*8ab90*/  STL.64 [R1+0x428], R22 ;  /* 0x0004281601007387 */ /* 0x000fe20000100a00 */
[----:B--2---:R-:W-:Y:S07]  /*8aba0*/  HMMA.16816.F32 R4, R24, R16, R12 ;  /* 0x000000101804723c */ /* 0x004fee000000180c */
[----:B------:R-:W-:Y:S02]  /*8abb0*/  IMAD.MOV.U32 R16, RZ, RZ, R3 ;  /* 0x000000ffff107224 */ /* 0x000fe400078e0003 */
[----:B------:R-:W-:Y:S01]  /*8abc0*/  IMAD.MOV.U32 R17, RZ, RZ, R28 ;  /* 0x000000ffff117224 */ /* 0x000fe200078e001c */
[----:B------:R-:W2:Y:S11]  /*8abd0*/  LDL.LU R3, [R1+0x513c] ;  /* 0x00513c0001037983 */ /* 0x000eb60000300800 */
[----:B------:R-:W-:Y:S02]  /*8abe0*/  @!UPT UIADD3 URZ, URZ, URZ, URZ ;  /* 0x0000003f3f3ff290 */ /* 0x000fe4000fffe03f */
[----:B------:R0:W-:Y:S01]  /*8abf0*/  STL.64 [R1+0x410], R4 ;  /* 0x0004100401007387 */ /* 0x0001e20000100a00 */
[----:B------:R1:W-:Y:S02]  /*8ac00*/  STL.64 [R1+0x418], R6 ;  /* 0x0004180601007387 */ /* 0x0003e40000100a00 */
[----:B------:R-:W3:Y:S02]  /*8ac10*/  LDL.LU R28, [R1+0x5138] ;  /* 0x00513800011c7983 */ /* 0x000ee40000300800 */
[----:B------:R4:W-:Y:S01]  /*8ac20*/  STL.64 [R1+0x4e70], R16 ;  /* 0x004e701001007387 */ /* 0x0009e20000100a00 */
[----:B0-----:R-:W2:Y:S01]  /*8ac30*/  LDL.LU R4, [R1+0x5b0] ;  /* 0x0005b00001047983 */ /* 0x001ea20000300800 */
[----:B------:R-:W2:Y:S02]  /*8ac40*/  LDL.LU R5, [R1+0x5b4] ;  /* 0x0005b40001057983 */ /* 0x000ea40000300800 */
[----:B-1----:R-:W2:Y:S02]  /*8ac50*/  LDL.LU R6, [R1+0x5b8] ;  /* 0x0005b80001067983 */ /* 0x002ea40000300800 */
        /* <DEDUP_REMOVED lines=33> */
[----:B------:R-:W2:Y:S03]  /*8ae70*/  LDL.LU R28, [R1+0x5118] ;  /* 0x00511800011c7983 */ /* 0x000ea60000300800 */
[----:B------:R0:W-:Y:S01]  /*8ae80*/  STL.64 [R1+0x4ed0], R16 ;  /* 0x004ed01001007387 */ /* 0x0001e20000100a00 */
[----:B------:R-:W2:Y:S02]  /*8ae90*/  LDL.LU R4, [R1+0x5e0] ;  /* 0x0005e00001047983 */ /* 0x000ea40000300800 */
[----:B------:R-:W2:Y:S02]  /*8aea0*/  LDL.LU R5, [R1+0x5e4] ;  /* 0x0005e40001057983 */ /* 0x000ea40000300800 */
[----:B------:R-:W2:Y:S01]  /*8aeb0*/  LDL.LU R6, [R1+0x5e8] ;  /* 0x0005e80001067983 */ /* 0x000ea20000300800 */
[----:B------:R-:W2:Y:S01]  /*8aec0*/  LDL.LU R7, [R1+0x5ec] ;  /* 0x0005ec0001077983 */ /* 0x000ea20000300800 */
[----:B0-----:R-:W-:-:S02]  /*8aed0*/  IMAD.MOV.U32 R16, RZ, RZ, R11 ;  /* 0x000000ffff107224 */ /* 0x001fc400078e000b */
        /* <DEDUP_REMOVED lines=32> */
[----:B----4-:R-:W-:-:S02]  /*8b0e0*/  IMAD.MOV.U32 R16, RZ, RZ, R11 ;  /* 0x000000ffff107224 */ /* 0x010fc400078e000b */
[----:B------:R-:W-:Y:S01]  /*8b0f0*/  IMAD.MOV.U32 R17, RZ, RZ, R28 ;  /* 0x000000ffff117224 */ /* 0x000fe200078e001c */
        /* <DEDUP_REMOVED lines=11> */
[----:B------:R-:W4:Y:S01]  /*8b1b0*/  LDL.LU R3, [R1+0x50f4] ;  /* 0x0050f40001037983 */ /* 0x000f220000300800 */
[----:B------:R-:W4:Y:S03]  /*8b1c0*/  LDL.LU R10, [R1+0x50f0] ;  /* 0x0050f000010a7983 */ /* 0x000f260000300800 */
[----:B------:R3:W-:Y:S02]  /*8b1d0*/  STL.64 [R1+0x4f48], R16 ;  /* 0x004f481001007387 */ /* 0x0007e40000100a00 */
[----:B---3--:R-:W-:Y:S02]  /*8b1e0*/  IMAD.MOV.U32 R16, RZ, RZ, R29 ;  /* 0x000000ffff107224 */ /* 0x008fe400078e001d */
        /* <DEDUP_REMOVED lines=96> */
[----:B------:R0:W-:Y:S01]  /*8b7f0*/  STL.64 [R1+0x5038], R16 ;  /* 0x0050381001007387 */ /* 0x0001e20000100a00 */
[----:B------:R-:W-:Y:S02]  /*8b800*/  IMAD.MOV.U32 R20, RZ, RZ, R2 ;  /* 0x000000ffff147224 */ /* 0x000fe400078e0002 */
[----:B------:R-:W-:Y:S02]  /*8b810*/  IMAD.MOV.U32 R21, RZ, RZ, R3 ;  /* 0x000000ffff157224 */ /* 0x000fe400078e0003 */
[----:B0-----:R-:W-:-:S02]  /*8b820*/  IMAD.MOV.U32 R16, RZ, RZ, R10 ;  /* 0x000000ffff107224 */ /* 0x001fc400078e000a */
[----:B----4-:R-:W-:Y:S01]  /*8b830*/  IMAD.MOV.U32 R17, RZ, RZ, R11 ;  /* 0x000000ffff117224 */ /* 0x010fe200078e000b */
[----:B--2---:R-:W-:Y:S01]  /*8b840*/  STL.64 [R1+0x4fe8], R6 ;  /* 0x004fe80601007387 */ /* 0x004fe20000100a00 */
[----:B------:R0:W-:Y:S03]  /*8b850*/  STL.64 [R1+0x4fe0], R4 ;  /* 0x004fe00401007387 */ /* 0x0001e60000100a00 */
[----:B0-----:R-:W2:Y:S01]  /*8b860*/  LDL.LU R4, [R1+0x6b0] ;  /* 0x0006b00001047983 */ /* 0x001ea20000300800 */
[----:B------:R-:W2:Y:S02]  /*8b870*/  LDL.LU R5, [R1+0x6b4] ;  /* 0x0006b40001057983 */ /* 0x000ea40000300800 */
[----:B------:R-:W4:Y:S02]  /*8b880*/  LDL.LU R6, [R1+0x6b8] ;  /* 0x0006b80001067983 */ /* 0x000f240000300800 */
[----:B------:R-:W4:Y:S01]  /*8b890*/  LDL.LU R7, [R1+0x6bc] ;  /* 0x0006bc0001077983 */ /* 0x000f220000300800 */
[----:B------:R-:W2:Y:S01]  /*8b8a0*/  LDL.LU R10, [R1+0x509c] ;  /* 0x00509c00010a7983 */ /* 0x000ea20000300800 */
[----:B------:R-:W2:Y:S02]  /*8b8b0*/  LDL.LU R11, [R1+0x5098] ;  /* 0x00509800010b7983 */ /* 0x000ea40000300800 */
[----:B------:R0:W-:Y:S02]  /*8b8c0*/  STL.64 [R1+0x5050], R16 ;  /* 0x0050501001007387 */ /* 0x0001e40000100a00 */
[----:B------:R-:W2:Y:S01]  /*8b8d0*/  LDL.LU R2, [R1+0x5094] ;  /* 0x0050940001027983 */ /* 0x000ea20000300800 */
[----:B------:R-:W2:Y:S01]  /*8b8e0*/  LDL.LU R3, [R1+0x5090] ;  /* 0x0050900001037983 */ /* 0x000ea20000300800 */
[----:B------:R-:W-:Y:S03]  /*8b8f0*/  STL.64 [R1+0x5058], R20 ;  /* 0x0050581401007387 */ /* 0x000fe60000100a00 */
[----:B0-----:R-:W2:Y:S01]  /*8b900*/  LDL.LU R16, [R1+0x3d0] ;  /* 0x0003d00001107983 */ /* 0x001ea20000300800 */
[----:B------:R-:W2:Y:S02]  /*8b910*/  LDL.LU R17, [R1+0x3d4] ;  /* 0x0003d40001117983 */ /* 0x000ea40000300800 */
[----:B------:R-:W2:Y:S02]  /*8b920*/  LDL.LU R18, [R1+0x3d8] ;  /* 0x0003d80001127983 */ /* 0x000ea40000300800 */
[----:B------:R-:W2:Y:S02]  /*8b930*/  LDL.LU R19, [R1+0x3dc] ;  /* 0x0003dc0001137983 */ /* 0x000ea40000300800 */
[----:B---3--:R-:W-:-:S02]  /*8b940*/  IMAD.MOV.U32 R8, RZ, RZ, R29 ;  /* 0x000000ffff087224 */ /* 0x008fc400078e001d */
[----:B------:R-:W-:Y:S01]  /*8b950*/  IMAD.MOV.U32 R9, RZ, RZ, R28 ;  /* 0x000000ffff097224 */ /* 0x000fe200078e001c */
[----:B--2---:R-:W-:Y:S01]  /*8b960*/  STL.64 [R1+0x5068], R18 ;  /* 0x0050681201007387 */ /* 0x004fe20000100a00 */
[----:B------:R0:W-:Y:S03]  /*8b970*/  STL.64 [R1+0x5060], R16 ;  /* 0x0050601001007387 */ /* 0x0001e60000100a00 */
[----:B------:R1:W-:Y:S02]  /*8b980*/  STL.64 [R1+0x5070], R8 ;  /* 0x0050700801007387 */ /* 0x0003e40000100a00 */
[----:B0-----:R-:W-:Y:S02]  /*8b990*/  IMAD.MOV.U32 R16, RZ, RZ, R11 ;  /* 0x000000ffff107224 */ /* 0x001fe400078e000b */
[----:B------:R-:W-:-:S05]  /*8b9a0*/  IMAD.MOV.U32 R17, RZ, RZ, R10 ;  /* 0x000000ffff117224 */ /* 0x000fca00078e000a */
[----:B------:R-:W-:Y:S01]  /*8b9b0*/  STL.64 [R1+0x5078], R16 ;  /* 0x0050781001007387 */ /* 0x000fe20000100a00 */
[----:B-1----:R-:W2:Y:S02]  /*8b9c0*/  LDL.LU R8, [R1+0x3f0] ;  /* 0x0003f00001087983 */ /* 0x002ea40000300800 */
        /* <DEDUP_REMOVED lines=13> */
[----:B----4-:R-:W-:Y:S01]  /*8baa0*/  STL.64 [R1+0x5000], R6 ;  /* 0x0050000601007387 */ /* 0x010fe20000100a00 */
        /* <DEDUP_REMOVED lines=9> */
[----:B------:R-:W4:Y:S02]  /*8bb40*/  LDL.LU R6, [R1+0x6d8] ;  /* 0x0006d80001067983 */ /* 0x000f240000300800 */
[----:B------:R-:W4:Y:S02]  /*8bb50*/  LDL.LU R7, [R1+0x6dc] ;  /* 0x0006dc0001077983 */ /* 0x000f240000300800 */
[----:B------:R-:W-:-:S02]  /*8bb60*/  IMAD.MOV.U32 R16, RZ, RZ, R3 ;  /* 0x000000ffff107224 */ /* 0x000fc400078e0003 */
[----:B------:R-:W-:Y:S01]  /*8bb70*/  IMAD.MOV.U32 R17, RZ, RZ, R2 ;  /* 0x000000ffff117224 */ /* 0x000fe200078e0002 */
[----:B----4-:R-:W-:Y:S01]  /*8bb80*/  STL.64 [R1+0x5030], R6 ;  /* 0x0050300601007387 */ /* 0x010fe20000100a00 */
[----:B--2---:R0:W-:Y:S03]  /*8bb90*/  STL.64 [R1+0x5028], R4 ;  /* 0x0050280401007387 */ /* 0x0041e60000100a00 */
        /* <DEDUP_REMOVED lines=30> */
[----:B------:R0:W-:Y:S01]  /*8bd80*/  STL.64 [R1+0x3e0], R8 ;  /* 0x0003e00801007387 */ /* 0x0001e20000100a00 */
[----:B------:R1:W-:Y:S03]  /*8bd90*/  STL.64 [R1+0x3e8], R10 ;  /* 0x0003e80a01007387 */ /* 0x0003e60000100a00 */
[----:B0-----:R-:W3:Y:S01]  /*8bda0*/  LDL.LU R8, [R1+0x590] ;  /* 0x0005900001087983 */ /* 0x001ee20000300800 */
[----:B------:R-:W3:Y:S02]  /*8bdb0*/  LDL.LU R9, [R1+0x594] ;  /* 0x0005940001097983 */ /* 0x000ee40000300800 */
[----:B-1----:R-:W3:Y:S02]  /*8bdc0*/  LDL.LU R10, [R1+0x598] ;  /* 0x00059800010a7983 */ /* 0x002ee40000300800 */
[----:B------:R-:W3:Y:S01]  /*8bdd0*/  LDL.LU R11, [R1+0x59c] ;  /* 0x00059c00010b7983 */ /* 0x000ee20000300800 */
[C---:B--2---:R-:W-:Y:S01]  /*8bde0*/  HMMA.16816.F32 R20, R24.reuse, R20, R16 ;  /* 0x000000141814723c */ /* 0x044fe20000001810 */
[----:B------:R-:W2:Y:S11]  /*8bdf0*/  LDL.LU.64 R16, [R1+0x5050] ;  /* 0x0050500001107983 */ /* 0x000eb60000300a00 */
[----:B------:R-:W-:Y:S11]  /*8be00*/  @!UPT UIADD3 URZ, URZ, URZ, URZ ;  /* 0x0000003f3f3ff290 */ /* 0x000ff6000fffe03f */
[----:B------:R-:W-:Y:S01]  /*8be10*/  STL.64 [R1+0x3d0], R20 ;  /* 0x0003d01401007387 */ /* 0x000fe20000100a00 */
[----:B------:R-:W-:Y:S02]  /*8be20*/  STL.64 [R1+0x3d8], R22 ;  /* 0x0003d81601007387 */ /* 0x000fe40000100a00 */
[----:B------:R-:W0:Y:S01]  /*8be30*/  LDSM.16.MT88.4 R20, [R0+0x12000] ;  /* 0x012000000014783b */ /* 0x000e220000004200 */
[C---:B--2---:R-:W-:Y:S01]  /*8be40*/  HMMA.16816.F32 R16, R24.reuse, R16, R4 ;  /* 0x000000101810723c */ /* 0x044fe20000001804 */
[----:B------:R-:W2:Y:S02]  /*8be50*/  LDL.LU.64 R6, [R1+0x5048] ;  /* 0x0050480001067983 */ /* 0x000ea40000300a00 */
[----:B------:R-:W2:Y:S11]  /*8be60*/  LDL.LU.64 R4, [R1+0x5040] ;  /* 0x0050400001047983 */ /* 0x000eb60000300a00 */
[----:B------:R-:W-:Y:S09]  /*8be70*/  @!UPT UIADD3 URZ, URZ, URZ, URZ ;  /* 0x0000003f3f3ff290 */ /* 0x000ff2000fffe03f */
[----:B------:R1:W-:Y:S01]  /*8be80*/  STL.64 [R1+0x6f0], R16 ;  /* 0x0006f01001007387 */ /* 0x0003e20000100a00 */
[----:B------:R2:W-:Y:S03]  /*8be90*/  STL.64 [R1+0x6f8], R18 ;  /* 0x0006f81201007387 */ /* 0x0005e60000100a00 */
[----:B-1----:R-:W2:Y:S02]  /*8bea0*/  LDL.LU.64 R16, [R1+0x5038] ;  /* 0x0050380001107983 */ /* 0x002ea40000300a00 */
[C---:B--2---:R-:W-:Y:S02]  /*8beb0*/  HMMA.16816.F32 R16, R24.reuse, R16, R4 ;  /* 0x000000101810723c */ /* 0x044fe40000001804 */
[----:B------:R-:W2:Y:S01]  /*8bec0*/  LDL.LU.64 R6, [R1+0x5030] ;  /* 0x0050300001067983 */ /* 0x000ea20000300a00 */
        /* <DEDUP_REMOVED lines=135> */
[----:B------:R-:W-:Y:S01]  /*8c740*/  STL.64 [R1+0x5b0], R16 ;  /* 0x0005b01001007387 */ /* 0x000fe20000100a00 */
[----:B------:R1:W-:Y:S03]  /*8c750*/  STL.64 [R1+0x5b8], R18 ;  /* 0x0005b81201007387 */ /* 0x0003e60000100a00 */
[----:B-1----:R-:W2:Y:S01]  /*8c760*/  LDL.LU.64 R18, [R1+0x4e58] ;  /* 0x004e580001127983 */ /* 0x002ea20000300a00 */
[----:B------:R-:W4:Y:S02]  /*8c770*/  LDL.LU.64 R16, [R1+0x4e50] ;  /* 0x004e500001107983 */ /* 0x000f240000300a00 */
[C---:B----4-:R-:W-:Y:S11]  /*8c780*/  HMMA.16816.F32 R12, R24.reuse, R16, R12 ;  /* 0x00000010180c723c */ /* 0x050ff6000000180c */
[----:B------:R-:W-:Y:S11]  /*8c790*/  @!UPT UIADD3 URZ, URZ, URZ, URZ ;  /* 0x0000003f3f3ff290 */ /* 0x000ff6000fffe03f */
[----:B------:R-:W-:Y:S01]  /*8c7a0*/  @!UPT UIADD3 URZ, URZ, URZ, URZ ;  /* 0x0000003f3f3ff290 */ /* 0x000fe2000fffe03f */
[----:B------:R-:W-:Y:S01]  /*8c7b0*/  STL.64 [R1+0x5a0], R12 ;  /* 0x0005a00c01007387 */ /* 0x000fe20000100a00 */
[----:B------:R1:W-:Y:S03]  /*8c7c0*/  STL.64 [R1+0x5a8], R14 ;  /* 0x0005a80e01007387 */ /* 0x0003e60000100a00 */
[----:B-1----:R-:W4:Y:S01]  /*8c7d0*/  LDL.LU.64 R14, [R1+0x4e48] ;  /* 0x004e4800010e7983 */ /* 0x002f220000300a00 */
[----:B------:R-:W3:Y:S02]  /*8c7e0*/  LDL.LU.64 R12, [R1+0x4e40] ;  /* 0x004e4000010c7983 */ /* 0x000ee40000300a00 */
[----:B--2---:R-:W-:Y:S02]  /*8c7f0*/  STL.64 [R1+0x4c60], R18 ;  /* 0x004c601201007387 */ /* 0x004fe40000100a00 */
[----:B------:R1:W-:Y:S02]  /*8c800*/  STL.64 [R1+0x4c58], R16 ;  /* 0x004c581001007387 */ /* 0x0003e40000100a00 */
[----:B-1----:R-:W2:Y:S01]  /*8c810*/  LDL.LU R16, [R1+0x3c0] ;  /* 0x0003c00001107983 */ /* 0x002ea20000300800 */
[----:B------:R-:W2:Y:S02]  /*8c820*/  LDL.LU R17, [R1+0x3c4] ;  /* 0x0003c40001117983 */ /* 0x000ea40000300800 */
[----:B------:R-:W2:Y:S02]  /*8c830*/  LDL.LU R18, [R1+0x3c8] ;  /* 0x0003c80001127983 */ /* 0x000ea40000300800 */
[----:B------:R-:W2:Y:S01]  /*8c840*/  LDL.LU R19, [R1+0x3cc] ;  /* 0x0003cc0001137983 */ /* 0x000ea20000300800 */
[C---:B---3--:R-:W-:Y:S11]  /*8c850*/  HMMA.16816.F32 R8, R24.reuse, R12, R8 ;  /* 0x0000000c1808723c */ /* 0x048ff60000001808 */
[----:B------:R-:W-:Y:S11]  /*8c860*/  @!UPT UIADD3 URZ, URZ, URZ, URZ ;  /* 0x0000003f3f3ff290 */ /* 0x000ff6000fffe03f */
[----:B------:R-:W-:Y:S01]  /*8c870*/  @!UPT UIADD3 URZ, URZ, URZ, URZ ;  /* 0x0000003f3f3ff290 */ /* 0x000fe2000fffe03f */
[----:B------:R1:W-:Y:S01]  /*8c880*/  STL.64 [R1+0x590], R8 ;  /* 0x0005900801007387 */ /* 0x0003e20000100a00 */
[----:B------:R-:W-:Y:S03]  /*8c890*/  STL.64 [R1+0x598], R10 ;  /* 0x0005980a01007387 */ /* 0x000fe60000100a00 */
[----:B-1----:R-:W3:Y:S01]  /*8c8a0*/  LDL.LU.64 R8, [R1+0x4e38] ;  /* 0x004e380001087983 */ /* 0x002ee20000300a00 */
[----:B----4-:R-:W-:Y:S02]  /*8c8b0*/  STL.64 [R1+0x4c50], R14 ;  /* 0x004c500e01007387 */ /* 0x010fe40000100a00 */
[----:B------:R1:W-:Y:S02]  /*8c8c0*/  STL.64 [R1+0x4c48], R12 ;  /* 0x004c480c01007387 */ /* 0x0003e40000100a00 */
[----:B-1----:R-:W4:Y:S01]  /*8c8d0*/  LDL.LU R12, [R1+0x580] ;  /* 0x00058000010c7983 */ /* 0x002f220000300800 */
[----:B------:R-:W4:Y:S02]  /*8c8e0*/  LDL.LU R13, [R1+0x584] ;  /* 0x00058400010d7983 */ /* 0x000f240000300800 */
[----:B------:R-:W4:Y:S02]  /*8c8f0*/  LDL.LU R14, [R1+0x588] ;  /* 0x00058800010e7983 */ /* 0x000f240000300800 */
[----:B------:R-:W4:Y:S01]  /*8c900*/  LDL.LU R15, [R1+0x58c] ;  /* 0x00058c00010f7983 */ /* 0x000f220000300800 */
[----:B---3--:R-:W-:Y:S01]  /*8c910*/  STL [R1+0x4c44], R8 ;  /* 0x004c440801007387 */ /* 0x008fe20000100800 */
[----:B------:R2:W-:Y:S01]  /*8c920*/  STL [R1+0x4c40], R9 ;  /* 0x004c400901007387 */ /* 0x0005e20000100800 */
[C---:B----4-:R-:W-:Y:S08]  /*8c930*/  HMMA.16816.F32 R12, R24.reuse, R8, R12 ;  /* 0x00000008180c723c */ /* 0x050ff0000000180c */
[----:B--2---:R-:W-:Y:S01]  /*8c940*/  HMMA.16816.F32 R8, R24, R4, R16 ;  /* 0x000000041808723c */ /* 0x004fe20000001810 */
[----:B------:R-:W1:Y:S11]  /*8c950*/  LDSM.16.MT88.4 R24, [R0+0x12080] ;  /* 0x012080000018783b */ /* 0x000e760000004200 */
[----:B------:R-:W-:Y:S03]  /*8c960*/  @!UPT UIADD3 URZ, URZ, URZ, URZ ;  /* 0x0000003f3f3ff290 */ /* 0x000fe6000fffe03f */
[----:B------:R2:W-:Y:S01]  /*8c970*/  STL.64 [R1+0x580], R12 ;  /* 0x0005800c01007387 */ /* 0x0005e20000100a00 */
[----:B------:R3:W-:Y:S03]  /*8c980*/  STL.64 [R1+0x588], R14 ;  /* 0x0005880e01007387 */ /* 0x0007e60000100a00 */
[----:B--2---:R-:W2:Y:S04]  /*8c990*/  LDL.LU R12, [R1+0xb80] ;  /* 0x000b8000010c7983 */ /* 0x004ea80000300800 */
[----:B------:R4:W-:Y:S02]  /*8c9a0*/  STL.64 [R1+0x3c0], R8 ;  /* 0x0003c00801007387 */ /* 0x0009e40000100a00 */
[----:B------:R0:W-:Y:S02]  /*8c9b0*/  STL.64 [R1+0x3c8], R10 ;  /* 0x0003c80a01007387 */ /* 0x0001e40000100a00 */
[----:B------:R-:W2:Y:S01]  /*8c9c0*/  LDL.LU R13, [R1+0xb84] ;  /* 0x000b8400010d7983 */ /* 0x000ea20000300800 */
[----:B---3--:R-:W3:Y:S01]  /*8c9d0*/  LDL.LU R14, [R1+0xb88] ;  /* 0x000b8800010e7983 */ /* 0x008ee20000300800 */
[----:B------:R-:W3:Y:S03]  /*8c9e0*/  LDL.LU R15, [R1+0xb8c] ;  /* 0x000b8c00010f7983 */ /* 0x000ee60000300800 */
[----:B----4-:R-:W4:Y:S01]  /*8c9f0*/  LDL.LU R8, [R1+0xbe0] ;  /* 0x000be00001087983 */ /* 0x010f220000300800 */
[----:B------:R-:W4:Y:S02]  /*8ca00*/  LDL.LU R9, [R1+0xbe4] ;  /* 0x000be40001097983 */ /* 0x000f240000300800 */
[----:B0-----:R-:W4:Y:S02]  /*8ca10*/  LDL.LU R10, [R1+0xbe8] ;  /* 0x000be800010a7983 */ /* 0x001f240000300800 */
[----:B------:R-:W4:Y:S01]  /*8ca20*/  LDL.LU R11, [R1+0xbec] ;  /* 0x000bec00010b7983 */ /* 0x000f220000300800 */
[----:B---3--:R-:W-:Y:S01]  /*8ca30*/  STL.64 [R1+0x4df8], R14 ;  /* 0x004df80e01007387 */ /* 0x008fe20000100a00 */
[----:B--2---:R0:W-:Y:S03]  /*8ca40*/  STL.64 [R1+0x4df0], R12 ;  /* 0x004df00c01007387 */ /* 0x0041e60000100a00 */
[----:B0-----:R-:W2:Y:S04]  /*8ca50*/  LDL.LU.64 R12, [R1+0x170] ;  /* 0x00017000010c7983 */ /* 0x001ea80000300a00 */
[----:B--2---:R0:W-:Y:S04]  /*8ca60*/  STL.64 [R1+0x4e00], R12 ;  /* 0x004e000c01007387 */ /* 0x0041e80000100a00 */
[----:B0-----:R-:W2:Y:S04]  /*8ca70*/  LDL.LU.64 R12, [R1+0x180] ;  /* 0x00018000010c7983 */ /* 0x001ea80000300a00 */
[----:B--2---:R0:W-:Y:S04]  /*8ca80*/  STL.64 [R1+0x4e10], R12 ;  /* 0x004e100c01007387 */ /* 0x0041e80000100a00 */
[----:B0-----:R-:W2:Y:S04]  /*8ca90*/  LDL.LU.64 R12, [R1+0x190] ;  /* 0x00019000010c7983 */ /* 0x001ea80000300a00 */
[----:B--2---:R0:W-:Y:S04]  /*8caa0*/  STL.64 [R1+0x4e28], R12 ;  /* 0x004e280c01007387 */ /* 0x0041e80000100a00 */
[----:B0-----:R-:W2:Y:S04]  /*8cab0*/  LDL.LU.64 R12, [R1+0x1a0] ;  /* 0x0001a000010c7983 */ /* 0x001ea80000300a00 */
[----:B--2---:R0:W-:Y:S04]  /*8cac0*/  STL.64 [R1+0x4e30], R12 ;  /* 0x004e300c01007387 */ /* 0x0041e80000100a00 */
[----:B0-----:R-:W4:Y:S01]  /*8cad0*/  LDL.LU.64 R12, [R1+0x1b0] ;  /* 0x0001b000010c7983 */ /* 0x001f220000300a00 */
[----:B------:R-:W2:Y:S03]  /*8cae0*/  LDL.LU.64 R16, [R1+0x150] ;  /* 0x0001500001107983 */ /* 0x000ea60000300a00 */
[----:B--2---:R0:W-:Y:S04]  /*8caf0*/  STL.64 [R1+0x4e08], R16 ;  /* 0x004e081001007387 */ /* 0x0041e80000100a00 */
        /* <DEDUP_REMOVED lines=15> */
[----:B------:R-:W3:Y:S02]  /*8cbf0*/  LDL.LU R6, [R1+0xbd8] ;  /* 0x000bd80001067983 */ /* 0x000ee40000300800 */
[----:B------:R-:W3:Y:S01]  /*8cc00*/  LDL.LU R7, [R1+0xbdc] ;  /* 0x000bdc0001077983 */ /* 0x000ee20000300800 */
[----:B-1----:R-:W-:Y:S01]  /*8cc10*/  STL [R1+0x4c1c], R26 ;  /* 0x004c1c1a01007387 */ /* 0x002fe20000100800 */
[----:B------:R-:W-:Y:S02]  /*8cc20*/  STL [R1+0x4c18], R27 ;  /* 0x004c181b01007387 */ /* 0x000fe40000100800 */
[----:B------:R0:W-:Y:S02]  /*8cc30*/  STL.64 [R1+0xbe0], R8 ;  /* 0x000be00801007387 */ /* 0x0001e40000100a00 */
[----:B------:R-:W-:Y:S02]  /*8cc40*/  STL.64 [R1+0xbe8], R10 ;  /* 0x000be80a01007387 */ /* 0x000fe40000100a00 */
[----:B0-----:R-:W-:-:S02]  /*8cc50*/  IMAD.MOV.U32 R8, RZ, RZ, R12 ;  /* 0x000000ffff087224 */ /* 0x001fc400078e000c */
[----:B------:R-:W-:Y:S02]  /*8cc60*/  IMAD.MOV.U32 R9, RZ, RZ, R13 ;  /* 0x000000ffff097224 */ /* 0x000fe400078e000d */
[----:B------:R-:W3:Y:S03]  /*8cc70*/  LDL.LU.64 R12, [R1+0x4e30] ;  /* 0x004e3000010c7983 */ /* 0x000ee60000300a00 */
[----:B------:R0:W-:Y:S02]  /*8cc80*/  STL.64 [R1+0x4de0], R8 ;  /* 0x004de00801007387 */ /* 0x0001e40000100a00 */
[----:B0-----:R-:W4:Y:S01]  /*8cc90*/  LDL.LU.64 R8, [R1+0x160] ;  /* 0x0001600001087983 */ /* 0x001f220000300a00 */
[C---:B---3--:R-:W-:Y:S11]  /*8cca0*/  HMMA.16816.F32 R4, R20.reuse, R12, R4 ;  /* 0x0000000c1404723c */ /* 0x048ff60000001804 */
[----:B------:R-:W-:Y:S11]  /*8ccb0*/  @!UPT UIADD3 URZ, URZ, URZ, URZ ;  /* 0x0000003f3f3ff290 */ /* 0x000ff6000fffe03f */
[----:B------:R-:W-:Y:S01]  /*8ccc0*/  @!UPT UIADD3 URZ, URZ, URZ, URZ ;  /* 0x0000003f3f3ff290 */ /* 0x000fe2000fffe03f */
[----:B------:R0:W-:Y:S01]  /*8ccd0*/  STL.64 [R1+0xbd0], R4 ;  /* 0x000bd00401007387 */ /* 0x0001e20000100a00 */
[----:B------:R1:W-:Y:S02]  /*8cce0*/  STL.64 [R1+0xbd8], R6 ;  /* 0x000bd80601007387 */ /* 0x0003e40000100a00 */
[----:B0-----:R-:W-:Y:S02]  /*8ccf0*/  IMAD.MOV.U32 R5, RZ, RZ, R12 ;  /* 0x000000ffff057224 */ /* 0x001fe400078e000c */
[----:B------:R-:W-:Y:S02]  /*8cd00*/  IMAD.MOV.U32 R4, RZ, RZ, R13 ;  /* 0x000000ffff047224 */ /* 0x000fe400078e000d */
[----:B------:R-:W2:Y:S02]  /*8cd10*/  LDL.LU.64 R12, [R1+0x4e28] ;  /* 0x004e2800010c7983 */ /* 0x000ea40000300a00 */
[----:B--2---:R-:W-:Y:S01]  /*8cd20*/  HMMA.16816.F32 R16, R20, R12, R16 ;  /* 0x0000000c1410723c */ /* 0x004fe20000001810 */
[----:B-1----:R-:W-:-:S02]  /*8cd30*/  IMAD.MOV.U32 R7, RZ, RZ, R12 ;  /* 0x000000ffff077224 */ /* 0x002fc400078e000c */
        /* <DEDUP_REMOVED lines=13> */
[----:B--2---:R-:W-:Y:S01]  /*8ce10*/  HMMA.16816.F32 R16, R20, R12, R16 ;  /* 0x0000000c1410723c */ /* 0x004fe20000001810 */
[----:B------:R-:W-:-:S02]  /*8ce20*/  IMAD.MOV.U32 R26, RZ, RZ, R12 ;  /* 0x000000ffff1a7224 */ /* 0x000fc400078e000c */
[----:B------:R-:W-:Y:S11]  /*8ce30*/  IMAD.MOV.U32 R27, RZ, RZ, R13 ;  /* 0x000000ffff1b7224 */ /* 0x000ff600078e000d */
[----:B------:R-:W-:Y:S09]  /*8ce40*/  @!UPT UIADD3 URZ, URZ, URZ, URZ ;  /* 0x0000003f3f3ff290 */ /* 0x000ff2000fffe03f */
[----:B------:R0:W-:Y:S01]  /*8ce50*/  STL.64 [R1+0xbb0], R16 ;  /* 0x000bb01001007387 */ /* 0x0001e20000100a00 */
[----:B------:R-:W-:Y:S03]  /*8ce60*/  STL.64 [R1+0xbb8], R18 ;  /* 0x000bb81201007387 */ /* 0x000fe60000100a00 */
[----:B0-----:R-:W2:Y:S01]  /*8ce70*/  LDL.LU.64 R16, [R1+0x4e08] ;  /* 0x004e080001107983 */ /* 0x001ea20000300a00 */
[----:B------:R-:W3:Y:S02]  /*8ce80*/  LDL.LU.64 R12, [R1+0x4e00] ;  /* 0x004e0000010c7983 */ /* 0x000ee40000300a00 */
[----:B------:R-:W-:Y:S02]  /*8ce90*/  STL.64 [R1+0x4c28], R26 ;  /* 0x004c281a01007387 */ /* 0x000fe40000100a00 */
[----:B------:R0:W-:Y:S02]  /*8cea0*/  STL.64 [R1+0x4c20], R24 ;  /* 0x004c201801007387 */ /* 0x0001e40000100a00 */
[----:B0-----:R-:W3:Y:S01]  /*8ceb0*/  LDL.LU R24, [R1+0xba0] ;  /* 0x000ba00001187983 */ /* 0x001ee20000300800 */
[----:B------:R-:W3:Y:S02]  /*8cec0*/  LDL.LU R25, [R1+0xba4] ;  /* 0x000ba40001197983 */ /* 0x000ee40000300800 */
[----:B------:R-:W3:Y:S02]  /*8ced0*/  LDL.LU R26, [R1+0xba8] ;  /* 0x000ba800011a7983 */ /* 0x000ee40000300800 */
[----:B------:R-:W3:Y:S02]  /*8cee0*/  LDL.LU R27, [R1+0xbac] ;  /* 0x000bac00011b7983 */ /* 0x000ee40000300800 */
[C---:B---3--:R-:W-:Y:S11]  /*8cef0*/  HMMA.16816.F32 R24, R20.reuse, R12, R24 ;  /* 0x0000000c1418723c */ /* 0x048ff60000001818 */
[----:B------:R-:W-:Y:S11]  /*8cf00*/  @!UPT UIADD3 URZ, URZ, URZ, URZ ;  /* 0x0000003f3f3ff290 */ /* 0x000ff6000fffe03f */
[----:B------:R-:W-:Y:S01]  /*8cf10*/  @!UPT UIADD3 URZ, URZ, URZ, URZ ;  /* 0x0000003f3f3ff290 */ /* 0x000fe2000fffe03f */
[----:B------:R0:W-:Y:S01]  /*8cf20*/  STL.64 [R1+0xba0], R24 ;  /* 0x000ba01801007387 */ /* 0x0001e20000100a00 */
[----:B------:R-:W-:Y:S02]  /*8cf30*/  STL.64 [R1+0xba8], R26 ;  /* 0x000ba81a01007387 */ /* 0x000fe40000100a00 */
[----:B------:R-:W2:Y:S02]  /*8cf40*/  LDL.LU.64 R14, [R1+0x4df8] ;  /* 0x004df800010e7983 */ /* 0x000ea40000300a00 */
[----:B0-----:R-:W-:Y:S02]  /*8cf50*/  IMAD.MOV.U32 R25, RZ, RZ, R12 ;  /* 0x000000ffff197224 */ /* 0x001fe400078e000c */
[----:B------:R-:W-:Y:S02]  /*8cf60*/  IMAD.MOV.U32 R24, RZ, RZ, R13 ;  /* 0x000000ffff187224 */ /* 0x000fe400078e000d */
[----:B------:R-:W2:Y:S01]  /*8cf70*/  LDL.LU.64 R12, [R1+0x4df0] ;  /* 0x004df000010c7983 */ /* 0x000ea20000300a00 */
[----:B----4-:R-:W-:Y:S02]  /*8cf80*/  HMMA.16816.F32 R4, R20, R8, R4 ;  /* 0x000000081404723c */ /* 0x010fe40000001804 */
[----:B------:R-:W-:Y:S02]  /*8cf90*/  STL.64 [R1+0x4c78], R24 ;  /* 0x004c781801007387 */ /* 0x000fe40000100a00 */
[----:B------:R-:W-:-:S02]  /*8cfa0*/  IMAD.MOV.U32 R3, RZ, RZ, R9 ;  /* 0x000000ffff037224 */ /* 0x000fc400078e0009 */
[----:B------:R-:W-:Y:S11]  /*8cfb0*/  IMAD.MOV.U32 R2, RZ, RZ, R8 ;  /* 0x000000ffff027224 */ /* 0x000ff600078e0008 */
[----:B------:R-:W-:Y:S06]  /*8cfc0*/  @!UPT UIADD3 URZ, URZ, URZ, URZ ;  /* 0x0000003f3f3ff290 */ /* 0x000fec000fffe03f */
[----:B------:R-:W-:Y:S01]  /*8cfd0*/  STL.64 [R1+0xb90], R4 ;  /* 0x000b900401007387 */ /* 0x000fe20000100a00 */
[----:B------:R2:W-:Y:S02]  /*8cfe0*/  STL.64 [R1+0xb98], R6 ;  /* 0x000b980601007387 */ /* 0x0005e40000100a00 */
[----:B------:R-:W-:Y:S02]  /*8cff0*/  STL [R1+0x4b34], R3 ;  /* 0x004b340301007387 */ /* 0x000fe40000100800 */
[----:B------:R-:W-:Y:S01]  /*8d000*/  STL [R1+0x4b30], R2 ;  /* 0x004b300201007387 */ /* 0x000fe20000100800 */
[C---:B--2---:R-:W-:Y:S11]  /*8d010*/  HMMA.16816.F32 R4, R20.reuse, R16, R12 ;  /* 0x000000101404723c */ /* 0x044ff6000000180c */
[----:B------:R-:W-:Y:S11]  /*8d020*/  @!UPT UIADD3 URZ, URZ, URZ, URZ ;  /* 0x0000003f3f3ff290 */ /* 0x000ff6000fffe03f */
[----:B------:R-:W-:Y:S01]  /*8d030*/  @!UPT UIADD3 URZ, URZ, URZ, URZ ;  /* 0x0000003f3f3ff290 */ /* 0x000fe2000fffe03f */
[----:B------:R-:W-:Y:S01]  /*8d040*/  STL.64 [R1+0xb80], R4 ;  /* 0x000b800401007387 */ /* 0x000fe20000100a00 */
[----:B------:R-:W-:Y:S02]  /*8d050*/  STL.64 [R1+0xb88], R6 ;  /* 0x000b880601007387 */ /* 0x000fe40000100a00 */
[----:B------:R-:W2:Y:S02]  /*8d060*/  LDL.LU R24, [R1+0xb20] ;  /* 0x000b200001187983 */ /* 0x000ea40000300800 */
[----:B------:R-:W2:Y:S01]  /*8d070*/  LDL.LU R25, [R1+0xb24] ;  /* 0x000b240001197983 */ /* 0x000ea20000300800 */
[----:B------:R-:W3:Y:S01]  /*8d080*/  LDL.LU R26, [R1+0xb28] ;  /* 0x000b2800011a7983 */ /* 0x000ee20000300800 */
[----:B------:R-:W3:Y:S02]  /*8d090*/  LDL.LU R27, [R1+0xb2c] ;  /* 0x000b2c00011b7983 */ /* 0x000ee40000300800 */
[----:B------:R-:W4:Y:S01]  /*8d0a0*/  LDL.LU.64 R8, [R1+0x140] ;  /* 0x0001400001087983 */ /* 0x000f220000300a00 */
        /* <DEDUP_REMOVED lines=10> */
[----:B0-----:R-:W4:Y:S01]  /*8d150*/  LDL.LU R24, [R1+0xb70] ;  /* 0x000b700001187983 */ /* 0x001f220000300800 */
[----:B------:R-:W4:Y:S02]  /*8d160*/  LDL.LU R25, [R1+0xb74] ;  /* 0x000b740001197983 */ /* 0x000f240000300800 */
[----:B------:R-:W4:Y:S02]  /*8d170*/  LDL.LU R26, [R1+0xb78] ;  /* 0x000b7800011a7983 */ /* 0x000f240000300800 */
[----:B------:R-:W4:Y:S01]  /*8d180*/  LDL.LU R27, [R1+0xb7c] ;  /* 0x000b7c00011b7983 */ /* 0x000f220000300800 */
[----:B------:R-:W2:Y:S04]  /*8d190*/  LDL.LU.64 R4, [R1+0xf0] ;  /* 0x0000f00001047983 */ /* 0x000ea80000300a00 */
        /* <DEDUP_REMOVED lines=30> */
[----:B------:R-:W3:Y:S01]  /*8d380*/  LDL.LU.64 R16, [R1+0xe0] ;  /* 0x0000e00001107983 */ /* 0x000ee20000300a00 */
[----:B------:R-:W-:Y:S02]  /*8d390*/  STL [R1+0x4b3c], R0 ;  /* 0x004b3c0001007387 */ /* 0x000fe40000100800 */
[----:B------:R-:W-:Y:S02]  /*8d3a0*/  STL [R1+0x4b38], R29 ;  /* 0x004b381d01007387 */ /* 0x000fe40000100800 */
[----:B------:R0:W-:Y:S01]  /*8d3b0*/  STL.64 [R1+0xb70], R24 ;  /* 0x000b701801007387 */ /* 0x0001e20000100a00 */
[----:B------:R-:W-:Y:S04]  /*8d3c0*/  STL.64 [R1+0xb78], R26 ;  /* 0x000b781a01007387 */ /* 0x000fe80000100a00 */
[----:B0-----:R-:W2:Y:S01]  /*8d3d0*/  LDL.LU.64 R24, [R1+0x4de8] ;  /* 0x004de80001187983 */ /* 0x001ea20000300a00 */
[----:B------:R-:W-:-:S02]  /*8d3e0*/  IMAD.MOV.U32 R10, RZ, RZ, R9 ;  /* 0x000000ffff0a7224 */ /* 0x000fc400078e0009 */
[----:B------:R-:W-:Y:S02]  /*8d3f0*/  IMAD.MOV.U32 R28, RZ, RZ, R8 ;  /* 0x000000ffff1c7224 */ /* 0x000fe400078e0008 */
[----:B------:R-:W4:Y:S01]  /*8d400*/  LDL.LU.64 R8, [R1+0x4de0] ;  /* 0x004de00001087983 */ /* 0x000f220000300a00 */
        /* <DEDUP_REMOVED lines=52> */
[----:B------:R0:W-:Y:S01]  /*8d750*/  STL.64 [R1+0xb20], R24 ;  /* 0x000b201801007387 */ /* 0x0001e20000100a00 */
[----:B------:R1:W-:Y:S02]  /*8d760*/  STL.64 [R1+0xb28], R26 ;  /* 0x000b281a01007387 */ /* 0x0003e40000100a00 */
[----:B------:R-:W-:Y:S02]  /*8d770*/  STL [R1+0x4b6c], R0 ;  /* 0x004b6c0001007387 */ /* 0x000fe40000100800 */
[----:B------:R-:W-:Y:S03]  /*8d780*/  STL [R1+0x4b68], R29 ;  /* 0x004b681d01007387 */ /* 0x000fe60000100800 */
[----:B------:R-:W-:Y:S01]  /*8d790*/  STL.64 [R1+0xb10], R4 ;  /* 0x000b100401007387 */ /* 0x000fe20000100a00 */
[----:B------:R-:W-:Y:S03]  /*8d7a0*/  STL.64 [R1+0xb18], R6 ;  /* 0x000b180601007387 */ /* 0x000fe60000100a00 */
[----:B0-----:R-:W2:Y:S01]  /*8d7b0*/  LDL.LU R24, [R1+0xab0] ;  /* 0x000ab00001187983 */ /* 0x001ea20000300800 */
[----:B------:R-:W2:Y:S02]  /*8d7c0*/  LDL.LU R25, [R1+0xab4] ;  /* 0x000ab40001197983 */ /* 0x000ea40000300800 */
[----:B-1----:R-:W3:Y:S02]  /*8d7d0*/  LDL.LU R26, [R1+0xab8] ;  /* 0x000ab800011a7983 */ /* 0x002ee40000300800 */
[----:B------:R-:W3:Y:S02]  /*8d7e0*/  LDL.LU R27, [R1+0xabc] ;  /* 0x000abc00011b7983 */ /* 0x000ee40000300800 */
        /* <DEDUP_REMOVED lines=10> */
[----:B0-----:R-:W2:Y:S01]  /*8d890*/  LDL.LU.64 R24, [R1+0xd0] ;  /* 0x0000d00001187983 */ /* 0x001ea20000300a00 */
[----:B------:R-:W3:Y:S03]  /*8d8a0*/  LDL.LU.64 R4, [R1+0x80] ;  /* 0x0000800001047983 */ /* 0x000ee60000300a00 */
[----:B---3--:R0:W-:Y:S04]  /*8d8b0*/  STL.64 [R1+0x4d18], R4 ;  /* 0x004d180401007387 */ /* 0x0081e80000100a00 */
        /* <DEDUP_REMOVED lines=34> */
[----:B------:R-:W3:Y:S02]  /*8dae0*/  LDL.LU.64 R16, [R1+0x70] ;  /* 0x0000700001107983 */ /* 0x000ee40000300a00 */
        /* <DEDUP_REMOVED lines=61> */
[C---:B---3--:R-:W-:Y:S11]  /*8dec0*/  HMMA.16816.F32 R4, R20.reuse, R16, R12 ;  /* 0x000000101404723c */ /* 0x048ff6000000180c */
[----:B------:R-:W-:Y:S04]  /*8ded0*/  @!UPT UIADD3 URZ, URZ, URZ, URZ ;  /* 0x0000003f3f3ff290 */ /* 0x000fe8000fffe03f */
[----:B------:R-:W-:Y:S01]  /*8dee0*/  STL.64 [R1+0xab0], R24 ;  /* 0x000ab01801007387 */ /* 0x000fe20000100a00 */
[----:B------:R-:W-:Y:S02]  /*8def0*/  STL.64 [R1+0xab8], R26 ;  /* 0x000ab81a01007387 */ /* 0x000fe40000100a00 */
[----:B------:R-:W-:Y:S02]  /*8df00*/  STL [R1+0x4ba4], R10 ;  /* 0x004ba40a01007387 */ /* 0x000fe40000100800 */
[----:B------:R-:W-:Y:S01]  /*8df10*/  STL [R1+0x4ce8], R11 ;  /* 0x004ce80b01007387 */ /* 0x000fe20000100800 */
[----:B----4-:R-:W-:Y:S01]  /*8df20*/  STL.64 [R1+0x4ce0], R8 ;  /* 0x004ce00801007387 */ /* 0x010fe20000100a00 */
[----:B------:R-:W-:Y:S02]  /*8df30*/  STL [R1+0x4ba0], R28 ;  /* 0x004ba01c01007387 */ /* 0x000fe40000100800 */
[----:B------:R0:W-:Y:S02]  /*8df40*/  STL.64 [R1+0xaa0], R4 ;  /* 0x000aa00401007387 */ /* 0x0001e40000100a00 */
[----:B------:R1:W-:Y:S01]  /*8df50*/  STL.64 [R1+0xaa8], R6 ;  /* 0x000aa80601007387 */ /* 0x0003e20000100a00 */
[----:B0-----:R-:W2:Y:S01]  /*8df60*/  LDL.LU R4, [R1+0xa30] ;  /* 0x000a300001047983 */ /* 0x001ea20000300800 */
[----:B------:R-:W2:Y:S02]  /*8df70*/  LDL.LU R5, [R1+0xa34] ;  /* 0x000a340001057983 */ /* 0x000ea40000300800 */
[----:B-1----:R-:W3:Y:S02]  /*8df80*/  LDL.LU R6, [R1+0xa38] ;  /* 0x000a380001067983 */ /* 0x002ee40000300800 */
[----:B------:R-:W3:Y:S02]  /*8df90*/  LDL.LU R7, [R1+0xa3c] ;  /* 0x000a3c0001077983 */ /* 0x000ee40000300800 */
        /* <DEDUP_REMOVED lines=9> */
[----:B------:R-:W2:Y:S02]  /*8e030*/  LDL.LU R11, [R1+0xa8c] ;  /* 0x000a8c00010b7983 */ /* 0x000ea40000300800 */
[----:B--2---:R-:W-:Y:S01]  /*8e040*/  STL.64 [R1+0x4cf8], R10 ;  /* 0x004cf80a01007387 */ /* 0x004fe20000100a00 */
[----:B----4-:R0:W-:Y:S03]  /*8e050*/  STL.64 [R1+0x4cf0], R8 ;  /* 0x004cf00801007387 */ /* 0x0101e60000100a00 */
[----:B0-----:R-:W2:Y:S01]  /*8e060*/  LDL.LU.64 R8, [R1+0x60] ;  /* 0x0000600001087983 */ /* 0x001ea20000300a00 */
[----:B---3--:R-:W-:Y:S02]  /*8e070*/  STL.64 [R1+0x4c98], R6 ;  /* 0x004c980601007387 */ /* 0x008fe40000100a00 */
[----:B------:R0:W-:Y:S02]  /*8e080*/  STL.64 [R1+0x4c90], R4 ;  /* 0x004c900401007387 */ /* 0x0001e40000100a00 */
[----:B0-----:R-:W3:Y:S04]  /*8e090*/  LDL.LU.64 R4, [R1+0x20] ;  /* 0x0000200001047983 */ /* 0x001ee80000300a00 */
[----:B---3--:R0:W-:Y:S04]  /*8e0a0*/  STL.64 [R1+0x4ca8], R4 ;  /* 0x004ca80401007387 */ /* 0x0081e80000100a00 */
[----:B0-----:R-:W3:Y:S04]  /*8e0b0*/  LDL.LU.64 R4, [R1+0x30] ;  /* 0x0000300001047983 */ /* 0x001ee80000300a00 */
[----:B---3--:R0:W-:Y:S04]  /*8e0c0*/  STL.64 [R1+0x4cc0], R4 ;  /* 0x004cc00401007387 */ /* 0x0081e80000100a00 */
[----:B0-----:R-:W3:Y:S04]  /*8e0d0*/  LDL.LU.64 R4, [R1+0x40] ;  /* 0x0000400001047983 */ /* 0x001ee80000300a00 */
[----:B---3--:R0:W-:Y:S04]  /*8e0e0*/  STL.64 [R1+0x4cd8], R4 ;  /* 0x004cd80401007387 */ /* 0x0081e80000100a00 */
[----:B0-----:R-:W3:Y:S04]  /*8e0f0*/  LDL.LU.64 R4, [R1+0x50] ;  /* 0x0000500001047983 */ /* 0x001ee80000300a00 */
[----:B---3--:R0:W-:Y:S04]  /*8e100*/  STL.64 [R1+0x4d00], R4 ;  /* 0x004d000401007387 */ /* 0x0081e80000100a00 */
[----:B0-----:R-:W2:Y:S01]  /*8e110*/  LDL.LU R4, [R1+0xa90] ;  /* 0x000a900001047983 */ /* 0x001ea20000300800 */
[----:B------:R-:W2:Y:S02]  /*8e120*/  LDL.LU R5, [R1+0xa94] ;  /* 0x000a940001057983 */ /* 0x000ea40000300800 */
[----:B------:R-:W2:Y:S02]  /*8e130*/  LDL.LU R6, [R1+0xa98] ;  /* 0x000a980001067983 */ /* 0x000ea40000300800 */
[----:B------:R-:W2:Y:S01]  /*8e140*/  LDL.LU R7, [R1+0xa9c] ;  /* 0x000a9c0001077983 */ /* 0x000ea20000300800 */
[----:B------:R-:W3:Y:S04]  /*8e150*/  LDL.LU.64 R24, [R1+0x10] ;  /* 0x0000100001187983 */ /* 0x000ee80000300a00 */
[----:B---3--:R0:W-:Y:S04]  /*8e160*/  STL.64 [R1+0x4ca0], R24 ;  /* 0x004ca01801007387 */ /* 0x0081e80000100a00 */
        /* <DEDUP_REMOVED lines=21> */
[----:B------:R-:W3:Y:S01]  /*8e2c0*/  LDL.LU.64 R16, [R1] ;  /* 0x0000000001107983 */ /* 0x000ee20000300a00 */
[----:B------:R-:W4:Y:S02]  /*8e2d0*/  LDL.LU R12, [R1+0xa20] ;  /* 0x000a2000010c7983 */ /* 0x000f240000300800 */
[----:B------:R-:W4:Y:S02]  /*8e2e0*/  LDL.LU R13, [R1+0xa24] ;  /* 0x000a2400010d7983 */ /* 0x000f240000300800 */
[----:B------:R-:W4:Y:S01]  /*8e2f0*/  LDL.LU R14, [R1+0xa28] ;  /* 0x000a2800010e7983 */ /* 0x000f220000300800 */
[----:B------:R-:W4:Y:S01]  /*8e300*/  LDL.LU R15, [R1+0xa2c] ;  /* 0x000a2c00010f7983 */ /* 0x000f220000300800 */
[----:B------:R-:W-:Y:S02]  /*8e310*/  STL [R1+0x4bac], R2 ;  /* 0x004bac0201007387 */ /* 0x000fe40000100800 */
[----:B------:R-:W-:Y:S02]  /*8e320*/  STL [R1+0x4ba8], R3 ;  /* 0x004ba80301007387 */ /* 0x000fe40000100800 */
[----:B------:R0:W-:Y:S01]  /*8e330*/  STL.64 [R1+0xa90], R4 ;  /* 0x000a900401007387 */ /* 0x0001e20000100a00 */
[----:B------:R-:W-:Y:S04]  /*8e340*/  STL.64 [R1+0xa98], R6 ;  /* 0x000a980601007387 */ /* 0x000fe80000100a00 */
[----:B0-----:R-:W2:Y:S01]  /*8e350*/  LDL.LU.64 R4, [R1+0x4d00] ;  /* 0x004d000001047983 */ /* 0x001ea20000300a00 */
[----:B------:R-:W2:Y:S02]  /*8e360*/  LDL.LU.64 R10, [R1+0x4cf8] ;  /* 0x004cf800010a7983 */ /* 0x000ea40000300a00 */
[----:B------:R-:W2:Y:S02]  /*8e370*/  LDL.LU.64 R8, [R1+0x4cf0] ;  /* 0x004cf00001087983 */ /* 0x000ea40000300a00 */
[----:B------:R-:W-:Y:S01]  /*8e380*/  STL [R1+0x4bb4], R29 ;  /* 0x004bb41d01007387 */ /* 0x000fe20000100800 */
[----:B------:R-:W-:Y:S01]  /*8e390*/  STL [R1+0x4bb0], R0 ;  /* 0x004bb00001007387 */ /* 0x000fe20000100800 */
[C---:B--2---:R-:W-:Y:S01]  /*8e3a0*/  HMMA.16816.F32 R8, R20.reuse, R4, R8 ;  /* 0x000000041408723c */ /* 0x044fe20000001808 */
[----:B------:R-:W-:Y:S11]  /*8e3b0*/  IMAD.MOV.U32 R28, RZ, RZ, R5 ;  /* 0x000000ffff1c7224 */ /* 0x000ff600078e0005 */
[----:B------:R-:W-:Y:S11]  /*8e3c0*/  @!UPT UIADD3 URZ, URZ, URZ, URZ ;  /* 0x0000003f3f3ff290 */ /* 0x000ff6000fffe03f */
[----:B------:R-:W-:Y:S01]  /*8e3d0*/  STL.64 [R1+0xa80], R8 ;  /* 0x000a800801007387 */ /* 0x000fe20000100a00 */
[----:B------:R0:W-:Y:S03]  /*8e3e0*/  STL.64 [R1+0xa88], R10 ;  /* 0x000a880a01007387 */ /* 0x0001e60000100a00 */
[----:B0-----:R-:W2:Y:S01]  /*8e3f0*/  LDL.LU R11, [R1+0x4ce8] ;  /* 0x004ce800010b7983 */ /* 0x001ea20000300800 */
[----:B------:R-:W2:Y:S02]  /*8e400*/  LDL.LU.64 R8, [R1+0x4ce0] ;  /* 0x004ce00001087983 */ /* 0x000ea40000300a00 */
[----:B------:R-:W-:Y:S02]  /*8e410*/  IMAD.MOV.U32 R10, RZ, RZ, R4 ;  /* 0x000000ffff0a7224 */ /* 0x000fe400078e0004 */
[----:B------:R-:W2:Y:S01]  /*8e420*/  LDL.LU.64 R4, [R1+0x4cd8] ;  /* 0x004cd80001047983 */ /* 0x000ea20000300a00 */
        /* <DEDUP_REMOVED lines=42> */
[----:B------:R-:W4:Y:S01]  /*8e6d0*/  LDL.LU.64 R24, [R1+0x4c78] ;  /* 0x004c780001187983 */ /* 0x000f220000300a00 */
[----:B---3--:R-:W-:-:S02]  /*8e6e0*/  IMAD.MOV.U32 R0, RZ, RZ, R16 ;  /* 0x000000ffff007224 */ /* 0x008fc400078e0010 */
[----:B------:R-:W-:Y:S01]  /*8e6f0*/  IMAD.MOV.U32 R29, RZ, RZ, R17 ;  /* 0x000000ffff1d7224 */ /* 0x000fe200078e0011 */
[C---:B--2---:R-:W-:Y:S11]  /*8e700*/  HMMA.16816.F32 R4, R20.reuse, R16, R4 ;  /* 0x000000101404723c */ /* 0x044ff60000001804 */
[----:B------:R-:W-:Y:S11]  /*8e710*/  @!UPT UIADD3 URZ, URZ, URZ, URZ ;  /* 0x0000003f3f3ff290 */ /* 0x000ff6000fffe03f */
[----:B------:R-:W-:Y:S01]  /*8e720*/  @!UPT UIADD3 URZ, URZ, URZ, URZ ;  /* 0x0000003f3f3ff290 */ /* 0x000fe2000fffe03f */
[----:B------:R-:W-:Y:S01]  /*8e730*/  STL.64 [R1+0xa30], R4 ;  /* 0x000a300401007387 */ /* 0x000fe20000100a00 */
[----:B------:R0:W-:Y:S03]  /*8e740*/  STL.64 [R1+0xa38], R6 ;  /* 0x000a380601007387 */ /* 0x0001e60000100a00 */
[----:B0-----:R-:W2:Y:S01]  /*8e750*/  LDL.LU.64 R6, [R1+0x4c70] ;  /* 0x004c700001067983 */ /* 0x001ea20000300a00 */
[----:B------:R-:W3:Y:S02]  /*8e760*/  LDL.LU.64 R4, [R1+0x4c68] ;  /* 0x004c680001047983 */ /* 0x000ee40000300a00 */
[----:B------:R-:W2:Y:S02]  /*8e770*/  LDL.LU.64 R18, [R1+0x4c60] ;  /* 0x004c600001127983 */ /* 0x000ea40000300a00 */
[----:B------:R-:W4:Y:S02]  /*8e780*/  LDL.LU.64 R16, [R1+0x4c58] ;  /* 0x004c580001107983 */ /* 0x000f240000300a00 */
[----:B----4-:R-:W-:Y:S11]  /*8e790*/  HMMA.16816.F32 R12, R20, R16, R12 ;  /* 0x00000010140c723c */ /* 0x010ff6000000180c */
[----:B------:R-:W-:Y:S11]  /*8e7a0*/  @!UPT UIADD3 URZ, URZ, URZ, URZ ;  /* 0x0000003f3f3ff290 */ /* 0x000ff6000fffe03f */
[----:B------:R-:W-:Y:S01]  /*8e7b0*/  @!UPT UIADD3 URZ, URZ, URZ, URZ ;  /* 0x0000003f3f3ff290 */ /* 0x000fe2000fffe03f */
[----:B------:R-:W-:Y:S01]  /*8e7c0*/  STL.64 [R1+0xa20], R12 ;  /* 0x000a200c01007387 */ /* 0x000fe20000100a00 */
[----:B------:R0:W-:Y:S03]  /*8e7d0*/  STL.64 [R1+0xa28], R14 ;  /* 0x000a280e01007387 */ /* 0x0001e60000100a00 */
[----:B0-----:R-:W4:Y:S01]  /*8e7e0*/  LDL.LU.64 R14, [R1+0x4c50] ;  /* 0x004c5000010e7983 */ /* 0x001f220000300a00 */
[----:B------:R-:W4:Y:S02]  /*8e7f0*/  LDL.LU.64 R12, [R1+0x4c48] ;  /* 0x004c4800010c7983 */ /* 0x000f240000300a00 */
[----:B--2---:R-:W-:Y:S02]  /*8e800*/  STL.64 [R1+0x4910], R18 ;  /* 0x0049101201007387 */ /* 0x004fe40000100a00 */
[----:B------:R0:W-:Y:S02]  /*8e810*/  STL.64 [R1+0x4908], R16 ;  /* 0x0049081001007387 */ /* 0x0001e40000100a00 */
[----:B0-----:R-:W-:-:S02]  /*8e820*/  IMAD.MOV.U32 R16, RZ, RZ, R25 ;  /* 0x000000ffff107224 */ /* 0x001fc400078e0019 */
[----:B------:R-:W-:-:S05]  /*8e830*/  IMAD.MOV.U32 R17, RZ, RZ, R24 ;  /* 0x000000ffff117224 */ /* 0x000fca00078e0018 */
[----:B------:R0:W-:Y:S02]  /*8e840*/  STL.64 [R1+0x4bd0], R16 ;  /* 0x004bd01001007387 */ /* 0x0001e40000100a00 */
[----:B0-----:R-:W-:Y:S02]  /*8e850*/  IMAD.MOV.U32 R16, RZ, RZ, R7 ;  /* 0x000000ffff107224 */ /* 0x001fe400078e0007 */
[----:B------:R-:W-:-:S05]  /*8e860*/  IMAD.MOV.U32 R17, RZ, RZ, R6 ;  /* 0x000000ffff117224 */ /* 0x000fca00078e0006 */
[----:B------:R3:W-:Y:S02]  /*8e870*/  STL.64 [R1+0x4be8], R16 ;  /* 0x004be81001007387 */ /* 0x0007e40000100a00 */
[----:B---3--:R-:W-:Y:S02]  /*8e880*/  IMAD.MOV.U32 R17, RZ, RZ, R4 ;  /* 0x000000ffff117224 */ /* 0x008fe400078e0004 */
[----:B------:R-:W-:Y:S01]  /*8e890*/  IMAD.MOV.U32 R16, RZ, RZ, R5 ;  /* 0x000000ffff107224 */ /* 0x000fe200078e0005 */
[----:B------:R-:W2:Y:S01]  /*8e8a0*/  LDL.LU R4, [R1+0xa00] ;  /* 0x000a000001047983 */ /* 0x000ea20000300800 */
[----:B------:R-:W2:Y:S02]  /*8e8b0*/  LDL.LU R5, [R1+0xa04] ;  /* 0x000a040001057983 */ /* 0x000ea40000300800 */
[----:B------:R-:W2:Y:S02]  /*8e8c0*/  LDL.LU R6, [R1+0xa08] ;  /* 0x000a080001067983 */ /* 0x000ea40000300800 */
[----:B------:R-:W2:Y:S01]  /*8e8d0*/  LDL.LU R7, [R1+0xa0c] ;  /* 0x000a0c0001077983 */ /* 0x000ea20000300800 */
[----:B------:R-:W3:Y:S01]  /*8e8e0*/  LDL.LU R24, [R1+0x540] ;  /* 0x0005400001187983 */ /* 0x000ee20000300800 */
[----:B------:R-:W3:Y:S02]  /*8e8f0*/  LDL.LU R25, [R1+0x544] ;  /* 0x0005440001197983 */ /* 0x000ee40000300800 */
[----:B------:R-:W3:Y:S02]  /*8e900*/  LDL.LU R26, [R1+0x548] ;  /* 0x00054800011a7983 */ /* 0x000ee40000300800 */
[----:B------:R-:W3:Y:S01]  /*8e910*/  LDL.LU R27, [R1+0x54c] ;  /* 0x00054c00011b7983 */ /* 0x000ee20000300800 */
[----:B------:R0:W-:Y:S04]  /*8e920*/  STL.64 [R1+0x4c00], R16 ;  /* 0x004c001001007387 */ /* 0x0001e80000100a00 */
        /* <DEDUP_REMOVED lines=10> */
[----:B------:R-:W-:Y:S01]  /*8e9d0*/  IMAD.MOV.U32 R17, RZ, RZ, R9 ;  /* 0x000000ffff117224 */ /* 0x000fe200078e0009 */
[----:B------:R-:W2:Y:S01]  /*8e9e0*/  LDL.LU R8, [R1+0x4c44] ;  /* 0x004c440001087983 */ /* 0x000ea20000300800 */
[----:B------:R-:W2:Y:S02]  /*8e9f0*/  LDL.LU R9, [R1+0x4c40] ;  /* 0x004c400001097983 */ /* 0x000ea40000300800 */
        /* <DEDUP_REMOVED lines=29> */
[----:B------:R-:W-:Y:S02]  /*8ebd0*/  STL [R1+0x4af8], R11 ;  /* 0x004af80b01007387 */ /* 0x000fe40000100800 */
[----:B------:R-:W-:Y:S01]  /*8ebe0*/  STL.64 [R1+0x4af0], R8 ;  /* 0x004af00801007387 */ /* 0x000fe20000100a00 */
[----:B---3--:R-:W-:Y:S01]  /*8ebf0*/  HMMA.16816.F32 R20, R20, R4, R24 ;  /* 0x000000041414723c */ /* 0x008fe20000001818 */
[----:B------:R-:W3:Y:S01]  /*8ec00*/  LDL.LU.64 R26, [R1+0x4c28] ;  /* 0x004c2800011a7983 */ /* 0x000ee20000300a00 */
[----:B------:R-:W2:Y:S11]  /*8ec10*/  LDL.LU.64 R24, [R1+0x4c20] ;  /* 0x004c200001187983 */ /* 0x000eb60000300a00 */
[----:B------:R-:W-:Y:S10]  /*8ec20*/  @!UPT UIADD3 URZ, URZ, URZ, URZ ;  /* 0x0000003f3f3ff290 */ /* 0x000ff4000fffe03f */
[----:B------:R3:W-:Y:S01]  /*8ec30*/  STL.64 [R1+0x540], R20 ;  /* 0x0005401401007387 */ /* 0x0007e20000100a00 */
[----:B------:R-:W-:Y:S02]  /*8ec40*/  STL.64 [R1+0x548], R22 ;  /* 0x0005481601007387 */ /* 0x000fe40000100a00 */
[----:B---3--:R-:W-:Y:S02]  /*8ec50*/  IMAD.MOV.U32 R20, RZ, RZ, R26 ;  /* 0x000000ffff147224 */ /* 0x008fe400078e001a */
[----:B------:R-:W-:Y:S01]  /*8ec60*/  IMAD.MOV.U32 R21, RZ, RZ, R27 ;  /* 0x000000ffff157224 */ /* 0x000fe200078e001b */
[----:B------:R-:W2:Y:S01]  /*8ec70*/  LDL.LU R26, [R1+0x4c1c] ;  /* 0x004c1c00011a7983 */ /* 0x000ea20000300800 */
[----:B------:R-:W2:Y:S02]  /*8ec80*/  LDL.LU R27, [R1+0x4c18] ;  /* 0x004c1800011b7983 */ /* 0x000ea40000300800 */
[----:B----4-:R-:W-:Y:S02]  /*8ec90*/  STL.64 [R1+0x48f0], R6 ;  /* 0x0048f00601007387 */ /* 0x010fe40000100a00 */
        /* <DEDUP_REMOVED lines=36> */
[----:B------:R-:W-:Y:S01]  /*8eee0*/  STL.64 [R1+0x370], R4 ;  /* 0x0003700401007387 */ /* 0x000fe20000100a00 */
[----:B------:R-:W-:Y:S02]  /*8eef0*/  STL.64 [R1+0x378], R6 ;  /* 0x0003780601007387 */ /* 0x000fe40000100a00 */
[----:B------:R-:W3:Y:S02]  /*8ef00*/  LDL.LU R29, [R1+0x4bc8] ;  /* 0x004bc800011d7983 */ /* 0x000ee40000300800 */
[----:B------:R0:W-:Y:S01]  /*8ef10*/  STL.64 [R1+0x4928], R16 ;  /* 0x0049281001007387 */ /* 0x0001e20000100a00 */
[----:B------:R-:W4:Y:S01]  /*8ef20*/  LDL.LU R12, [R1+0x1f0] ;  /* 0x0001f000010c7983 */ /* 0x000f220000300800 */
[----:B------:R-:W4:Y:S02]  /*8ef30*/  LDL.LU R13, [R1+0x1f4] ;  /* 0x0001f400010d7983 */ /* 0x000f240000300800 */
[----:B------:R-:W2:Y:S02]  /*8ef40*/  LDL.LU R14, [R1+0x1f8] ;  /* 0x0001f800010e7983 */ /* 0x000ea40000300800 */
[----:B------:R-:W2:Y:S02]  /*8ef50*/  LDL.LU R15, [R1+0x1fc] ;  /* 0x0001fc00010f7983 */ /* 0x000ea40000300800 */
[----:B0-----:R-:W-:-:S02]  /*8ef60*/  IMAD.MOV.U32 R16, RZ, RZ, R3 ;  /* 0x000000ffff107224 */ /* 0x001fc400078e0003 */
[----:B------:R-:W-:Y:S01]  /*8ef70*/  IMAD.MOV.U32 R17, RZ, RZ, R2 ;  /* 0x000000ffff117224 */ /* 0x000fe200078e0002 */
[----:B------:R-:W3:Y:S01]  /*8ef80*/  LDL.LU R3, [R1+0x4bc4] ;  /* 0x004bc40001037983 */ /* 0x000ee20000300800 */
[----:B------:R-:W3:Y:S03]  /*8ef90*/  LDL.LU R2, [R1+0x4bc0] ;  /* 0x004bc00001027983 */ /* 0x000ee60000300800 */
[----:B------:R-:W-:Y:S04]  /*8efa0*/  STL.64 [R1+0x4940], R16 ;  /* 0x0049401001007387 */ /* 0x000fe80000100a00 */
        /* <DEDUP_REMOVED lines=8> */
[----:B------:R-:W3:Y:S01]  /*8f030*/  LDL.LU R28, [R1+0x4bbc] ;  /* 0x004bbc00011c7983 */ /* 0x000ee20000300800 */
[----:B------:R-:W3:Y:S03]  /*8f040*/  LDL.LU R10, [R1+0x4bb8] ;  /* 0x004bb800010a7983 */ /* 0x000ee60000300800 */
[----:B------:R-:W-:Y:S04]  /*8f050*/  STL.64 [R1+0x4958], R16 ;  /* 0x0049581001007387 */ /* 0x000fe80000100a00 */
[----:B----4-:R-:W-:Y:S01]  /*8f060*/  STL.64 [R1+0x4938], R14 ;  /* 0x0049380e01007387 */ /* 0x010fe20000100a00 */
[----:B--2---:R0:W-:Y:S03]  /*8f070*/  STL.64 [R1+0x4930], R12 ;  /* 0x0049300c01007387 */ /* 0x0041e60000100a00 */
[----:B0-----:R-:W2:Y:S01]  /*8f080*/  LDL.LU R12, [R1+0x210] ;  /* 0x00021000010c7983 */ /* 0x001ea20000300800 */
[----:B------:R-:W2:Y:S02]  /*8f090*/  LDL.LU R13, [R1+0x214] ;  /* 0x00021400010d7983 */ /* 0x000ea40000300800 */
[----:B------:R-:W4:Y:S02]  /*8f0a0*/  LDL.LU R14, [R1+0x218] ;  /* 0x00021800010e7983 */ /* 0x000f240000300800 */
[----:B------:R-:W4:Y:S02]  /*8f0b0*/  LDL.LU R15, [R1+0x21c] ;  /* 0x00021c00010f7983 */ /* 0x000f240000300800 */
[----:B---3--:R-:W-:-:S02]  /*8f0c0*/  IMAD.MOV.U32 R16, RZ, RZ, R29 ;  /* 0x000000ffff107224 */ /* 0x008fc400078e001d */
        /* <DEDUP_REMOVED lines=25> */
[----:B------:R3:W-:Y:S02]  /*8f260*/  STL.64 [R1+0x49a0], R16 ;  /* 0x0049a01001007387 */ /* 0x0007e40000100a00 */
[----:B---3--:R-:W-:Y:S02]  /*8f270*/  IMAD.MOV.U32 R16, RZ, RZ, R0 ;  /* 0x000000ffff107224 */ /* 0x008fe400078e0000 */
        /* <DEDUP_REMOVED lines=135> */
[----:B---3--:R-:W-:Y:S02]  /*8faf0*/  IMAD.MOV.U32 R4, RZ, RZ, R29 ;  /* 0x000000ffff047224 */ /* 0x008fe400078e001d */
[----:B------:R-:W-:Y:S01]  /*8fb00*/  IMAD.MOV.U32 R5, RZ, RZ, R0 ;  /* 0x000000ffff057224 */ /* 0x000fe200078e0000 */
[----:B----4-:R-:W-:Y:S01]  /*8fb10*/  STL.64 [R1+0x4a88], R14 ;  /* 0x004a880e01007387 */ /* 0x010fe20000100a00 */
[----:B--2---:R0:W-:Y:S03]  /*8fb20*/  STL.64 [R1+0x4a80], R12 ;  /* 0x004a800c01007387 */ /* 0x0041e60000100a00 */
[----:B0-----:R-:W2:Y:S01]  /*8fb30*/  LDL.LU R12, [R1+0x2f0] ;  /* 0x0002f000010c7983 */ /* 0x001ea20000300800 */
[----:B------:R-:W2:Y:S02]  /*8fb40*/  LDL.LU R13, [R1+0x2f4] ;  /* 0x0002f400010d7983 */ /* 0x000ea40000300800 */
[----:B------:R-:W3:Y:S02]  /*8fb50*/  LDL.LU R14, [R1+0x2f8] ;  /* 0x0002f800010e7983 */ /* 0x000ee40000300800 */
[----:B------:R-:W3:Y:S01]  /*8fb60*/  LDL.LU R15, [R1+0x2fc] ;  /* 0x0002fc00010f7983 */ /* 0x000ee20000300800 */
[----:B------:R-:W4:Y:S01]  /*8fb70*/  LDL.LU R29, [R1+0x4b2c] ;  /* 0x004b2c00011d7983 */ /* 0x000f220000300800 */
[----:B------:R-:W2:Y:S02]  /*8fb80*/  LDL.LU R0, [R1+0x4b28] ;  /* 0x004b280001007983 */ /* 0x000ea40000300800 */
[----:B------:R0:W-:Y:S02]  /*8fb90*/  STL.64 [R1+0x4b08], R4 ;  /* 0x004b080401007387 */ /* 0x0001e40000100a00 */
[----:B------:R-:W2:Y:S01]  /*8fba0*/  LDL.LU R16, [R1+0x350] ;  /* 0x0003500001107983 */ /* 0x000ea20000300800 */
[----:B------:R-:W2:Y:S01]  /*8fbb0*/  LDL.LU R17, [R1+0x354] ;  /* 0x0003540001117983 */ /* 0x000ea20000300800 */
[----:B------:R-:W2:Y:S02]  /*8fbc0*/  LDL.LU R18, [R1+0x358] ;  /* 0x0003580001127983 */ /* 0x000ea40000300800 */
[----:B------:R-:W2:Y:S02]  /*8fbd0*/  LDL.LU R19, [R1+0x35c] ;  /* 0x00035c0001137983 */ /* 0x000ea40000300800 */
[----:B0-----:R-:W-:-:S02]  /*8fbe0*/  IMAD.MOV.U32 R4, RZ, RZ, R2 ;  /* 0x000000ffff047224 */ /* 0x001fc400078e0002 */
[----:B------:R-:W-:Y:S02]  /*8fbf0*/  IMAD.MOV.U32 R5, RZ, RZ, R3 ;  /* 0x000000ffff057224 */ /* 0x000fe400078e0003 */
[----:B------:R-:W-:Y:S01]  /*8fc00*/  IMAD.MOV.U32 R21, RZ, RZ, R10 ;  /* 0x000000ffff157224 */ /* 0x000fe200078e000a */
[----:B--2---:R-:W-:Y:S01]  /*8fc10*/  STL.64 [R1+0x4b18], R18 ;  /* 0x004b181201007387 */ /* 0x004fe20000100a00 */
[----:B------:R0:W-:Y:S02]  /*8fc20*/  STL.64 [R1+0x4b10], R16 ;  /* 0x004b101001007387 */ /* 0x0001e40000100a00 */
[----:B------:R-:W2:Y:S02]  /*8fc30*/  LDL.LU R2, [R1+0x4b24] ;  /* 0x004b240001027983 */ /* 0x000ea40000300800 */
[----:B------:R-:W2:Y:S01]  /*8fc40*/  LDL.LU R3, [R1+0x4b20] ;  /* 0x004b200001037983 */ /* 0x000ea20000300800 */
        /* <DEDUP_REMOVED lines=33> */
[----:B------:R-:W3:Y:S01]  /*8fe60*/  LDL.LU.64 R18, [R1+0x4b18] ;  /* 0x004b180001127983 */ /* 0x000ee20000300a00 */
[----:B------:R-:W3:Y:S02]  /*8fe70*/  LDL.LU.64 R16, [R1+0x4b10] ;  /* 0x004b100001107983 */ /* 0x000ee40000300a00 */
[----:B------:R0:W-:Y:S02]  /*8fe80*/  STL.64 [R1+0x360], R4 ;  /* 0x0003600401007387 */ /* 0x0001e40000100a00 */
[----:B------:R3:W-:Y:S01]  /*8fe90*/  STL.64 [R1+0x368], R6 ;  /* 0x0003680601007387 */ /* 0x0007e20000100a00 */
[----:B0-----:R-:W3:Y:S01]  /*8fea0*/  LDL.LU.64 R4, [R1+0x4b08] ;  /* 0x004b080001047983 */ /* 0x001ee20000300a00 */
[----:B------:R-:W-:Y:S01]  /*8feb0*/  IMAD.MOV.U32 R20, RZ, RZ, R28 ;  /* 0x000000ffff147224 */ /* 0x000fe200078e001c */
[C---:B---3--:R-:W-:Y:S02]  /*8fec0*/  HMMA.16816.F32 R4, R24.reuse, R4, R16 ;  /* 0x000000041804723c */ /* 0x048fe40000001810 */
[----:B------:R-:W2:Y:S06]  /*8fed0*/  LDL.LU.64 R16, [R1+0x4b00] ;  /* 0x004b000001107983 */ /* 0x000eac0000300a00 */
[C---:B------:R-:W-:Y:S11]  /*8fee0*/  HMMA.16816.F32 R20, R24.reuse, R20, R8 ;  /* 0x000000141814723c */ /* 0x040ff60000001808 */
[----:B------:R-:W-:Y:S04]  /*8fef0*/  @!UPT UIADD3 URZ, URZ, URZ, URZ ;  /* 0x0000003f3f3ff290 */ /* 0x000fe8000fffe03f */
[----:B------:R0:W-:Y:S01]  /*8ff00*/  STL.64 [R1+0x350], R4 ;  /* 0x0003500401007387 */ /* 0x0001e20000100a00 */
[----:B------:R1:W-:Y:S03]  /*8ff10*/  STL.64 [R1+0x358], R6 ;  /* 0x0003580601007387 */ /* 0x0003e60000100a00 */
[----:B0-----:R-:W3:Y:S01]  /*8ff20*/  LDL.LU R4, [R1+0x1e0] ;  /* 0x0001e00001047983 */ /* 0x001ee20000300800 */
[----:B------:R-:W3:Y:S02]  /*8ff30*/  LDL.LU R5, [R1+0x1e4] ;  /* 0x0001e40001057983 */ /* 0x000ee40000300800 */
[----:B-1----:R-:W3:Y:S02]  /*8ff40*/  LDL.LU R6, [R1+0x1e8] ;  /* 0x0001e80001067983 */ /* 0x002ee40000300800 */
[----:B------:R-:W3:Y:S01]  /*8ff50*/  LDL.LU R7, [R1+0x1ec] ;  /* 0x0001ec0001077983 */ /* 0x000ee20000300800 */
[----:B------:R-:W3:Y:S01]  /*8ff60*/  LDL.LU R11, [R1+0x4af8] ;  /* 0x004af800010b7983 */ /* 0x000ee20000300800 */
[----:B------:R-:W4:Y:S02]  /*8ff70*/  LDL.LU.64 R8, [R1+0x4af0] ;  /* 0x004af00001087983 */ /* 0x000f240000300a00 */
[----:B------:R-:W-:Y:S02]  /*8ff80*/  STL.64 [R1+0x340], R20 ;  /* 0x0003401401007387 */ /* 0x000fe40000100a00 */
[----:B------:R-:W-:Y:S01]  /*8ff90*/  STL.64 [R1+0x348], R22 ;  /* 0x0003481601007387 */ /* 0x000fe20000100a00 */
[C---:B--2---:R-:W-:Y:S01]  /*8ffa0*/  HMMA.16816.F32 R16, R24.reuse, R16, R12 ;  /* 0x000000101810723c */ /* 0x044fe2000000180c */
[----:B------:R-:W2:Y:S01]  /*8ffb0*/  LDL.LU.64 R14, [R1+0x4ae8] ;  /* 0x004ae800010e7983 */ /* 0x000ea20000300a00 */
[----:B------:R-:W2:Y:S11]  /*8ffc0*/  LDL.LU.64 R12, [R1+0x4ae0] ;  /* 0x004ae000010c7983 */ /* 0x000eb60000300a00 */
[----:B------:R-:W-:Y:S10]  /*8ffd0*/  @!UPT UIADD3 URZ, URZ, URZ, URZ ;  /* 0x0000003f3f3ff290 */ /* 0x000ff4000fffe03f */
[----:B------:R0:W-:Y:S01]  /*8ffe0*/  STL.64 [R1+0x330], R16 ;  /* 0x0003301001007387 */ /* 0x0001e20000100a00 */
[----:B------:R2:W-:Y:S03]  /*8fff0*/  STL.64 [R1+0x338], R18 ;  /* 0x0003381201007387 */ /* 0x0005e60000100a00 */
[----:B0-----:R-:W2:Y:S04]  /*90000*/  LDL.LU.64 R16, [R1+0x4ad8] ;  /* 0x004ad80001107983 */ /* 0x001ea80000300a00 */
[----:B---3--:R-:W0:Y:S01]  /*90010*/  LDSM.16.MT88.4 R20, [R11+0x13000] ;  /* 0x013000000b14783b */ /* 0x008e220000004200 */
[C---:B--2---:R-:W-:Y:S03]  /*90020*/  HMMA.16816.F32 R16, R24.reuse, R16, R12 ;  /* 0x000000101810723c */ /* 0x044fe6000000180c */
[----:B------:R-:W2:Y:S01]  /*90030*/  LDL.LU.64 R14, [R1+0x4ad0] ;  /* 0x004ad000010e7983 */ /* 0x000ea20000300a00 */
[----:B------:R-:W2:Y:S11]  /*90040*/  LDL.LU.64 R12, [R1+0x4ac8] ;  /* 0x004ac800010c7983 */ /* 0x000eb60000300a00 */
[----:B------:R-:W-:Y:S08]  /*90050*/  @!UPT UIADD3 URZ, URZ, URZ, URZ ;  /* 0x0000003f3f3ff290 */ /* 0x000ff0000fffe03f */
[----:B------:R1:W-:Y:S01]  /*90060*/  STL.64 [R1+0x320], R16 ;  /* 0x0003201001007387 */ /* 0x0003e20000100a00 */
[----:B------:R2:W-:Y:S03]  /*90070*/  STL.64 [R1+0x328], R18 ;  /* 0x0003281201007387 */ /* 0x0005e60000100a00 */
[----:B-1----:R-:W2:Y:S02]  /*90080*/  LDL.LU.64 R16, [R1+0x4ac0] ;  /* 0x004ac00001107983 */ /* 0x002ea40000300a00 */
[----:B--2---:R-:W-:Y:S02]  /*90090*/  HMMA.16816.F32 R16, R24, R16, R12 ;  /* 0x000000101810723c */ /* 0x004fe4000000180c */
[----:B------:R-:W2:Y:S01]  /*900a0*/  LDL.LU.64 R14, [R1+0x4ab8] ;  /* 0x004ab800010e7983 */ /* 0x000ea20000300a00 */
[----:B------:R-:W2:Y:S11]  /*900b0*/  LDL.LU.64 R12, [R1+0x4ab0] ;  /* 0x004ab000010c7983 */ /* 0x000eb60000300a00 */
[----:B------:R-:W-:Y:S09]  /*900c0*/  @!UPT UIADD3 URZ, URZ, URZ, URZ ;  /* 0x0000003f3f3ff290 */ /* 0x000ff2000fffe03f */
[----:B------:R1:W-:Y:S01]  /*900d0*/  STL.64 [R1+0x310], R16 ;  /* 0x0003101001007387 */ /* 0x0003e20000100a00 */
[----:B------:R2:W-:Y:S03]  /*900e0*/  STL [R1+0x318], R18 ;  /* 0x0003181201007387 */ /* 0x0005e60000100800 */
[----:B-1----:R-:W2:Y:S01]  /*900f0*/  LDL.LU.64 R16, [R1+0x4aa8] ;  /* 0x004aa80001107983 */ /* 0x002ea20000300a00 */
[----:B------:R-:W-:-:S05]  /*90100*/  IMAD.MOV.U32 R28, RZ, RZ, R19 ;  /* 0x000000ffff1c7224 */ /* 0x000fca00078e0013 */
[----:B------:R-:W-:Y:S01]  /*90110*/  STL [R1+0x3798], R28 ;  /* 0x0037981c01007387 */ /* 0x000fe20000100800 */
[C---:B--2---:R-:W-:Y:S03]  /*90120*/  HMMA.16816.F32 R16, R24.reuse, R16, R12 ;  /* 0x000000101810723c */ /* 0x044fe6000000180c */
[----:B------:R-:W2:Y:S01]  /*90130*/  LDL.LU.64 R14, [R1+0x4aa0] ;  /* 0x004aa000010e7983 */ /* 0x000ea20000300a00 */
[----:B------:R-:W2:Y:S11]  /*90140*/  LDL.LU.64 R12, [R1+0x4a98] ;  /* 0x004a9800010c7983 */ /* 0x000eb60000300a00 */
[----:B------:R-:W-:Y:S08]  /*90150*/  @!UPT UIADD3 URZ, URZ, URZ, URZ ;  /* 0x0000003f3f3ff290 */ /* 0x000ff0000fffe03f */
        /* <DEDUP_REMOVED lines=114> */
[----:B-1----:R-:W3:Y:S01]  /*90880*/  LDL.LU.64 R18, [R1+0x4910] ;  /* 0x0049100001127983 */ /* 0x002ee20000300a00 */
[----:B------:R-:W2:Y:S02]  /*90890*/  LDL.LU.64 R16, [R1+0x4908] ;  /* 0x0049080001107983 */ /* 0x000ea40000300a00 */
[C---:B--2---:R-:W-:Y:S11]  /*908a0*/  HMMA.16816.F32 R12, R24.reuse, R16, R12 ;  /* 0x00000010180c723c */ /* 0x044ff6000000180c */
[----:B------:R-:W-:Y:S11]  /*908b0*/  @!UPT UIADD3 URZ, URZ, URZ, URZ ;  /* 0x0000003f3f3ff290 */ /* 0x000ff6000fffe03f */
[----:B------:R-:W-:Y:S01]  /*908c0*/  @!UPT UIADD3 URZ, URZ, URZ, URZ ;  /* 0x0000003f3f3ff290 */ /* 0x000fe2000fffe03f */
[----:B------:R-:W-:Y:S01]  /*908d0*/  STL.64 [R1+0x1f0], R12 ;  /* 0x0001f00c01007387 */ /* 0x000fe20000100a00 */
[----:B------:R1:W-:Y:S03]  /*908e0*/  STL.64 [R1+0x1f8], R14 ;  /* 0x0001f80e01007387 */ /* 0x0003e60000100a00 */
[----:B-1----:R-:W2:Y:S01]  /*908f0*/  LDL.LU.64 R14, [R1+0x4900] ;  /* 0x00490000010e7983 */ /* 0x002ea20000300a00 */
[----:B------:R-:W2:Y:S02]  /*90900*/  LDL.LU.64 R12, [R1+0x48f8] ;  /* 0x0048f800010c7983 */ /* 0x000ea40000300a00 */
[----:B---3--:R1:W-:Y:S02]  /*90910*/  STL.64 [R1+0x4848], R18 ;  /* 0x0048481201007387 */ /* 0x0083e40000100a00 */
[----:B------:R-:W3:Y:S01]  /*90920*/  LDL.LU R16, [R1+0x1c0] ;  /* 0x0001c00001107983 */ /* 0x000ee20000300800 */
[----:B------:R-:W3:Y:S04]  /*90930*/  LDL.LU R17, [R1+0x1c4] ;  /* 0x0001c40001117983 */ /* 0x000ee80000300800 */
[----:B-1----:R-:W3:Y:S01]  /*90940*/  LDL.LU R18, [R1+0x1c8] ;  /* 0x0001c80001127983 */ /* 0x002ee20000300800 */
[----:B------:R-:W3:Y:S01]  /*90950*/  LDL.LU R19, [R1+0x1cc] ;  /* 0x0001cc0001137983 */ /* 0x000ee20000300800 */
[----:B--2---:R-:W-:Y:S11]  /*90960*/  HMMA.16816.F32 R4, R24, R12, R4 ;  /* 0x0000000c1804723c */ /* 0x004ff60000001804 */
[----:B------:R-:W-:Y:S11]  /*90970*/  @!UPT UIADD3 URZ, URZ, URZ, URZ ;  /* 0x0000003f3f3ff290 */ /* 0x000ff6000fffe03f */
[----:B------:R-:W-:Y:S01]  /*90980*/  @!UPT UIADD3 URZ, URZ, URZ, URZ ;  /* 0x0000003f3f3ff290 */ /* 0x000fe2000fffe03f */
[----:B------:R-:W-:Y:S01]  /*90990*/  STL.64 [R1+0x1e0], R4 ;  /* 0x0001e00401007387 */ /* 0x000fe20000100a00 */
[----:B------:R1:W-:Y:S03]  /*909a0*/  STL.64 [R1+0x1e8], R6 ;  /* 0x0001e80601007387 */ /* 0x0003e60000100a00 */
[----:B-1----:R-:W2:Y:S01]  /*909b0*/  LDL.LU.64 R6, [R1+0x48f0] ;  /* 0x0048f00001067983 */ /* 0x002ea20000300a00 */
[----:B------:R-:W3:Y:S02]  /*909c0*/  LDL.LU.64 R4, [R1+0x48e8] ;  /* 0x0048e80001047983 */ /* 0x000ee40000300a00 */
[----:B------:R1:W-:Y:S02]  /*909d0*/  STL.64 [R1+0x48c0], R14 ;  /* 0x0048c00e01007387 */ /* 0x0003e40000100a00 */
[----:B------:R-:W4:Y:S02]  /*909e0*/  LDL.LU R12, [R1+0x1d0] ;  /* 0x0001d000010c7983 */ /* 0x000f240000300800 */
[----:B------:R-:W-:-:S02]  /*909f0*/  IMAD.MOV.U32 R13, RZ, RZ, R3 ;  /* 0x000000ffff0d7224 */ /* 0x000fc400078e0003 */
[----:B-1----:R-:W-:Y:S02]  /*90a00*/  IMAD.MOV.U32 R14, RZ, RZ, R2 ;  /* 0x000000ffff0e7224 */ /* 0x002fe400078e0002 */
[----:B------:R-:W-:-:S07]  /*90a10*/  IMAD.MOV.U32 R15, RZ, RZ, R0 ;  /* 0x000000ffff0f7224 */ /* 0x000fce00078e0000 */
[C---:B----4-:R-:W-:Y:S11]  /*90a20*/  HMMA.16816.F32 R12, R24.reuse, R8, R12 ;  /* 0x00000008180c723c */ /* 0x050ff6000000180c */
[----:B------:R-:W-:Y:S11]  /*90a30*/  @!UPT UIADD3 URZ, URZ, URZ, URZ ;  /* 0x0000003f3f3ff290 */ /* 0x000ff6000fffe03f */
[----:B------:R-:W-:Y:S01]  /*90a40*/  @!UPT UIADD3 URZ, URZ, URZ, URZ ;  /* 0x0000003f3f3ff290 */ /* 0x000fe2000fffe03f */
[----:B------:R-:W-:Y:S01]  /*90a50*/  STL.64 [R1+0x1d0], R12 ;  /* 0x0001d00c01007387 */ /* 0x000fe20000100a00 */
[----:B------:R3:W-:Y:S02]  /*90a60*/  STL.64 [R1+0x1d8], R14 ;  /* 0x0001d80e01007387 */ /* 0x0007e40000100a00 */
[----:B---3--:R-:W-:Y:S01]  /*90a70*/  HMMA.16816.F32 R12, R24, R4, R16 ;  /* 0x00000004180c723c */ /* 0x008fe20000001810 */
[----:B------:R-:W1:Y:S11]  /*90a80*/  LDSM.16.MT88.4 R24, [R11+0x13080] ;  /* 0x013080000b18783b */ /* 0x000e760000004200 */
[----:B------:R-:W-:Y:S11]  /*90a90*/  @!UPT UIADD3 URZ, URZ, URZ, URZ ;  /* 0x0000003f3f3ff290 */ /* 0x000ff6000fffe03f */
[----:B------:R-:W-:Y:S01]  /*90aa0*/  @!UPT UIADD3 URZ, URZ, URZ, URZ ;  /* 0x0000003f3f3ff290 */ /* 0x000fe2000fffe03f */
[----:B------:R-:W-:Y:S02]  /*90ab0*/  IMAD.MOV.U32 R2, RZ, RZ, R15 ;  /* 0x000000ffff027224 */ /* 0x000fe400078e000f */
[----:B------:R-:W-:Y:S02]  /*90ac0*/  IMAD.MOV.U32 R3, RZ, RZ, R14 ;  /* 0x000000ffff037224 */ /* 0x000fe400078e000e */
[----:B------:R-:W-:Y:S01]  /*90ad0*/  IMAD.MOV.U32 R0, RZ, RZ, R13 ;  /* 0x000000ffff007224 */ /* 0x000fe200078e000d */
[----:B------:R-:W-:Y:S01]  /*90ae0*/  STL [R1+0x1c0], R12 ;  /* 0x0001c00c01007387 */ /* 0x000fe20000100800 */
[----:B--2---:R2:W-:Y:S02]  /*90af0*/  STL.64 [R1+0x4860], R6 ;  /* 0x0048600601007387 */ /* 0x0045e40000100a00 */
[----:B------:R-:W-:Y:S02]  /*90b00*/  STL [R1+0x3628], R2 ;  /* 0x0036280201007387 */ /* 0x000fe40000100800 */
[----:B------:R-:W-:Y:S01]  /*90b10*/  STL [R1+0x3624], R3 ;  /* 0x0036240301007387 */ /* 0x000fe20000100800 */
[----:B------:R-:W-:Y:S01]  /*90b20*/  STL [R1+0x3620], R0 ;  /* 0x0036200001007387 */ /* 0x000fe20000100800 */
[----:B------:R-:W3:Y:S02]  /*90b30*/  LDL.LU R4, [R1+0x1150] ;  /* 0x0011500001047983 */ /* 0x000ee40000300800 */
[----:B------:R-:W3:Y:S01]  /*90b40*/  LDL.LU R5, [R1+0x1154] ;  /* 0x0011540001057983 */ /* 0x000ee20000300800 */
[----:B--2---:R-:W2:Y:S01]  /*90b50*/  LDL.LU R6, [R1+0x1158] ;  /* 0x0011580001067983 */ /* 0x004ea20000300800 */
[----:B------:R-:W2:Y:S02]  /*90b60*/  LDL.LU R7, [R1+0x115c] ;  /* 0x00115c0001077983 */ /* 0x000ea40000300800 */
[----:B------:R-:W4:Y:S02]  /*90b70*/  LDL.LU R8, [R1+0x1180] ;  /* 0x0011800001087983 */ /* 0x000f240000300800 */
[----:B------:R-:W4:Y:S01]  /*90b80*/  LDL.LU R9, [R1+0x1184] ;  /* 0x0011840001097983 */ /* 0x000f220000300800 */
[----:B------:R-:W2:Y:S01]  /*90b90*/  LDL.LU R10, [R1+0x1188] ;  /* 0x00118800010a7983 */ /* 0x000ea20000300800 */
[----:B------:R-:W2:Y:S03]  /*90ba0*/  LDL.LU R11, [R1+0x118c] ;  /* 0x00118c00010b7983 */ /* 0x000ea60000300800 */
[----:B--2---:R2:W-:Y:S01]  /*90bb0*/  STL.64 [R1+0x48a8], R10 ;  /* 0x0048a80a01007387 */ /* 0x0045e20000100a00 */
[----:B----4-:R-:W-:Y:S03]  /*90bc0*/  STL.64 [R1+0x48a0], R8 ;  /* 0x0048a00801007387 */ /* 0x010fe60000100a00 */
[----:B--2---:R-:W2:Y:S04]  /*90bd0*/  LDL R10, [R1+0x198] ;  /* 0x00019800010a7983 */ /* 0x004ea80000100800 */
[----:B------:R-:W2:Y:S01]  /*90be0*/  LDL R11, [R1+0x19c] ;  /* 0x00019c00010b7983 */ /* 0x000ea20000100800 */
[----:B------:R-:W4:Y:S02]  /*90bf0*/  LDL.LU R12, [R1+0x11a0] ;  /* 0x0011a000010c7983 */ /* 0x000f240000300800 */
[----:B------:R-:W4:Y:S02]  /*90c00*/  LDL.LU R13, [R1+0x11a4] ;  /* 0x0011a400010d7983 */ /* 0x000f240000300800 */
[----:B------:R-:W2:Y:S01]  /*90c10*/  LDL.LU R14, [R1+0x11a8] ;  /* 0x0011a800010e7983 */ /* 0x000ea20000300800 */
[----:B------:R-:W2:Y:S04]  /*90c20*/  LDL.LU R15, [R1+0x11ac] ;  /* 0x0011ac00010f7983 */ /* 0x000ea80000300800 */
[----:B--2---:R2:W-:Y:S01]  /*90c30*/  STL.64 [R1+0x48d0], R14 ;  /* 0x0048d00e01007387 */ /* 0x0045e20000100a00 */
[----:B----4-:R-:W-:Y:S03]  /*90c40*/  STL.64 [R1+0x48c8], R12 ;  /* 0x0048c80c01007387 */ /* 0x010fe60000100a00 */
[----:B--2---:R-:W0:Y:S04]  /*90c50*/  LDL R14, [R1+0x1b8] ;  /* 0x0001b800010e7983 */ /* 0x004e280000100800 */
[----:B------:R-:W0:Y:S01]  /*90c60*/  LDL R15, [R1+0x1bc] ;  /* 0x0001bc00010f7983 */ /* 0x000e220000100800 */
[----:B------:R2:W-:Y:S03]  /*90c70*/  STL.64 [R1+0x48b8], R10 ;  /* 0x0048b80a01007387 */ /* 0x0005e60000100a00 */
[----:B--2---:R-:W2:Y:S04]  /*90c80*/  LDL.64 R10, [R1+0x1a8] ;  /* 0x0001a800010a7983 */ /* 0x004ea80000100a00 */
[----:B--2---:R2:W-:Y:S01]  /*90c90*/  STL.64 [R1+0x48d8], R10 ;  /* 0x0048d80a01007387 */ /* 0x0045e20000100a00 */
[----:B------:R-:W0:Y:S02]  /*90ca0*/  LDL.LU R8, [R1+0x11b0] ;  /* 0x0011b00001087983 */ /* 0x000e240000300800 */
[----:B------:R-:W0:Y:S01]  /*90cb0*/  LDL.LU R9, [R1+0x11b4] ;  /* 0x0011b40001097983 */ /* 0x000e220000300800 */
[----:B--2---:R-:W0:Y:S01]  /*90cc0*/  LDL.LU R10, [R1+0x11b8] ;  /* 0x0011b800010a7983 */ /* 0x004e220000300800 */
[----:B------:R-:W0:Y:S02]  /*90cd0*/  LDL.LU R11, [R1+0x11bc] ;  /* 0x0011bc00010b7983 */ /* 0x000e240000300800 */
[----:B------:R2:W-:Y:S02]  /*90ce0*/  STL.64 [R1+0x4870], R6 ;  /* 0x0048700601007387 */ /* 0x0005e40000100a00 */
[----:B---3--:R-:W-:Y:S01]  /*90cf0*/  STL.64 [R1+0x4868], R4 ;  /* 0x0048680401007387 */ /* 0x008fe20000100a00 */
[----:B--2---:R-:W2:Y:S04]  /*90d00*/  LDL.64 R6, [R1+0x168] ;  /* 0x0001680001067983 */ /* 0x004ea80000100a00 */
[----:B--2---:R2:W-:Y:S04]  /*90d10*/  STL.64 [R1+0x4880], R6 ;  /* 0x0048800601007387 */ /* 0x0045e80000100a00 */
[----:B--2---:R-:W2:Y:S04]  /*90d20*/  LDL.64 R6, [R1+0x178] ;  /* 0x0001780001067983 */ /* 0x004ea80000100a00 */
[----:B--2---:R2:W-:Y:S04]  /*90d30*/  STL.64 [R1+0x4898], R6 ;  /* 0x0048980601007387 */ /* 0x0045e80000100a00 */
[----:B--2---:R-:W2:Y:S04]  /*90d40*/  LDL.64 R6, [R1+0x188] ;  /* 0x0001880001067983 */ /* 0x004ea80000100a00 */
[----:B--2---:R2:W-:Y:S01]  /*90d50*/  STL.64 [R1+0x48b0], R6 ;  /* 0x0048b00601007387 */ /* 0x0045e20000100a00 */
[----:B------:R-:W3:Y:S02]  /*90d60*/  LDL.LU R4, [R1+0x1190] ;  /* 0x0011900001047983 */ /* 0x000ee40000300800 */
[----:B------:R-:W3:Y:S01]  /*90d70*/  LDL.LU R5, [R1+0x1194] ;  /* 0x0011940001057983 */ /* 0x000ee20000300800 */
[----:B--2---:R-:W3:Y:S01]  /*90d80*/  LDL.LU R6, [R1+0x1198] ;  /* 0x0011980001067983 */ /* 0x004ee20000300800 */
[----:B------:R-:W3:Y:S02]  /*90d90*/  LDL.LU R7, [R1+0x119c] ;  /* 0x00119c0001077983 */ /* 0x000ee40000300800 */
[----:B------:R-:W2:Y:S02]  /*90da0*/  LDL.LU R16, [R1+0x1140] ;  /* 0x0011400001107983 */ /* 0x000ea40000300800 */
[----:B------:R-:W2:Y:S01]  /*90db0*/  LDL.LU R17, [R1+0x1144] ;  /* 0x0011440001117983 */ /* 0x000ea20000300800 */
[----:B------:R-:W4:Y:S01]  /*90dc0*/  LDL.LU R18, [R1+0x1148] ;  /* 0x0011480001127983 */ /* 0x000f220000300800 */
[----:B------:R-:W-:-:S02]  /*90dd0*/  IMAD.MOV.U32 R19, RZ, RZ, R29 ;  /* 0x000000ffff137224 */ /* 0x000fc400078e001d */
[----:B------:R-:W3:Y:S03]  /*90de0*/  LDL.LU R29, [R1+0x48e0] ;  /* 0x0048e000011d7983 */ /* 0x000ee60000300800 */
[----:B----4-:R4:W-:Y:S01]  /*90df0*/  STL.64 [R1+0x4858], R18 ;  /* 0x0048581201007387 */ /* 0x0109e20000100a00 */
[----:B--2---:R2:W-:Y:S03]  /*90e00*/  STL.64 [R1+0x4850], R16 ;  /* 0x0048501001007387 */ /* 0x0045e60000100a00 */
[----:B----4-:R-:W4:Y:S01]  /*90e10*/  LDL.64 R18, [R1+0x158] ;  /* 0x0001580001127983 */ /* 0x010f220000100a00 */
[----:B0-----:R-:W-:Y:S03]  /*90e20*/  HMMA.16816.F32 R12, R20, R14, R8 ;  /* 0x0000000e140c723c */ /* 0x001fe60000001808 */
[----:B----4-:R0:W-:Y:S01]  /*90e30*/  STL.64 [R1+0x4878], R18 ;  /* 0x0048781201007387 */ /* 0x0101e20000100a00 */
[----:B--2---:R-:W2:Y:S02]  /*90e40*/  LDL.LU R16, [R1+0x1160] ;  /* 0x0011600001107983 */ /* 0x004ea40000300800 */
        /* <DEDUP_REMOVED lines=8> */
[----:B-1----:R0:W-:Y:S01]  /*90ed0*/  STL.64 [R1+0x46a0], R26 ;  /* 0x0046a01a01007387 */ /* 0x0021e20000100a00 */
[----:B------:R-:W-:Y:S01]  /*90ee0*/  STL.64 [R1+0x4698], R24 ;  /* 0x0046981801007387 */ /* 0x000fe20000100a00 */
[----:B---3--:R-:W-:-:S02]  /*90ef0*/  IMAD.MOV.U32 R19, RZ, RZ, R29 ;  /* 0x000000ffff137224 */ /* 0x008fc400078e001d */
[----:B------:R-:W-:Y:S01]  /*90f00*/  IMAD.MOV.U32 R29, RZ, RZ, R12 ;  /* 0x000000ffff1d7224 */ /* 0x000fe200078e000c */
[----:B0-----:R-:W3:Y:S01]  /*90f10*/  LDL.64 R26, [R1+0x138] ;  /* 0x00013800011a7983 */ /* 0x001ee20000100a00 */
[----:B------:R-:W4:Y:S02]  /*90f20*/  LDL.LU.64 R10, [R1+0x48d8] ;  /* 0x0048d800010a7983 */ /* 0x000f240000300a00 */
[----:B------:R-:W-:Y:S02]  /*90f30*/  STL.64 [R1+0x11b0], R12 ;  /* 0x0011b00c01007387 */ /* 0x000fe40000100a00 */
[----:B------:R0:W-:Y:S02]  /*90f40*/  STL.64 [R1+0x11b8], R14 ;  /* 0x0011b80e01007387 */ /* 0x0001e40000100a00 */
[----:B0-----:R-:W4:Y:S01]  /*90f50*/  LDL.LU.64 R14, [R1+0x48d0] ;  /* 0x0048d000010e7983 */ /* 0x001f220000300a00 */
[----:B------:R-:W4:Y:S02]  /*90f60*/  LDL.LU.64 R12, [R1+0x48c8] ;  /* 0x0048c800010c7983 */ /* 0x000f240000300a00 */
[----:B------:R-:W-:Y:S01]  /*90f70*/  STL [R1+0x32d8], R29 ;  /* 0x0032d81d01007387 */ /* 0x000fe20000100800 */
[C---:B----4-:R-:W-:Y:S01]  /*90f80*/  HMMA.16816.F32 R12, R20.reuse, R10, R12 ;  /* 0x0000000a140c723c */ /* 0x050fe2000000180c */
[----:B------:R-:W-:Y:S11]  /*90f90*/  IMAD.MOV.U32 R3, RZ, RZ, R11 ;  /* 0x000000ffff037224 */ /* 0x000ff600078e000b */
[----:B------:R-:W-:Y:S11]  /*90fa0*/  @!UPT UIADD3 URZ, URZ, URZ, URZ ;  /* 0x0000003f3f3ff290 */ /* 0x000ff6000fffe03f */
[----:B------:R0:W-:Y:S01]  /*90fb0*/  STL.64 [R1+0x11a0], R12 ;  /* 0x0011a00c01007387 */ /* 0x0001e20000100a00 */
[----:B------:R1:W-:Y:S02]  /*90fc0*/  STL.64 [R1+0x11a8], R14 ;  /* 0x0011a80e01007387 */ /* 0x0003e40000100a00 */
[----:B0-----:R-:W-:Y:S01]  /*90fd0*/  IMAD.MOV.U32 R12, RZ, RZ, R10 ;  /* 0x000000ffff0c7224 */ /* 0x001fe200078e000a */
[----:B-1----:R-:W4:Y:S01]  /*90fe0*/  LDL.LU.64 R14, [R1+0x48c0] ;  /* 0x0048c000010e7983 */ /* 0x002f220000300a00 */
[----:B------:R-:W2:Y:S03]  /*90ff0*/  LDL.LU.64 R10, [R1+0x48b8] ;  /* 0x0048b800010a7983 */ /* 0x000ea60000300a00 */
[----:B------:R-:W-:Y:S01]  /*91000*/  STL [R1+0x46d8], R12 ;  /* 0x0046d80c01007387 */ /* 0x000fe20000100800 */
[C---:B--2---:R-:W-:Y:S03]  /*91010*/  HMMA.16816.F32 R8, R20.reuse, R10, R4 ;  /* 0x0000000a1408723c */ /* 0x044fe60000001804 */
[----:B------:R-:W2:Y:S11]  /*91020*/  LDL.LU.64 R6, [R1+0x48b0] ;  /* 0x0048b00001067983 */ /* 0x000eb60000300a00 */
[----:B------:R-:W-:Y:S09]  /*91030*/  @!UPT UIADD3 URZ, URZ, URZ, URZ ;  /* 0x0000003f3f3ff290 */ /* 0x000ff2000fffe03f */
[----:B------:R-:W-:Y:S01]  /*91040*/  STL.64 [R1+0x1190], R8 ;  /* 0x0011900801007387 */ /* 0x000fe20000100a00 */
[----:B------:R0:W-:Y:S03]  /*91050*/  STL.64 [R1+0x1198], R10 ;  /* 0x0011980a01007387 */ /* 0x0001e60000100a00 */
[----:B0-----:R-:W3:Y:S01]  /*91060*/  LDL.LU.64 R10, [R1+0x48a8] ;  /* 0x0048a800010a7983 */ /* 0x001ee20000300a00 */
[----:B------:R-:W3:Y:S02]  /*91070*/  LDL.LU.64 R8, [R1+0x48a0] ;  /* 0x0048a00001087983 */ /* 0x000ee40000300a00 */
[----:B--2---:R-:W-:Y:S01]  /*91080*/  IMAD.MOV.U32 R13, RZ, RZ, R7 ;  /* 0x000000ffff0d7224 */ /* 0x004fe200078e0007 */
[C---:B---3--:R-:W-:Y:S11]  /*91090*/  HMMA.16816.F32 R8, R20.reuse, R6, R8 ;  /* 0x000000061408723c */ /* 0x048ff60000001808 */
[----:B------:R-:W-:Y:S11]  /*910a0*/  @!UPT UIADD3 URZ, URZ, URZ, URZ ;  /* 0x0000003f3f3ff290 */ /* 0x000ff6000fffe03f */
[----:B------:R-:W-:Y:S01]  /*910b0*/  @!UPT UIADD3 URZ, URZ, URZ, URZ ;  /* 0x0000003f3f3ff290 */ /* 0x000fe2000fffe03f */
[----:B------:R-:W-:Y:S01]  /*910c0*/  STL.64 [R1+0x1180], R8 ;  /* 0x0011800801007387 */ /* 0x000fe20000100a00 */
[----:B------:R0:W-:Y:S02]  /*910d0*/  STL.64 [R1+0x1188], R10 ;  /* 0x0011880a01007387 */ /* 0x0001e40000100a00 */
[----:B0-----:R-:W-:Y:S02]  /*910e0*/  IMAD.MOV.U32 R10, RZ, RZ, R6 ;  /* 0x000000ffff0a7224 */ /* 0x001fe400078e0006 */
[----:B------:R-:W2:Y:S02]  /*910f0*/  LDL.LU.64 R6, [R1+0x4898] ;  /* 0x0048980001067983 */ /* 0x000ea40000300a00 */
        /* <DEDUP_REMOVED lines=9> */
[----:B----4-:R-:W-:Y:S01]  /*91190*/  STL.64 [R1+0x46e8], R14 ;  /* 0x0046e80e01007387 */ /* 0x010fe20000100a00 */
[----:B------:R0:W-:Y:S04]  /*911a0*/  STL.64 [R1+0x46e0], R12 ;  /* 0x0046e00c01007387 */ /* 0x0001e80000100a00 */
[----:B0-----:R-:W3:Y:S01]  /*911b0*/  LDL.LU R12, [R1+0x1130] ;  /* 0x00113000010c7983 */ /* 0x001ee20000300800 */
[----:B------:R-:W3:Y:S02]  /*911c0*/  LDL.LU R13, [R1+0x1134] ;  /* 0x00113400010d7983 */ /* 0x000ee40000300800 */
[----:B------:R-:W3:Y:S02]  /*911d0*/  LDL.LU R14, [R1+0x1138] ;  /* 0x00113800010e7983 */ /* 0x000ee40000300800 */
[----:B------:R-:W3:Y:S01]  /*911e0*/  LDL.LU R15, [R1+0x113c] ;  /* 0x00113c00010f7983 */ /* 0x000ee20000300800 */
        /* <DEDUP_REMOVED lines=18> */
[----:B------:R-:W4:Y:S02]  /*91310*/  LDL.LU.64 R16, [R1+0x4850] ;  /* 0x0048500001107983 */ /* 0x000f240000300a00 */
[----:B------:R-:W-:Y:S02]  /*91320*/  STL [R1+0x459c], R4 ;  /* 0x00459c0401007387 */ /* 0x000fe40000100800 */
[----:B------:R-:W-:Y:S01]  /*91330*/  STL [R1+0x4598], R5 ;  /* 0x0045980501007387 */ /* 0x000fe20000100800 */
[----:B--2---:R0:W-:Y:S04]  /*91340*/  STL.64 [R1+0x4840], R6 ;  /* 0x0048400601007387 */ /* 0x0041e80000100a00 */
[----:B0-----:R-:W4:Y:S02]  /*91350*/  LDL.64 R6, [R1+0x148] ;  /* 0x0001480001067983 */ /* 0x001f240000100a00 */
[----:B----4-:R-:W-:Y:S01]  /*91360*/  HMMA.16816.F32 R16, R20, R6, R16 ;  /* 0x000000061410723c */ /* 0x010fe20000001810 */
[----:B------:R-:W-:-:S02]  /*91370*/  IMAD.MOV.U32 R9, RZ, RZ, R6 ;  /* 0x000000ffff097224 */ /* 0x000fc400078e0006 */
[----:B------:R-:W-:-:S05]  /*91380*/  IMAD.MOV.U32 R8, RZ, RZ, R7 ;  /* 0x000000ffff087224 */ /* 0x000fca00078e0007 */
[----:B---3--:R-:W-:Y:S11]  /*91390*/  HMMA.16816.F32 R4, R20, R26, R12 ;  /* 0x0000001a1404723c */ /* 0x008ff6000000180c */
[----:B------:R-:W-:Y:S04]  /*913a0*/  @!UPT UIADD3 URZ, URZ, URZ, URZ ;  /* 0x0000003f3f3ff290 */ /* 0x000fe8000fffe03f */
[----:B------:R-:W-:Y:S01]  /*913b0*/  STL.64 [R1+0x1140], R16 ;  /* 0x0011401001007387 */ /* 0x000fe20000100a00 */
[----:B------:R0:W-:Y:S03]  /*913c0*/  STL.64 [R1+0x1148], R18 ;  /* 0x0011481201007387 */ /* 0x0001e60000100a00 */
[----:B0-----:R-:W2:Y:S01]  /*913d0*/  LDL.LU.64 R18, [R1+0x4848] ;  /* 0x0048480001127983 */ /* 0x001ea20000300a00 */
[----:B------:R0:W-:Y:S02]  /*913e0*/  STL [R1+0x45a4], R8 ;  /* 0x0045a40801007387 */ /* 0x0001e40000100800 */
[----:B------:R1:W-:Y:S02]  /*913f0*/  STL [R1+0x45a0], R9 ;  /* 0x0045a00901007387 */ /* 0x0003e40000100800 */
[----:B------:R3:W-:Y:S01]  /*91400*/  STL.64 [R1+0x4828], R10 ;  /* 0x0048280a01007387 */ /* 0x0007e20000100a00 */
[----:B------:R4:W-:Y:S01]  /*91410*/  STL.64 [R1+0x1130], R4 ;  /* 0x0011300401007387 */ /* 0x0009e20000100a00 */
[----:B------:R4:W-:Y:S02]  /*91420*/  STL.64 [R1+0x1138], R6 ;  /* 0x0011380601007387 */ /* 0x0009e40000100a00 */
[----:B------:R-:W2:Y:S02]  /*91430*/  LDL.LU R12, [R1+0x10d0] ;  /* 0x0010d000010c7983 */ /* 0x000ea40000300800 */
[----:B------:R-:W2:Y:S01]  /*91440*/  LDL.LU R13, [R1+0x10d4] ;  /* 0x0010d400010d7983 */ /* 0x000ea20000300800 */
[----:B------:R-:W2:Y:S01]  /*91450*/  LDL.LU R14, [R1+0x10d8] ;  /* 0x0010d800010e7983 */ /* 0x000ea20000300800 */
[----:B------:R-:W2:Y:S02]  /*91460*/  LDL.LU R15, [R1+0x10dc] ;  /* 0x0010dc00010f7983 */ /* 0x000ea40000300800 */
[----:B0-----:R-:W2:Y:S01]  /*91470*/  LDL.LU R8, [R1+0x1110] ;  /* 0x0011100001087983 */ /* 0x001ea20000300800 */
[----:B-1----:R-:W2:Y:S01]  /*91480*/  LDL.LU R9, [R1+0x1114] ;  /* 0x0011140001097983 */ /* 0x002ea20000300800 */
[----:B---3--:R-:W3:Y:S02]  /*91490*/  LDL.LU R10, [R1+0x1118] ;  /* 0x00111800010a7983 */ /* 0x008ee40000300800 */
[----:B------:R-:W3:Y:S01]  /*914a0*/  LDL.LU R11, [R1+0x111c] ;  /* 0x00111c00010b7983 */ /* 0x000ee20000300800 */
[----:B----4-:R-:W4:Y:S01]  /*914b0*/  LDL.LU R4, [R1+0x1120] ;  /* 0x0011200001047983 */ /* 0x010f220000300800 */
[----:B------:R-:W4:Y:S02]  /*914c0*/  LDL.LU R5, [R1+0x1124] ;  /* 0x0011240001057983 */ /* 0x000f240000300800 */
[----:B------:R-:W4:Y:S02]  /*914d0*/  LDL.LU R6, [R1+0x1128] ;  /* 0x0011280001067983 */ /* 0x000f240000300800 */
[----:B------:R-:W4:Y:S01]  /*914e0*/  LDL.LU R7, [R1+0x112c] ;  /* 0x00112c0001077983 */ /* 0x000f220000300800 */
[----:B---3--:R0:W-:Y:S01]  /*914f0*/  STL.64 [R1+0x4838], R10 ;  /* 0x0048380a01007387 */ /* 0x0081e20000100a00 */
[----:B--2---:R-:W-:Y:S03]  /*91500*/  STL.64 [R1+0x4830], R8 ;  /* 0x0048300801007387 */ /* 0x004fe60000100a00 */
[----:B0-----:R-:W4:Y:S01]  /*91510*/  LDL.64 R10, [R1+0x128] ;  /* 0x00012800010a7983 */ /* 0x001f220000100a00 */
[----:B------:R0:W-:Y:S02]  /*91520*/  STL.64 [R1+0x47e0], R14 ;  /* 0x0047e00e01007387 */ /* 0x0001e40000100a00 */
[----:B------:R-:W-:Y:S01]  /*91530*/  STL.64 [R1+0x47d8], R12 ;  /* 0x0047d80c01007387 */ /* 0x000fe20000100a00 */
[----:B0-----:R-:W2:Y:S04]  /*91540*/  LDL.64 R14, [R1+0xe8] ;  /* 0x0000e800010e7983 */ /* 0x001ea80000100a00 */
[----:B--2---:R0:W-:Y:S04]  /*91550*/  STL.64 [R1+0x47f0], R14 ;  /* 0x0047f00e01007387 */ /* 0x0041e80000100a00 */
[----:B0-----:R-:W2:Y:S04]  /*91560*/  LDL.64 R14, [R1+0xf8] ;  /* 0x0000f800010e7983 */ /* 0x001ea80000100a00 */
[----:B--2---:R0:W-:Y:S04]  /*91570*/  STL.64 [R1+0x4808], R14 ;  /* 0x0048080e01007387 */ /* 0x0041e80000100a00 */
[----:B0-----:R-:W2:Y:S01]  /*91580*/  LDL.64 R14, [R1+0x108] ;  /* 0x00010800010e7983 */ /* 0x001ea20000100a00 */
[----:B------:R-:W-:-:S02]  /*91590*/  IMAD.MOV.U32 R17, RZ, RZ, R26 ;  /* 0x000000ffff117224 */ /* 0x000fc400078e001a */
[----:B------:R-:W-:Y:S01]  /*915a0*/  IMAD.MOV.U32 R16, RZ, RZ, R27 ;  /* 0x000000ffff107224 */ /* 0x000fe200078e001b */
[----:B--2---:R0:W-:Y:S01]  /*915b0*/  STL.64 [R1+0x4820], R14 ;  /* 0x0048200e01007387 */ /* 0x0041e20000100a00 */
[----:B------:R-:W2:Y:S03]  /*915c0*/  LDL.64 R26, [R1+0xd8] ;  /* 0x0000d800011a7983 */ /* 0x000ea60000100a00 */
[----:B0-----:R-:W3:Y:S04]  /*915d0*/  LDL.64 R14, [R1+0x118] ;  /* 0x00011800010e7983 */ /* 0x001ee80000100a00 */
[----:B--2---:R0:W-:Y:S01]  /*915e0*/  STL.64 [R1+0x47e8], R26 ;  /* 0x0047e81a01007387 */ /* 0x0041e20000100a00 */
[----:B------:R-:W2:Y:S02]  /*915f0*/  LDL.LU R24, [R1+0x10e0] ;  /* 0x0010e00001187983 */ /* 0x000ea40000300800 */
[----:B------:R-:W2:Y:S01]  /*91600*/  LDL.LU R25, [R1+0x10e4] ;  /* 0x0010e40001197983 */ /* 0x000ea20000300800 */
[----:B0-----:R-:W2:Y:S01]  /*91610*/  LDL.LU R26, [R1+0x10e8] ;  /* 0x0010e800011a7983 */ /* 0x001ea20000300800 */
[----:B------:R-:W2:Y:S01]  /*91620*/  LDL.LU R27, [R1+0x10ec] ;  /* 0x0010ec00011b7983 */ /* 0x000ea20000300800 */
[C---:B----4-:R-:W-:Y:S02]  /*91630*/  HMMA.16816.F32 R4, R20.reuse, R10, R4 ;  /* 0x0000000a1404723c */ /* 0x050fe40000001804 */
[----:B--2---:R-:W-:Y:S01]  /*91640*/  STL.64 [R1+0x4800], R26 ;  /* 0x0048001a01007387 */ /* 0x004fe20000100a00 */
[----:B------:R0:W-:Y:S03]  /*91650*/  STL.64 [R1+0x47f8], R24 ;  /* 0x0047f81801007387 */ /* 0x0001e60000100a00 */
[----:B0-----:R-:W2:Y:S01]  /*91660*/  LDL.LU R24, [R1+0x10f0] ;  /* 0x0010f00001187983 */ /* 0x001ea20000300800 */
[----:B------:R-:W2:Y:S02]  /*91670*/  LDL.LU R25, [R1+0x10f4] ;  /* 0x0010f40001197983 */ /* 0x000ea40000300800 */
[----:B------:R-:W4:Y:S02]  /*91680*/  LDL.LU R26, [R1+0x10f8] ;  /* 0x0010f800011a7983 */ /* 0x000f240000300800 */
[----:B------:R-:W4:Y:S02]  /*91690*/  LDL.LU R27, [R1+0x10fc] ;  /* 0x0010fc00011b7983 */ /* 0x000f240000300800 */
[----:B------:R-:W-:Y:S01]  /*916a0*/  IMAD.MOV.U32 R29, RZ, RZ, R11 ;  /* 0x000000ffff1d7224 */ /* 0x000fe200078e000b */
[----:B----4-:R-:W-:Y:S01]  /*916b0*/  STL.64 [R1+0x4818], R26 ;  /* 0x0048181a01007387 */ /* 0x010fe20000100a00 */
        /* <DEDUP_REMOVED lines=10> */
[----:B-1----:R-:W4:Y:S01]  /*91760*/  LDL.LU.64 R6, [R1+0x4840] ;  /* 0x0048400001067983 */ /* 0x002f220000300a00 */
[----:B------:R-:W2:Y:S02]  /*91770*/  LDL.LU.64 R10, [R1+0x4838] ;  /* 0x00483800010a7983 */ /* 0x000ea40000300a00 */
[----:B------:R-:W2:Y:S02]  /*91780*/  LDL.LU.64 R8, [R1+0x4830] ;  /* 0x0048300001087983 */ /* 0x000ea40000300a00 */
[----:B------:R-:W-:Y:S01]  /*91790*/  STL [R1+0x45b4], R29 ;  /* 0x0045b41d01007387 */ /* 0x000fe20000100800 */
[----:B------:R-:W-:Y:S01]  /*917a0*/  STL [R1+0x45b0], R5 ;  /* 0x0045b00501007387 */ /* 0x000fe20000100800 */
        /* <DEDUP_REMOVED lines=8> */
[----:B------:R-:W3:Y:S02]  /*91830*/  LDL.LU.64 R14, [R1+0x4820] ;  /* 0x00482000010e7983 */ /* 0x000ee40000300a00 */
[----:B------:R-:W-:Y:S01]  /*91840*/  STL [R1+0x45bc], R4 ;  /* 0x0045bc0401007387 */ /* 0x000fe20000100800 */
        /* <DEDUP_REMOVED lines=24> */
[----:B---3--:R-:W-:Y:S02]  /*919d0*/  HMMA.16816.F32 R24, R20, R14, R24 ;  /* 0x0000000e1418723c */ /* 0x008fe40000001818 */
[----:B--2---:R-:W-:Y:S01]  /*919e0*/  STL [R1+0x45d0], R28 ;  /* 0x0045d01c01007387 */ /* 0x004fe20000100800 */
[----:B------:R-:W-:-:S02]  /*919f0*/  IMAD.MOV.U32 R9, RZ, RZ, R14 ;  /* 0x000000ffff097224 */ /* 0x000fc400078e000e */
[----:B------:R-:W-:Y:S11]  /*91a00*/  IMAD.MOV.U32 R29, RZ, RZ, R15 ;  /* 0x000000ffff1d7224 */ /* 0x000ff600078e000f */
[----:B------:R-:W-:Y:S07]  /*91a10*/  @!UPT UIADD3 URZ, URZ, URZ, URZ ;  /* 0x0000003f3f3ff290 */ /* 0x000fee000fffe03f */
[----:B------:R-:W-:Y:S01]  /*91a20*/  STL.64 [R1+0x10e0], R24 ;  /* 0x0010e01801007387 */ /* 0x000fe20000100a00 */
[----:B------:R0:W-:Y:S03]  /*91a30*/  STL.64 [R1+0x10e8], R26 ;  /* 0x0010e81a01007387 */ /* 0x0001e60000100a00 */
[----:B0-----:R-:W2:Y:S01]  /*91a40*/  LDL.LU.64 R26, [R1+0x47e8] ;  /* 0x0047e800011a7983 */ /* 0x001ea20000300a00 */
[----:B------:R-:W2:Y:S02]  /*91a50*/  LDL.LU.64 R14, [R1+0x47e0] ;  /* 0x0047e000010e7983 */ /* 0x000ea40000300a00 */
[----:B------:R-:W2:Y:S02]  /*91a60*/  LDL.LU.64 R12, [R1+0x47d8] ;  /* 0x0047d800010c7983 */ /* 0x000ea40000300a00 */
[----:B------:R-:W-:Y:S01]  /*91a70*/  STL [R1+0x45d8], R29 ;  /* 0x0045d81d01007387 */ /* 0x000fe20000100800 */
[----:B------:R-:W-:Y:S01]  /*91a80*/  STL [R1+0x45d4], R9 ;  /* 0x0045d40901007387 */ /* 0x000fe20000100800 */
[----:B------:R2:W-:Y:S02]  /*91a90*/  STL.64 [R1+0x47c8], R10 ;  /* 0x0047c80a01007387 */ /* 0x0005e40000100a00 */
[----:B--2---:R-:W-:Y:S11]  /*91aa0*/  HMMA.16816.F32 R8, R20, R26, R12 ;  /* 0x0000001a1408723c */ /* 0x004ff6000000180c */
[----:B------:R-:W-:Y:S11]  /*91ab0*/  @!UPT UIADD3 URZ, URZ, URZ, URZ ;  /* 0x0000003f3f3ff290 */ /* 0x000ff6000fffe03f */
[----:B------:R-:W-:Y:S01]  /*91ac0*/  @!UPT UIADD3 URZ, URZ, URZ, URZ ;  /* 0x0000003f3f3ff290 */ /* 0x000fe2000fffe03f */
[----:B------:R-:W-:Y:S01]  /*91ad0*/  STL.64 [R1+0x10d0], R8 ;  /* 0x0010d00801007387 */ /* 0x000fe20000100a00 */
[----:B------:R0:W-:Y:S02]  /*91ae0*/  STL.64 [R1+0x10d8], R10 ;  /* 0x0010d80a01007387 */ /* 0x0001e40000100a00 */
[----:B------:R-:W2:Y:S02]  /*91af0*/  LDL.LU R12, [R1+0x1070] ;  /* 0x00107000010c7983 */ /* 0x000ea40000300800 */
[----:B------:R-:W2:Y:S01]  /*91b00*/  LDL.LU R13, [R1+0x1074] ;  /* 0x00107400010d7983 */ /* 0x000ea20000300800 */
[----:B------:R-:W3:Y:S01]  /*91b10*/  LDL.LU R14, [R1+0x1078] ;  /* 0x00107800010e7983 */ /* 0x000ee20000300800 */
[----:B------:R-:W3:Y:S03]  /*91b20*/  LDL.LU R15, [R1+0x107c] ;  /* 0x00107c00010f7983 */ /* 0x000ee60000300800 */
[----:B0-----:R-:W4:Y:S04]  /*91b30*/  LDL.64 R10, [R1+0xc8] ;  /* 0x0000c800010a7983 */ /* 0x001f280000100a00 */
[----:B---3--:R0:W-:Y:S01]  /*91b40*/  STL.64 [R1+0x4770], R14 ;  /* 0x0047700e01007387 */ /* 0x0081e20000100a00 */
[----:B--2---:R-:W-:Y:S03]  /*91b50*/  STL.64 [R1+0x4768], R12 ;  /* 0x0047680c01007387 */ /* 0x004fe60000100a00 */
[----:B0-----:R-:W2:Y:S04]  /*91b60*/  LDL.64 R14, [R1+0x88] ;  /* 0x00008800010e7983 */ /* 0x001ea80000100a00 */
[----:B--2---:R0:W-:Y:S04]  /*91b70*/  STL.64 [R1+0x4780], R14 ;  /* 0x0047800e01007387 */ /* 0x0041e80000100a00 */
        /* <DEDUP_REMOVED lines=8> */
[----:B------:R-:W4:Y:S02]  /*91c00*/  LDL.LU R12, [R1+0x10c0] ;  /* 0x0010c000010c7983 */ /* 0x000f240000300800 */
[----:B------:R-:W4:Y:S01]  /*91c10*/  LDL.LU R13, [R1+0x10c4] ;  /* 0x0010c400010d7983 */ /* 0x000f220000300800 */
[----:B0-----:R-:W4:Y:S01]  /*91c20*/  LDL.LU R14, [R1+0x10c8] ;  /* 0x0010c800010e7983 */ /* 0x001f220000300800 */
[----:B------:R-:W4:Y:S02]  /*91c30*/  LDL.LU R15, [R1+0x10cc] ;  /* 0x0010cc00010f7983 */ /* 0x000f240000300800 */
[----:B------:R-:W2:Y:S02]  /*91c40*/  LDL.64 R26, [R1+0x78] ;  /* 0x00007800011a7983 */ /* 0x000ea40000100a00 */
[----:B--2---:R0:W-:Y:S01]  /*91c50*/  STL.64 [R1+0x4778], R26 ;  /* 0x0047781a01007387 */ /* 0x0041e20000100a00 */
[----:B------:R-:W2:Y:S02]  /*91c60*/  LDL.LU R24, [R1+0x1080] ;  /* 0x0010800001187983 */ /* 0x000ea40000300800 */
[----:B------:R-:W2:Y:S01]  /*91c70*/  LDL.LU R25, [R1+0x1084] ;  /* 0x0010840001197983 */ /* 0x000ea20000300800 */
[----:B0-----:R-:W3:Y:S01]  /*91c80*/  LDL.LU R26, [R1+0x1088] ;  /* 0x00108800011a7983 */ /* 0x001ee20000300800 */
[----:B------:R-:W3:Y:S03]  /*91c90*/  LDL.LU R27, [R1+0x108c] ;  /* 0x00108c00011b7983 */ /* 0x000ee60000300800 */
        /* <DEDUP_REMOVED lines=23> */
[----:B0-----:R-:W2:Y:S01]  /*91e10*/  LDL.LU.64 R14, [R1+0x47d0] ;  /* 0x0047d000010e7983 */ /* 0x001ea20000300a00 */
[----:B------:R-:W-:-:S02]  /*91e20*/  IMAD.MOV.U32 R8, RZ, RZ, R11 ;  /* 0x000000ffff087224 */ /* 0x000fc400078e000b */
[----:B------:R-:W-:Y:S02]  /*91e30*/  IMAD.MOV.U32 R5, RZ, RZ, R10 ;  /* 0x000000ffff057224 */ /* 0x000fe400078e000a */
[----:B------:R-:W3:Y:S01]  /*91e40*/  LDL.LU.64 R10, [R1+0x47c8] ;  /* 0x0047c800010a7983 */ /* 0x000ee20000300a00 */
        /* <DEDUP_REMOVED lines=45> */
[----:B------:R0:W-:Y:S04]  /*92120*/  STL.64 [R1+0x4750], R6 ;  /* 0x0047500601007387 */ /* 0x0001e80000100a00 */
[----:B0-----:R-:W4:Y:S01]  /*92130*/  LDL.64 R6, [R1+0x58] ;  /* 0x0000580001067983 */ /* 0x001f220000100a00 */
[----:B--2---:R-:W-:Y:S01]  /*92140*/  HMMA.16816.F32 R12, R20, R26, R12 ;  /* 0x0000001a140c723c */ /* 0x004fe2000000180c */
[----:B------:R-:W-:-:S02]  /*92150*/  IMAD.MOV.U32 R16, RZ, RZ, R26 ;  /* 0x000000ffff107224 */ /* 0x000fc400078e001a */
[----:B------:R-:W-:Y:S01]  /*92160*/  IMAD.MOV.U32 R28, RZ, RZ, R27 ;  /* 0x000000ffff1c7224 */ /* 0x000fe200078e001b */
[----:B----4-:R0:W-:Y:S01]  /*92170*/  STL.64 [R1+0x4760], R6 ;  /* 0x0047600601007387 */ /* 0x0101e20000100a00 */
[----:B------:R-:W2:Y:S02]  /*92180*/  LDL.LU R4, [R1+0x1060] ;  /* 0x0010600001047983 */ /* 0x000ea40000300800 */
[----:B------:R-:W2:Y:S01]  /*92190*/  LDL.LU R5, [R1+0x1064] ;  /* 0x0010640001057983 */ /* 0x000ea20000300800 */
[----:B0-----:R-:W2:Y:S01]  /*921a0*/  LDL.LU R6, [R1+0x1068] ;  /* 0x0010680001067983 */ /* 0x001ea20000300800 */
[----:B------:R-:W2:Y:S02]  /*921b0*/  LDL.LU R7, [R1+0x106c] ;  /* 0x00106c0001077983 */ /* 0x000ea40000300800 */
[----:B------:R-:W-:Y:S11]  /*921c0*/  STL [R1+0x4604], R8 ;  /* 0x0046040801007387 */ /* 0x000ff60000100800 */
[----:B------:R-:W-:Y:S01]  /*921d0*/  @!UPT UIADD3 URZ, URZ, URZ, URZ ;  /* 0x0000003f3f3ff290 */ /* 0x000fe2000fffe03f */
[----:B------:R-:W-:Y:S01]  /*921e0*/  STL.64 [R1+0x1070], R12 ;  /* 0x0010700c01007387 */ /* 0x000fe20000100a00 */
[----:B------:R-:W-:Y:S01]  /*921f0*/  STL.64 [R1+0x1078], R14 ;  /* 0x0010780e01007387 */ /* 0x000fe20000100a00 */
[----:B------:R-:W4:Y:S03]  /*92200*/  LDL.64 R26, [R1+0x38] ;  /* 0x00003800011a7983 */ /* 0x000f260000100a00 */
[----:B----4-:R0:W-:Y:S04]  /*92210*/  STL.64 [R1+0x4738], R26 ;  /* 0x0047381a01007387 */ /* 0x0101e80000100a00 */
[----:B0-----:R-:W4:Y:S04]  /*92220*/  LDL.64 R26, [R1+0x48] ;  /* 0x00004800011a7983 */ /* 0x001f280000100a00 */
[----:B----4-:R0:W-:Y:S01]  /*92230*/  STL.64 [R1+0x4758], R26 ;  /* 0x0047581a01007387 */ /* 0x0101e20000100a00 */
[----:B------:R-:W4:Y:S02]  /*92240*/  LDL.LU R24, [R1+0x1050] ;  /* 0x0010500001187983 */ /* 0x000f240000300800 */
[----:B------:R-:W4:Y:S01]  /*92250*/  LDL.LU R25, [R1+0x1054] ;  /* 0x0010540001197983 */ /* 0x000f220000300800 */
[----:B0-----:R-:W4:Y:S01]  /*92260*/  LDL.LU R26, [R1+0x1058] ;  /* 0x00105800011a7983 */ /* 0x001f220000300800 */
[----:B------:R-:W4:Y:S02]  /*92270*/  LDL.LU R27, [R1+0x105c] ;  /* 0x00105c00011b7983 */ /* 0x000f240000300800 */
[----:B------:R-:W2:Y:S02]  /*92280*/  LDL.64 R14, [R1+0x8] ;  /* 0x00000800010e7983 */ /* 0x000ea40000100a00 */
[----:B--2---:R0:W-:Y:S04]  /*92290*/  STL.64 [R1+0x4700], R14 ;  /* 0x0047000e01007387 */ /* 0x0041e80000100a00 */
[----:B0-----:R-:W2:Y:S04]  /*922a0*/  LDL.64 R14, [R1+0x18] ;  /* 0x00001800010e7983 */ /* 0x001ea80000100a00 */
[----:B--2---:R0:W-:Y:S04]  /*922b0*/  STL.64 [R1+0x4710], R14 ;  /* 0x0047100e01007387 */ /* 0x0041e80000100a00 */
[----:B0-----:R-:W2:Y:S01]  /*922c0*/  LDL.64 R14, [R1+0x68] ;  /* 0x00006800010e7983 */ /* 0x001ea20000100a00 */
        /* <DEDUP_REMOVED lines=9> */
[----:B------:R-:W2:Y:S03]  /*92360*/  LDL.64 R14, [R1+0x28] ;  /* 0x00002800010e7983 */ /* 0x000ea60000100a00 */
[----:B--2---:R0:W-:Y:S01]  /*92370*/  STL.64 [R1+0x4730], R14 ;  /* 0x0047300e01007387 */ /* 0x0041e20000100a00 */
[----:B------:R-:W2:Y:S02]  /*92380*/  LDL.LU R12, [R1+0x1030] ;  /* 0x00103000010c7983 */ /* 0x000ea40000300800 */
[----:B------:R-:W2:Y:S01]  /*92390*/  LDL.LU R13, [R1+0x1034] ;  /* 0x00103400010d7983 */ /* 0x000ea20000300800 */
[----:B0-----:R-:W2:Y:S01]  /*923a0*/  LDL.LU R14, [R1+0x1038] ;  /* 0x00103800010e7983 */ /* 0x001ea20000300800 */
[----:B------:R-:W2:Y:S01]  /*923b0*/  LDL.LU R15, [R1+0x103c] ;  /* 0x00103c00010f7983 */ /* 0x000ea20000300800 */
[----:B----4-:R-:W-:Y:S02]  /*923c0*/  HMMA.16816.F32 R24, R20, R6, R24 ;  /* 0x000000061418723c */ /* 0x010fe40000001818 */
[----:B--2---:R-:W-:Y:S01]  /*923d0*/  STL.64 [R1+0x4748], R14 ;  /* 0x0047480e01007387 */ /* 0x004fe20000100a00 */
[----:B------:R0:W-:Y:S03]  /*923e0*/  STL.64 [R1+0x4740], R12 ;  /* 0x0047400c01007387 */ /* 0x0001e60000100a00 */
[----:B0-----:R-:W2:Y:S01]  /*923f0*/  LDL.LU R12, [R1+0x1040] ;  /* 0x00104000010c7983 */ /* 0x001ea20000300800 */
[----:B------:R-:W2:Y:S02]  /*92400*/  LDL.LU R13, [R1+0x1044] ;  /* 0x00104400010d7983 */ /* 0x000ea40000300800 */
[----:B------:R-:W2:Y:S02]  /*92410*/  LDL.LU R14, [R1+0x1048] ;  /* 0x00104800010e7983 */ /* 0x000ea40000300800 */
[----:B------:R-:W2:Y:S01]  /*92420*/  LDL.LU R15, [R1+0x104c] ;  /* 0x00104c00010f7983 */ /* 0x000ea20000300800 */
[----:B------:R-:W-:Y:S01]  /*92430*/  STL [R1+0x4618], R29 ;  /* 0x0046181d01007387 */ /* 0x000fe20000100800 */
[----:B------:R-:W-:Y:S10]  /*92440*/  STL [R1+0x4614], R9 ;  /* 0x0046140901007387 */ /* 0x000ff40000100800 */
[----:B------:R-:W-:Y:S02]  /*92450*/  STL.64 [R1+0x1050], R24 ;  /* 0x0010501801007387 */ /* 0x000fe40000100a00 */
[----:B------:R0:W-:Y:S02]  /*92460*/  STL.64 [R1+0x1058], R26 ;  /* 0x0010581a01007387 */ /* 0x0001e40000100a00 */
        /* <DEDUP_REMOVED lines=15> */
[----:B------:R0:W-:Y:S01]  /*92560*/  STL [R1+0x4628], R8 ;  /* 0x0046280801007387 */ /* 0x0001e20000100800 */
[----:B---3--:R1:W-:Y:S04]  /*92570*/  STL.64 [R1+0x4718], R10 ;  /* 0x0047180a01007387 */ /* 0x0083e80000100a00 */
[----:B0-----:R-:W3:Y:S01]  /*92580*/  LDL.LU R8, [R1+0x1020] ;  /* 0x0010200001087983 */ /* 0x001ee20000300800 */
[----:B------:R-:W3:Y:S02]  /*92590*/  LDL.LU R9, [R1+0x1024] ;  /* 0x0010240001097983 */ /* 0x000ee40000300800 */
[----:B-1----:R-:W3:Y:S01]  /*925a0*/  LDL.LU R10, [R1+0x1028] ;  /* 0x00102800010a7983 */ /* 0x002ee20000300800 */
[----:B------:R-:W3:Y:S04]  /*925b0*/  LDL.LU R11, [R1+0x102c] ;  /* 0x00102c00010b7983 */ /* 0x000ee80000300800 */
[----:B------:R0:W-:Y:S01]  /*925c0*/  STL [R1+0x4624], R5 ;  /* 0x0046240501007387 */ /* 0x0001e20000100800 */
[----:B----4-:R1:W-:Y:S02]  /*925d0*/  STL.64 [R1+0x4708], R6 ;  /* 0x0047080601007387 */ /* 0x0103e40000100a00 */
[----:B------:R-:W4:Y:S01]  /*925e0*/  LDL.LU R4, [R1+0x1010] ;  /* 0x0010100001047983 */ /* 0x000f220000300800 */
[----:B0-----:R-:W4:Y:S01]  /*925f0*/  LDL.LU R5, [R1+0x1014] ;  /* 0x0010140001057983 */ /* 0x001f220000300800 */
[----:B-1----:R-:W4:Y:S02]  /*92600*/  LDL.LU R6, [R1+0x1018] ;  /* 0x0010180001067983 */ /* 0x002f240000300800 */
[----:B------:R-:W4:Y:S02]  /*92610*/  LDL.LU R7, [R1+0x101c] ;  /* 0x00101c0001077983 */ /* 0x000f240000300800 */
[----:B------:R-:W-:Y:S01]  /*92620*/  IMAD.MOV.U32 R25, RZ, RZ, R18 ;  /* 0x000000ffff197224 */ /* 0x000fe200078e0012 */
[----:B--2---:R-:W-:Y:S01]  /*92630*/  HMMA.16816.F32 R12, R20, R26, R12 ;  /* 0x0000001a140c723c */ /* 0x004fe2000000180c */
[----:B------:R-:W-:-:S02]  /*92640*/  IMAD.MOV.U32 R28, RZ, RZ, R26 ;  /* 0x000000ffff1c7224 */ /* 0x000fc400078e001a */
[----:B------:R-:W-:Y:S11]  /*92650*/  IMAD.MOV.U32 R16, RZ, RZ, R27 ;  /* 0x000000ffff107224 */ /* 0x000ff600078e001b */
[----:B------:R-:W-:Y:S09]  /*92660*/  @!UPT UIADD3 URZ, URZ, URZ, URZ ;  /* 0x0000003f3f3ff290 */ /* 0x000ff2000fffe03f */
[----:B------:R-:W-:Y:S01]  /*92670*/  STL.64 [R1+0x1030], R12 ;  /* 0x0010300c01007387 */ /* 0x000fe20000100a00 */
[----:B------:R0:W-:Y:S03]  /*92680*/  STL.64 [R1+0x1038], R14 ;  /* 0x0010380e01007387 */ /* 0x0001e60000100a00 */
[----:B0-----:R-:W3:Y:S01]  /*92690*/  LDL.LU.64 R14, [R1+0x4730] ;  /* 0x00473000010e7983 */ /* 0x001ee20000300a00 */
[----:B------:R-:W2:Y:S02]  /*926a0*/  LDL.LU R24, [R1+0xfe0] ;  /* 0x000fe00001187983 */ /* 0x000ea40000300800 */
[----:B------:R-:W2:Y:S02]  /*926b0*/  LDL.LU R18, [R1+0x472c] ;  /* 0x00472c0001127983 */ /* 0x000ea40000300800 */
[----:B------:R-:W-:Y:S02]  /*926c0*/  IMAD.MOV.U32 R26, RZ, RZ, R19 ;  /* 0x000000ffff1a7224 */ /* 0x000fe400078e0013 */
[----:B------:R-:W2:Y:S01]  /*926d0*/  LDL.LU R19, [R1+0x4728] ;  /* 0x0047280001137983 */ /* 0x000ea20000300800 */
[----:B------:R-:W2:Y:S01]  /*926e0*/  LDL.LU R27, [R1+0xfec] ;  /* 0x000fec00011b7983 */ /* 0x000ea20000300800 */
[----:B---3--:R-:W-:Y:S02]  /*926f0*/  HMMA.16816.F32 R8, R20, R14, R8 ;  /* 0x0000000e1408723c */ /* 0x008fe40000001808 */
[----:B--2---:R0:W-:Y:S01]  /*92700*/  STL.64 [R1+0x46f8], R26 ;  /* 0x0046f81a01007387 */ /* 0x0041e20000100a00 */
[----:B------:R1:W-:Y:S02]  /*92710*/  STL.64 [R1+0x46f0], R24 ;  /* 0x0046f01801007387 */ /* 0x0003e40000100a00 */
[----:B------:R-:W-:-:S02]  /*92720*/  IMAD.MOV.U32 R29, RZ, RZ, R14 ;  /* 0x000000ffff1d7224 */ /* 0x000fc400078e000e */
[----:B0-----:R-:W-:Y:S01]  /*92730*/  IMAD.MOV.U32 R26, RZ, RZ, R18 ;  /* 0x000000ffff1a7224 */ /* 0x001fe200078e0012 */
[----:B-1----:R-:W2:Y:S01]  /*92740*/  LDL.LU R24, [R1+0x1000] ;  /* 0x0010000001187983 */ /* 0x002ea20000300800 */
[----:B------:R-:W2:Y:S02]  /*92750*/  LDL.LU R25, [R1+0x1004] ;  /* 0x0010040001197983 */ /* 0x000ea40000300800 */
[----:B------:R-:W3:Y:S02]  /*92760*/  LDL.LU R18, [R1+0x4724] ;  /* 0x0047240001127983 */ /* 0x000ee40000300800 */
[----:B------:R-:W-:Y:S02]  /*92770*/  IMAD.MOV.U32 R27, RZ, RZ, R19 ;  /* 0x000000ffff1b7224 */ /* 0x000fe400078e0013 */
[----:B------:R-:W3:Y:S08]  /*92780*/  LDL.LU R19, [R1+0x4720] ;  /* 0x0047200001137983 */ /* 0x000ef00000300800 */
[----:B------:R0:W-:Y:S02]  /*92790*/  STL.64 [R1+0x1020], R8 ;  /* 0x0010200801007387 */ /* 0x0001e40000100a00 */
[----:B------:R1:W-:Y:S02]  /*927a0*/  STL.64 [R1+0x1028], R10 ;  /* 0x0010280a01007387 */ /* 0x0003e40000100a00 */
[----:B0-----:R-:W-:Y:S01]  /*927b0*/  IMAD.MOV.U32 R9, RZ, RZ, R15 ;  /* 0x000000ffff097224 */ /* 0x001fe200078e000f */
[----:B-1----:R-:W2:Y:S01]  /*927c0*/  LDL.LU.64 R10, [R1+0x4718] ;  /* 0x00471800010a7983 */ /* 0x002ea20000300a00 */
[----:B------:R-:W4:Y:S02]  /*927d0*/  LDL.LU.64 R14, [R1+0x4710] ;  /* 0x00471000010e7983 */ /* 0x000f240000300a00 */
[C---:B----4-:R-:W-:Y:S01]  /*927e0*/  HMMA.16816.F32 R4, R20.reuse, R14, R4 ;  /* 0x0000000e1404723c */ /* 0x050fe20000001804 */
[----:B------:R-:W-:Y:S11]  /*927f0*/  IMAD.MOV.U32 R17, RZ, RZ, R15 ;  /* 0x000000ffff117224 */ /* 0x000ff600078e000f */
[----:B------:R-:W-:Y:S11]  /*92800*/  @!UPT UIADD3 URZ, URZ, URZ, URZ ;  /* 0x0000003f3f3ff290 */ /* 0x000ff6000fffe03f */
[----:B------:R0:W-:Y:S01]  /*92810*/  STL.64 [R1+0x1010], R4 ;  /* 0x0010100401007387 */ /* 0x0001e20000100a00 */
[----:B------:R1:W-:Y:S02]  /*92820*/  STL.64 [R1+0x1018], R6 ;  /* 0x0010180601007387 */ /* 0x0003e40000100a00 */
[----:B0-----:R-:W-:Y:S01]  /*92830*/  IMAD.MOV.U32 R4, RZ, RZ, R14 ;  /* 0x000000ffff047224 */ /* 0x001fe200078e000e */
[----:B-1----:R-:W4:Y:S01]  /*92840*/  LDL.LU.64 R6, [R1+0x4708] ;  /* 0x0047080001067983 */ /* 0x002f220000300a00 */
        /* <DEDUP_REMOVED lines=10> */
[----:B------:R-:W2:Y:S01]  /*928f0*/  LDL.LU.64 R12, [R1+0x46e0] ;  /* 0x0046e000010c7983 */ /* 0x000ea20000300a00 */
[----:B----4-:R-:W-:Y:S01]  /*92900*/  STL.64 [R1+0x46b8], R6 ;  /* 0x0046b80601007387 */ /* 0x010fe20000100a00 */
[----:B------:R0:W-:Y:S03]  /*92910*/  STL.64 [R1+0x46b0], R4 ;  /* 0x0046b00401007387 */ /* 0x0001e60000100a00 */
[----:B0-----:R-:W4:Y:S01]  /*92920*/  LDL.LU R4, [R1+0xff0] ;  /* 0x000ff00001047983 */ /* 0x001f220000300800 */
[----:B------:R-:W4:Y:S02]  /*92930*/  LDL.LU R5, [R1+0xff4] ;  /* 0x000ff40001057983 */ /* 0x000f240000300800 */
[----:B------:R-:W4:Y:S02]  /*92940*/  LDL.LU R6, [R1+0xff8] ;  /* 0x000ff80001067983 */ /* 0x000f240000300800 */
[----:B------:R-:W4:Y:S01]  /*92950*/  LDL.LU R7, [R1+0xffc] ;  /* 0x000ffc0001077983 */ /* 0x000f220000300800 */
[----:B---3--:R2:W-:Y:S01]  /*92960*/  STL.64 [R1+0x4398], R18 ;  /* 0x0043981201007387 */ /* 0x0085e20000100a00 */
[----:B------:R-:W-:Y:S01]  /*92970*/  STL.64 [R1+0x4630], R16 ;  /* 0x0046301001007387 */ /* 0x000fe20000100a00 */
[----:B----4-:R-:W-:Y:S07]  /*92980*/  HMMA.16816.F32 R4, R20, R18, R4 ;  /* 0x000000121404723c */ /* 0x010fee0000001804 */
[----:B--2---:R-:W-:-:S02]  /*92990*/  IMAD.MOV.U32 R18, RZ, RZ, R12 ;  /* 0x000000ffff127224 */ /* 0x004fc400078e000c */
[----:B------:R-:W-:Y:S11]  /*929a0*/  IMAD.MOV.U32 R19, RZ, RZ, R11 ;  /* 0x000000ffff137224 */ /* 0x000ff600078e000b */
[----:B------:R-:W-:Y:S03]  /*929b0*/  @!UPT UIADD3 URZ, URZ, URZ, URZ ;  /* 0x0000003f3f3ff290 */ /* 0x000fe6000fffe03f */
[----:B------:R0:W-:Y:S01]  /*929c0*/  STL.64 [R1+0xff0], R4 ;  /* 0x000ff00401007387 */ /* 0x0001e20000100a00 */
[----:B------:R1:W-:Y:S02]  /*929d0*/  STL.64 [R1+0xff8], R6 ;  /* 0x000ff80601007387 */ /* 0x0003e40000100a00 */
[----:B------:R-:W2:Y:S02]  /*929e0*/  LDL.LU R12, [R1+0x46d8] ;  /* 0x0046d800010c7983 */ /* 0x000ea40000300800 */
[----:B------:R-:W3:Y:S01]  /*929f0*/  LDL.LU R11, [R1+0x46d4] ;  /* 0x0046d400010b7983 */ /* 0x000ee20000300800 */
[----:B0-----:R-:W4:Y:S01]  /*92a00*/  LDL.LU R4, [R1+0xfd0] ;  /* 0x000fd00001047983 */ /* 0x001f220000300800 */
[----:B------:R-:W4:Y:S02]  /*92a10*/  LDL.LU R5, [R1+0xfd4] ;  /* 0x000fd40001057983 */ /* 0x000f240000300800 */
[----:B-1----:R-:W-:Y:S02]  /*92a20*/  IMAD.MOV.U32 R6, RZ, RZ, R14 ;  /* 0x000000ffff067224 */ /* 0x002fe400078e000e */
[----:B------:R-:W-:Y:S01]  /*92a30*/  IMAD.MOV.U32 R7, RZ, RZ, R15 ;  /* 0x000000ffff077224 */ /* 0x000fe200078e000f */
[----:B------:R-:W2:Y:S01]  /*92a40*/  LDL.LU R14, [R1+0x46d0] ;  /* 0x0046d000010e7983 */ /* 0x000ea20000300800 */
[----:B------:R-:W2:Y:S02]  /*92a50*/  LDL.LU R15, [R1+0x46cc] ;  /* 0x0046cc00010f7983 */ /* 0x000ea40000300800 */
[----:B------:R0:W-:Y:S02]  /*92a60*/  STL.64 [R1+0x4640], R18 ;  /* 0x0046401201007387 */ /* 0x0001e40000100a00 */
[----:B0-----:R-:W-:-:S02]  /*92a70*/  IMAD.MOV.U32 R18, RZ, RZ, R10 ;  /* 0x000000ffff127224 */ /* 0x001fc400078e000a */
[----:B------:R-:W-:Y:S01]  /*92a80*/  IMAD.MOV.U32 R19, RZ, RZ, R13 ;  /* 0x000000ffff137224 */ /* 0x000fe200078e000d */
[----:B------:R-:W3:Y:S04]  /*92a90*/  LDL.LU R10, [R1+0x46c8] ;  /* 0x0046c800010a7983 */ /* 0x000ee80000300800 */
[----:B------:R0:W-:Y:S04]  /*92aa0*/  STL.64 [R1+0x4658], R18 ;  /* 0x0046581201007387 */ /* 0x0001e80000100a00 */
[----:B0-----:R-:W3:Y:S01]  /*92ab0*/  LDL.64 R18, [R1+0x198] ;  /* 0x0001980001127983 */ /* 0x001ee20000100a00 */
[----:B--2---:R-:W-:Y:S03]  /*92ac0*/  HMMA.16816.F32 R24, R20, R14, R24 ;  /* 0x0000000e1418723c */ /* 0x004fe60000001818 */
[----:B---3--:R0:W-:Y:S02]  /*92ad0*/  STL.64 [R1+0x4668], R18 ;  /* 0x0046681201007387 */ /* 0x0081e40000100a00 */
[----:B0-----:R-:W-:-:S02]  /*92ae0*/  IMAD.MOV.U32 R18, RZ, RZ, R12 ;  /* 0x000000ffff127224 */ /* 0x001fc400078e000c */
[----:B------:R-:W-:-:S05]  /*92af0*/  IMAD.MOV.U32 R19, RZ, RZ, R3 ;  /* 0x000000ffff137224 */ /* 0x000fca00078e0003 */
[----:B------:R0:W-:Y:S04]  /*92b00*/  STL.64 [R1+0x4680], R18 ;  /* 0x0046801201007387 */ /* 0x0001e80000100a00 */
[----:B0-----:R-:W2:Y:S07]  /*92b10*/  LDL.64 R18, [R1+0x1b8] ;  /* 0x0001b80001127983 */ /* 0x001eae0000100a00 */
[----:B------:R0:W-:Y:S02]  /*92b20*/  STL.64 [R1+0xfe0], R24 ;  /* 0x000fe01801007387 */ /* 0x0001e40000100a00 */
[----:B------:R1:W-:Y:S01]  /*92b30*/  STL.64 [R1+0xfe8], R26 ;  /* 0x000fe81a01007387 */ /* 0x0003e20000100a00 */
[----:B0-----:R-:W3:Y:S01]  /*92b40*/  LDL.LU R24, [R1+0x570] ;  /* 0x0005700001187983 */ /* 0x001ee20000300800 */
[----:B------:R-:W3:Y:S02]  /*92b50*/  LDL.LU R25, [R1+0x574] ;  /* 0x0005740001197983 */ /* 0x000ee40000300800 */
[----:B-1----:R-:W3:Y:S02]  /*92b60*/  LDL.LU R26, [R1+0x578] ;  /* 0x00057800011a7983 */ /* 0x002ee40000300800 */
[----:B------:R-:W3:Y:S01]  /*92b70*/  LDL.LU R27, [R1+0x57c] ;  /* 0x00057c00011b7983 */ /* 0x000ee20000300800 */
[----:B------:R0:W-:Y:S01]  /*92b80*/  STL.64 [R1+0x4660], R14 ;  /* 0x0046600e01007387 */ /* 0x0001e20000100a00 */
[----:B------:R-:W2:Y:S02]  /*92b90*/  LDL.LU R12, [R1+0x510] ;  /* 0x00051000010c7983 */ /* 0x000ea40000300800 */
[----:B------:R-:W2:Y:S01]  /*92ba0*/  LDL.LU R13, [R1+0x514] ;  /* 0x00051400010d7983 */ /* 0x000ea20000300800 */
[----:B0-----:R-:W2:Y:S01]  /*92bb0*/  LDL.LU R14, [R1+0x518] ;  /* 0x00051800010e7983 */ /* 0x001ea20000300800 */
[----:B------:R-:W2:Y:S03]  /*92bc0*/  LDL.LU R15, [R1+0x51c] ;  /* 0x00051c00010f7983 */ /* 0x000ea60000300800 */
[----:B--2---:R0:W-:Y:S01]  /*92bd0*/  STL.64 [R1+0x4678], R14 ;  /* 0x0046780e01007387 */ /* 0x0041e20000100a00 */
[----:B------:R1:W-:Y:S02]  /*92be0*/  STL.64 [R1+0x4670], R12 ;  /* 0x0046700c01007387 */ /* 0x0003e40000100a00 */
[----:B0-----:R-:W-:Y:S01]  /*92bf0*/  IMAD.MOV.U32 R14, RZ, RZ, R10 ;  /* 0x000000ffff0e7224 */ /* 0x001fe200078e000a */
[----:B-1----:R-:W2:Y:S01]  /*92c00*/  LDL.LU R12, [R1+0x520] ;  /* 0x00052000010c7983 */ /* 0x002ea20000300800 */
[----:B------:R-:W2:Y:S02]  /*92c10*/  LDL.LU R13, [R1+0x524] ;  /* 0x00052400010d7983 */ /* 0x000ea40000300800 */
[----:B------:R-:W4:Y:S02]  /*92c20*/  LDL.LU R10, [R1+0x46c4] ;  /* 0x0046c400010a7983 */ /* 0x000f240000300800 */
[----:B------:R-:W-:-:S02]  /*92c30*/  IMAD.MOV.U32 R15, RZ, RZ, R11 ;  /* 0x000000ffff0f7224 */ /* 0x000fc400078e000b */
[----:B------:R-:W4:Y:S03]  /*92c40*/  LDL.LU R11, [R1+0x46c0] ;  /* 0x0046c000010b7983 */ /* 0x000f260000300800 */
[----:B------:R-:W-:Y:S01]  /*92c50*/  STL.64 [R1+0x4690], R14 ;  /* 0x0046900e01007387 */ /* 0x000fe20000100a00 */
[----:B----4-:R-:W-:Y:S01]  /*92c60*/  HMMA.16816.F32 R4, R20, R10, R4 ;  /* 0x0000000a1404723c */ /* 0x010fe20000001804 */
        /* <DEDUP_REMOVED lines=8> */
[----:B0-----:R-:W4:Y:S01]  /*92cf0*/  LDL.LU.64 R6, [R1+0x46b8] ;  /* 0x0046b80001067983 */ /* 0x001f220000300a00 */
[----:B------:R-:W2:Y:S02]  /*92d00*/  LDL.LU.64 R4, [R1+0x46b0] ;  /* 0x0046b00001047983 */ /* 0x000ea40000300a00 */
[----:B------:R-:W-:Y:S02]  /*92d10*/  STL.64 [R1+0x4380], R10 ;  /* 0x0043800a01007387 */ /* 0x000fe40000100a00 */
[----:B------:R0:W-:Y:S02]  /*92d20*/  STL.64 [R1+0x4638], R8 ;  /* 0x0046380801007387 */ /* 0x0001e40000100a00 */
[----:B0-----:R-:W2:Y:S01]  /*92d30*/  LDL.LU R8, [R1+0x4f0] ;  /* 0x0004f00001087983 */ /* 0x001ea20000300800 */
[----:B------:R-:W2:Y:S02]  /*92d40*/  LDL.LU R9, [R1+0x4f4] ;  /* 0x0004f40001097983 */ /* 0x000ea40000300800 */
[----:B----4-:R-:W-:-:S02]  /*92d50*/  IMAD.MOV.U32 R10, RZ, RZ, R6 ;  /* 0x000000ffff0a7224 */ /* 0x010fc400078e0006 */
        /* <DEDUP_REMOVED lines=8> */
[----:B------:R-:W2:Y:S01]  /*92de0*/  LDL.LU R11, [R1+0x50c] ;  /* 0x00050c00010b7983 */ /* 0x000ea20000300800 */
[----:B---3--:R-:W-:Y:S01]  /*92df0*/  HMMA.16816.F32 R20, R20, R6, R24 ;  /* 0x000000061414723c */ /* 0x008fe20000001818 */
[----:B------:R-:W3:Y:S01]  /*92e00*/  LDL.LU.64 R26, [R1+0x46a0] ;  /* 0x0046a000011a7983 */ /* 0x000ee20000300a00 */
[----:B------:R-:W3:Y:S11]  /*92e10*/  LDL.LU.64 R24, [R1+0x4698] ;  /* 0x0046980001187983 */ /* 0x000ef60000300a00 */
[----:B------:R-:W-:Y:S10]  /*92e20*/  @!UPT UIADD3 URZ, URZ, URZ, URZ ;  /* 0x0000003f3f3ff290 */ /* 0x000ff4000fffe03f */
[----:B------:R-:W-:Y:S01]  /*92e30*/  STL.64 [R1+0x570], R20 ;  /* 0x0005701401007387 */ /* 0x000fe20000100a00 */
[----:B------:R0:W-:Y:S02]  /*92e40*/  STL.64 [R1+0x578], R22 ;  /* 0x0005781601007387 */ /* 0x0001e40000100a00 */
[----:B------:R-:W-:Y:S02]  /*92e50*/  STL.64 [R1+0x4378], R6 ;  /* 0x0043780601007387 */ /* 0x000fe40000100a00 */
[----:B0-----:R-:W-:Y:S02]  /*92e60*/  IMAD.MOV.U32 R22, RZ, RZ, R2 ;  /* 0x000000ffff167224 */ /* 0x001fe400078e0002 */
[----:B------:R-:W-:Y:S02]  /*92e70*/  IMAD.MOV.U32 R23, RZ, RZ, R0 ;  /* 0x000000ffff177224 */ /* 0x000fe400078e0000 */
[----:B------:R-:W-:Y:S02]  /*92e80*/  IMAD.MOV.U32 R2, RZ, RZ, R18 ;  /* 0x000000ffff027224 */ /* 0x000fe400078e0012 */
[----:B------:R-:W-:Y:S01]  /*92e90*/  IMAD.MOV.U32 R0, RZ, RZ, R19 ;  /* 0x000000ffff007224 */ /* 0x000fe200078e0013 */
[C---:B---3--:R-:W-:Y:S11]  /*92ea0*/  HMMA.16816.F32 R12, R24.reuse, R18, R12 ;  /* 0x00000012180c723c */ /* 0x048ff6000000180c */
[----:B------:R-:W-:Y:S11]  /*92eb0*/  @!UPT UIADD3 URZ, URZ, URZ, URZ ;  /* 0x0000003f3f3ff290 */ /* 0x000ff6000fffe03f */
[----:B------:R-:W-:Y:S01]  /*92ec0*/  @!UPT UIADD3 URZ, URZ, URZ, URZ ;  /* 0x0000003f3f3ff290 */ /* 0x000fe2000fffe03f */
[----:B------:R-:W-:Y:S01]  /*92ed0*/  STL.64 [R1+0x530], R12 ;  /* 0x0005300c01007387 */ /* 0x000fe20000100a00 */
[----:B------:R0:W-:Y:S03]  /*92ee0*/  STL.64 [R1+0x538], R14 ;  /* 0x0005380e01007387 */ /* 0x0001e60000100a00 */
[----:B0-----:R-:W3:Y:S01]  /*92ef0*/  LDL.LU.64 R14, [R1+0x4690] ;  /* 0x00469000010e7983 */ /* 0x001ee20000300a00 */
[----:B------:R-:W3:Y:S02]  /*92f00*/  LDL.LU.64 R12, [R1+0x4688] ;  /* 0x00468800010c7983 */ /* 0x000ee40000300a00 */
[----:B------:R-:W3:Y:S02]  /*92f10*/  LDL.LU.64 R18, [R1+0x4680] ;  /* 0x0046800001127983 */ /* 0x000ee40000300a00 */
[C---:B---3--:R-:W-:Y:S01]  /*92f20*/  HMMA.16816.F32 R16, R24.reuse, R18, R12 ;  /* 0x000000121810723c */ /* 0x048fe2000000180c */
[----:B------:R-:W3:Y:S01]  /*92f30*/  LDL.LU.64 R14, [R1+0x4678] ;  /* 0x00467800010e7983 */ /* 0x000ee20000300a00 */
[----:B------:R-:W3:Y:S11]  /*92f40*/  LDL.LU.64 R12, [R1+0x4670] ;  /* 0x00467000010c7983 */ /* 0x000ef60000300a00 */
[----:B------:R-:W-:Y:S10]  /*92f50*/  @!UPT UIADD3 URZ, URZ, URZ, URZ ;  /* 0x0000003f3f3ff290 */ /* 0x000ff4000fffe03f */
[----:B------:R-:W-:Y:S01]  /*92f60*/  STL.64 [R1+0x520], R16 ;  /* 0x0005201001007387 */ /* 0x000fe20000100a00 */
[----:B------:R0:W-:Y:S03]  /*92f70*/  STL.64 [R1+0x528], R18 ;  /* 0x0005281201007387 */ /* 0x0001e60000100a00 */
[----:B0-----:R-:W3:Y:S02]  /*92f80*/  LDL.LU.64 R18, [R1+0x4668] ;  /* 0x0046680001127983 */ /* 0x001ee40000300a00 */
        /* <DEDUP_REMOVED lines=8> */
[C---:B--2---:R-:W-:Y:S01]  /*93010*/  HMMA.16816.F32 R16, R24.reuse, R18, R8 ;  /* 0x000000121810723c */ /* 0x044fe20000001808 */
[----:B---3--:R-:W-:Y:S01]  /*93020*/  STL.64 [R1+0x4390], R14 ;  /* 0x0043900e01007387 */ /* 0x008fe20000100a00 */
[----:B------:R0:W-:Y:S03]  /*93030*/  STL [R1+0x4388], R12 ;  /* 0x0043880c01007387 */ /* 0x0001e60000100800 */
[----:B0-----:R-:W2:Y:S01]  /*93040*/  LDL.LU R12, [R1+0x4e0] ;  /* 0x0004e000010c7983 */ /* 0x001ea20000300800 */
[----:B------:R-:W2:Y:S02]  /*93050*/  LDL.LU R13, [R1+0x4e4] ;  /* 0x0004e400010d7983 */ /* 0x000ea40000300800 */
[----:B------:R-:W2:Y:S02]  /*93060*/  LDL.LU R14, [R1+0x4e8] ;  /* 0x0004e800010e7983 */ /* 0x000ea40000300800 */
[----:B------:R-:W2:Y:S01]  /*93070*/  LDL.LU R15, [R1+0x4ec] ;  /* 0x0004ec00010f7983 */ /* 0x000ea20000300800 */
[----:B------:R-:W3:Y:S01]  /*93080*/  LDL.LU.64 R10, [R1+0x4650] ;  /* 0x00465000010a7983 */ /* 0x000ee20000300a00 */
[----:B------:R-:W3:Y:S11]  /*93090*/  LDL.LU.64 R8, [R1+0x4648] ;  /* 0x0046480001087983 */ /* 0x000ef60000300a00 */
[----:B------:R-:W-:Y:S01]  /*930a0*/  STL.64 [R1+0x500], R16 ;  /* 0x0005001001007387 */ /* 0x000fe20000100a00 */
[----:B------:R0:W-:Y:S03]  /*930b0*/  STL.64 [R1+0x508], R18 ;  /* 0x0005081201007387 */ /* 0x0001e60000100a00 */
[----:B0-----:R-:W3:Y:S01]  /*930c0*/  LDL.LU.64 R18, [R1+0x4640] ;  /* 0x0046400001127983 */ /* 0x001ee20000300a00 */
[C---:B--2---:R-:W-:Y:S08]  /*930d0*/  HMMA.16816.F32 R20, R24.reuse, R22, R12 ;  /* 0x000000161814723c */ /* 0x044ff0000000180c */
[----:B---3--:R-:W-:Y:S01]  /*930e0*/  HMMA.16816.F32 R16, R24, R18, R8 ;  /* 0x000000121810723c */ /* 0x008fe20000001808 */
[----:B------:R-:W2:Y:S11]  /*930f0*/  LDL.LU.64 R8, [R1+0x4638] ;  /* 0x0046380001087983 */ /* 0x000eb60000300a00 */
[----:B------:R-:W-:Y:S11]  /*93100*/  @!UPT UIADD3 URZ, URZ, URZ, URZ ;  /* 0x0000003f3f3ff290 */ /* 0x000ff6000fffe03f */
[----:B------:R0:W-:Y:S01]  /*93110*/  STL.64 [R1+0x4f0], R16 ;  /* 0x0004f01001007387 */ /* 0x0001e20000100a00 */
[----:B------:R1:W-:Y:S03]  /*93120*/  STL.64 [R1+0x4f8], R18 ;  /* 0x0004f81201007387 */ /* 0x0003e60000100a00 */
[----:B0-----:R-:W3:Y:S01]  /*93130*/  LDL.LU.64 R16, [R1+0x4630] ;  /* 0x0046300001107983 */ /* 0x001ee20000300a00 */
[----:B------:R-:W4:Y:S02]  /*93140*/  LDL.LU R12, [R1+0x8a0] ;  /* 0x0008a000010c7983 */ /* 0x000f240000300800 */
[----:B------:R-:W-:Y:S02]  /*93150*/  STL.64 [R1+0x4e0], R20 ;  /* 0x0004e01401007387 */ /* 0x000fe40000100a00 */
[----:B------:R-:W-:Y:S01]  /*93160*/  STL.64 [R1+0x4e8], R22 ;  /* 0x0004e81601007387 */ /* 0x000fe20000100a00 */
[----:B------:R-:W4:Y:S01]  /*93170*/  LDL.LU R13, [R1+0x8a4] ;  /* 0x0008a400010d7983 */ /* 0x000f220000300800 */
[----:B------:R-:W3:Y:S02]  /*93180*/  LDL.LU R14, [R1+0x8a8] ;  /* 0x0008a800010e7983 */ /* 0x000ee40000300800 */
[----:B------:R-:W3:Y:S02]  /*93190*/  LDL.LU R15, [R1+0x8ac] ;  /* 0x0008ac00010f7983 */ /* 0x000ee40000300800 */
[----:B-1----:R-:W-:-:S02]  /*931a0*/  IMAD.MOV.U32 R19, RZ, RZ, R5 ;  /* 0x000000ffff137224 */ /* 0x002fc400078e0005 */
[----:B--2---:R-:W-:Y:S01]  /*931b0*/  IMAD.MOV.U32 R18, RZ, RZ, R8 ;  /* 0x000000ffff127224 */ /* 0x004fe200078e0008 */
[----:B---3--:R-:W-:Y:S01]  /*931c0*/  STL.64 [R1+0x43a8], R14 ;  /* 0x0043a80e01007387 */ /* 0x008fe20000100a00 */
[----:B----4-:R-:W-:Y:S02]  /*931d0*/  STL.64 [R1+0x43a0], R12 ;  /* 0x0043a00c01007387 */ /* 0x010fe40000100a00 */
[----:B------:R-:W2:Y:S02]  /*931e0*/  LDL.LU R8, [R1+0x4628] ;  /* 0x0046280001087983 */ /* 0x000ea40000300800 */
[----:B------:R-:W3:Y:S01]  /*931f0*/  LDL.LU R5, [R1+0x4624] ;  /* 0x0046240001057983 */ /* 0x000ee20000300800 */
[----:B------:R0:W-:Y:S02]  /*93200*/  STL.64 [R1+0x43b0], R18 ;  /* 0x0043b01201007387 */ /* 0x0001e40000100a00 */
[----:B0-----:R-:W-:Y:S02]  /*93210*/  IMAD.MOV.U32 R18, RZ, RZ, R4 ;  /* 0x000000ffff127224 */ /* 0x001fe400078e0004 */
        /* <DEDUP_REMOVED lines=174> */
[----:B------:R-:W3:Y:S04]  /*93d00*/  LDL.LU R5, [R1+0x4598] ;  /* 0x0045980001057983 */ /* 0x000ee80000300800 */
[----:B------:R4:W-:Y:S02]  /*93d10*/  STL.64 [R1+0x4560], R18 ;  /* 0x0045601201007387 */ /* 0x0009e40000100a00 */
[----:B----4-:R-:W-:Y:S02]  /*93d20*/  IMAD.MOV.U32 R18, RZ, RZ, R17 ;  /* 0x000000ffff127224 */ /* 0x010fe400078e0011 */
[----:B------:R-:W-:-:S05]  /*93d30*/  IMAD.MOV.U32 R19, RZ, RZ, R16 ;  /* 0x000000ffff137224 */ /* 0x000fca00078e0010 */
[----:B------:R-:W-:Y:S04]  /*93d40*/  STL.64 [R1+0x4578], R18 ;  /* 0x0045781201007387 */ /* 0x000fe80000100a00 */
[----:B--2---:R-:W-:Y:S01]  /*93d50*/  STL.64 [R1+0x4510], R14 ;  /* 0x0045100e01007387 */ /* 0x004fe20000100a00 */
[----:B------:R0:W-:Y:S03]  /*93d60*/  STL.64 [R1+0x4508], R12 ;  /* 0x0045080c01007387 */ /* 0x0001e60000100a00 */
[----:B0-----:R-:W2:Y:S01]  /*93d70*/  LDL.LU R12, [R1+0x9a0] ;  /* 0x0009a000010c7983 */ /* 0x001ea20000300800 */
[----:B------:R-:W2:Y:S02]  /*93d80*/  LDL.LU R13, [R1+0x9a4] ;  /* 0x0009a400010d7983 */ /* 0x000ea40000300800 */
[----:B------:R-:W4:Y:S02]  /*93d90*/  LDL.LU R14, [R1+0x9a8] ;  /* 0x0009a800010e7983 */ /* 0x000f240000300800 */
[----:B------:R-:W4:Y:S02]  /*93da0*/  LDL.LU R15, [R1+0x9ac] ;  /* 0x0009ac00010f7983 */ /* 0x000f240000300800 */
[----:B------:R-:W-:-:S02]  /*93db0*/  IMAD.MOV.U32 R18, RZ, RZ, R9 ;  /* 0x000000ffff127224 */ /* 0x000fc400078e0009 */
[----:B------:R-:W-:-:S05]  /*93dc0*/  IMAD.MOV.U32 R19, RZ, RZ, R8 ;  /* 0x000000ffff137224 */ /* 0x000fca00078e0008 */
[----:B------:R-:W-:Y:S04]  /*93dd0*/  STL.64 [R1+0x4590], R18 ;  /* 0x0045901201007387 */ /* 0x000fe80000100a00 */
[----:B----4-:R-:W-:Y:S01]  /*93de0*/  STL.64 [R1+0x4528], R14 ;  /* 0x0045280e01007387 */ /* 0x010fe20000100a00 */
[----:B--2---:R0:W-:Y:S03]  /*93df0*/  STL.64 [R1+0x4520], R12 ;  /* 0x0045200c01007387 */ /* 0x0041e60000100a00 */
[----:B0-----:R-:W2:Y:S01]  /*93e00*/  LDL.LU R12, [R1+0x9b0] ;  /* 0x0009b000010c7983 */ /* 0x001ea20000300800 */
[----:B------:R-:W2:Y:S02]  /*93e10*/  LDL.LU R13, [R1+0x9b4] ;  /* 0x0009b400010d7983 */ /* 0x000ea40000300800 */
[----:B------:R-:W4:Y:S02]  /*93e20*/  LDL.LU R14, [R1+0x9b8] ;  /* 0x0009b800010e7983 */ /* 0x000f240000300800 */
[----:B------:R-:W4:Y:S01]  /*93e30*/  LDL.LU R15, [R1+0x9bc] ;  /* 0x0009bc00010f7983 */ /* 0x000f220000300800 */
[----:B------:R-:W2:Y:S01]  /*93e40*/  LDL.LU R16, [R1+0x4d0] ;  /* 0x0004d00001107983 */ /* 0x000ea20000300800 */
[----:B------:R-:W3:Y:S02]  /*93e50*/  LDL.LU R17, [R1+0x4d4] ;  /* 0x0004d40001117983 */ /* 0x000ee40000300800 */
[----:B------:R-:W3:Y:S02]  /*93e60*/  LDL.LU R18, [R1+0x4d8] ;  /* 0x0004d80001127983 */ /* 0x000ee40000300800 */
[----:B------:R-:W3:Y:S01]  /*93e70*/  LDL.LU R19, [R1+0x4dc] ;  /* 0x0004dc0001137983 */ /* 0x000ee20000300800 */
        /* <DEDUP_REMOVED lines=18> */
[----:B---3--:R-:W-:-:S02]  /*93fa0*/  IMAD.MOV.U32 R22, RZ, RZ, R5 ;  /* 0x000000ffff167224 */ /* 0x008fc400078e0005 */
[----:B------:R-:W-:-:S07]  /*93fb0*/  IMAD.MOV.U32 R23, RZ, RZ, R4 ;  /* 0x000000ffff177224 */ /* 0x000fce00078e0004 */
[C---:B------:R-:W-:Y:S01]  /*93fc0*/  HMMA.16816.F32 R20, R24.reuse, R22, R16 ;  /* 0x000000161814723c */ /* 0x040fe20000001810 */
        /* <DEDUP_REMOVED lines=15> */
[----:B------:R-:W-:Y:S02]  /*940c0*/  STL.64 [R1+0x4d0], R20 ;  /* 0x0004d01401007387 */ /* 0x000fe40000100a00 */
[----:B------:R-:W-:Y:S02]  /*940d0*/  STL.64 [R1+0x4d8], R22 ;  /* 0x0004d81601007387 */ /* 0x000fe40000100a00 */
[----:B------:R-:W-:Y:S01]  /*940e0*/  LDSM.16.MT88.4 R20, [R28+0x13000] ;  /* 0x013000001c14783b */ /* 0x000fe20000004200 */
        /* <DEDUP_REMOVED lines=153> */
[----:B------:R-:W2:Y:S02]  /*94a80*/  LDL.LU R12, [R1+0x4388] ;  /* 0x00438800010c7983 */ /* 0x000ea40000300800 */
[----:B------:R0:W-:Y:S02]  /*94a90*/  STL.64 [R1+0x4370], R18 ;  /* 0x0043701201007387 */ /* 0x0001e40000100a00 */
[----:B------:R-:W2:Y:S01]  /*94aa0*/  LDL.LU R16, [R1+0x4c0] ;  /* 0x0004c00001107983 */ /* 0x000ea20000300800 */
[----:B------:R-:W2:Y:S04]  /*94ab0*/  LDL.LU R17, [R1+0x4c4] ;  /* 0x0004c40001117983 */ /* 0x000ea80000300800 */
[----:B0-----:R-:W2:Y:S01]  /*94ac0*/  LDL.LU R18, [R1+0x4c8] ;  /* 0x0004c80001127983 */ /* 0x001ea20000300800 */
[----:B------:R-:W2:Y:S01]  /*94ad0*/  LDL.LU R19, [R1+0x4cc] ;  /* 0x0004cc0001137983 */ /* 0x000ea20000300800 */
[C---:B---3--:R-:W-:Y:S11]  /*94ae0*/  HMMA.16816.F32 R8, R24.reuse, R14, R8 ;  /* 0x0000000e1808723c */ /* 0x048ff60000001808 */
[----:B------:R-:W-:Y:S11]  /*94af0*/  @!UPT UIADD3 URZ, URZ, URZ, URZ ;  /* 0x0000003f3f3ff290 */ /* 0x000ff6000fffe03f */
[----:B------:R-:W-:Y:S01]  /*94b00*/  @!UPT UIADD3 URZ, URZ, URZ, URZ ;  /* 0x0000003f3f3ff290 */ /* 0x000fe2000fffe03f */
        /* <DEDUP_REMOVED lines=8> */
[----:B0-----:R-:W2:Y:S01]  /*94b90*/  LDL.LU.64 R6, [R1+0x4378] ;  /* 0x0043780001067983 */ /* 0x001ea20000300a00 */
[----:B------:R2:W-:Y:S02]  /*94ba0*/  STL.64 [R1+0x4320], R10 ;  /* 0x0043200a01007387 */ /* 0x0005e40000100a00 */
[----:B--2---:R-:W-:Y:S01]  /*94bb0*/  HMMA.16816.F32 R8, R24, R6, R16 ;  /* 0x000000061808723c */ /* 0x004fe20000001810 */
[----:B------:R0:W-:Y:S01]  /*94bc0*/  STL [R1+0x41d4], R6 ;  /* 0x0041d40601007387 */ /* 0x0001e20000100800 */
[----:B------:R1:W-:Y:S03]  /*94bd0*/  STL [R1+0x41d0], R7 ;  /* 0x0041d00701007387 */ /* 0x0003e60000100800 */
[----:B------:R-:W2:Y:S11]  /*94be0*/  LDSM.16.MT88.4 R24, [R28+0x13080] ;  /* 0x013080001c18783b */ /* 0x000eb60000004200 */
[----:B------:R-:W-:Y:S07]  /*94bf0*/  @!UPT UIADD3 URZ, URZ, URZ, URZ ;  /* 0x0000003f3f3ff290 */ /* 0x000fee000fffe03f */
[----:B------:R3:W-:Y:S01]  /*94c00*/  STL.64 [R1+0x4c0], R8 ;  /* 0x0004c00801007387 */ /* 0x0007e20000100a00 */
[----:B------:R4:W-:Y:S02]  /*94c10*/  STL.64 [R1+0x4c8], R10 ;  /* 0x0004c80a01007387 */ /* 0x0009e40000100a00 */
[----:B------:R-:W2:Y:S02]  /*94c20*/  LDL.LU R4, [R1+0xfb0] ;  /* 0x000fb00001047983 */ /* 0x000ea40000300800 */
[----:B------:R-:W2:Y:S01]  /*94c30*/  LDL.LU R5, [R1+0xfb4] ;  /* 0x000fb40001057983 */ /* 0x000ea20000300800 */
[----:B0-----:R-:W2:Y:S01]  /*94c40*/  LDL.LU R6, [R1+0xfb8] ;  /* 0x000fb80001067983 */ /* 0x001ea20000300800 */
[----:B-1----:R-:W2:Y:S02]  /*94c50*/  LDL.LU R7, [R1+0xfbc] ;  /* 0x000fbc0001077983 */ /* 0x002ea40000300800 */
[----:B------:R-:W2:Y:S02]  /*94c60*/  LDL.LU R16, [R1+0xfc0] ;  /* 0x000fc00001107983 */ /* 0x000ea40000300800 */
[----:B------:R-:W2:Y:S01]  /*94c70*/  LDL.LU R17, [R1+0xfc4] ;  /* 0x000fc40001117983 */ /* 0x000ea20000300800 */
[----:B------:R-:W2:Y:S01]  /*94c80*/  LDL.LU R18, [R1+0xfc8] ;  /* 0x000fc80001127983 */ /* 0x000ea20000300800 */
[----:B------:R-:W2:Y:S03]  /*94c90*/  LDL.LU R19, [R1+0xfcc] ;  /* 0x000fcc0001137983 */ /* 0x000ea60000300800 */
[----:B---3--:R-:W3:Y:S01]  /*94ca0*/  LDL.LU R8, [R1+0xf80] ;  /* 0x000f800001087983 */ /* 0x008ee20000300800 */
[----:B------:R-:W3:Y:S02]  /*94cb0*/  LDL.LU R9, [R1+0xf84] ;  /* 0x000f840001097983 */ /* 0x000ee40000300800 */
[----:B----4-:R-:W4:Y:S02]  /*94cc0*/  LDL.LU R10, [R1+0xf88] ;  /* 0x000f8800010a7983 */ /* 0x010f240000300800 */
[----:B------:R-:W4:Y:S02]  /*94cd0*/  LDL.LU R11, [R1+0xf8c] ;  /* 0x000f8c00010b7983 */ /* 0x000f240000300800 */
[----:B----4-:R0:W-:Y:S01]  /*94ce0*/  STL.64 [R1+0x4330], R10 ;  /* 0x0043300a01007387 */ /* 0x0101e20000100a00 */
[----:B---3--:R-:W-:Y:S03]  /*94cf0*/  STL.64 [R1+0x4328], R8 ;  /* 0x0043280801007387 */ /* 0x008fe60000100a00 */
[----:B0-----:R-:W3:Y:S04]  /*94d00*/  LDL.64 R10, [R1+0x188] ;  /* 0x00018800010a7983 */ /* 0x001ee80000100a00 */
[----:B---3--:R0:W-:Y:S02]  /*94d10*/  STL.64 [R1+0x4340], R10 ;  /* 0x0043400a01007387 */ /* 0x0081e40000100a00 */
[----:B0-----:R-:W-:-:S02]  /*94d20*/  IMAD.MOV.U32 R10, RZ, RZ, R12 ;  /* 0x000000ffff0a7224 */ /* 0x001fc400078e000c */
[----:B------:R-:W-:-:S05]  /*94d30*/  IMAD.MOV.U32 R11, RZ, RZ, R3 ;  /* 0x000000ffff0b7224 */ /* 0x000fca00078e0003 */
[----:B------:R-:W-:Y:S01]  /*94d40*/  STL.64 [R1+0x4358], R10 ;  /* 0x0043580a01007387 */ /* 0x000fe20000100a00 */
[----:B--2---:R0:W-:Y:S02]  /*94d50*/  STL.64 [R1+0x41a8], R26 ;  /* 0x0041a81a01007387 */ /* 0x0041e40000100a00 */
[----:B------:R1:W-:Y:S01]  /*94d60*/  STL.64 [R1+0x41a0], R24 ;  /* 0x0041a01801007387 */ /* 0x0003e20000100a00 */
[----:B0-----:R-:W2:Y:S04]  /*94d70*/  LDL.64 R26, [R1+0x178] ;  /* 0x00017800011a7983 */ /* 0x001ea80000100a00 */
[----:B--2---:R0:W-:Y:S01]  /*94d80*/  STL.64 [R1+0x4338], R26 ;  /* 0x0043381a01007387 */ /* 0x0041e20000100a00 */
[----:B-1----:R-:W2:Y:S02]  /*94d90*/  LDL.LU R24, [R1+0xf90] ;  /* 0x000f900001187983 */ /* 0x002ea40000300800 */
        /* <DEDUP_REMOVED lines=8> */
[----:B------:R-:W3:Y:S02]  /*94e20*/  LDL.LU R27, [R1+0xfac] ;  /* 0x000fac00011b7983 */ /* 0x000ee40000300800 */
[----:B------:R-:W-:-:S02]  /*94e30*/  IMAD.MOV.U32 R10, RZ, RZ, R2 ;  /* 0x000000ffff0a7224 */ /* 0x000fc400078e0002 */
[----:B------:R-:W-:-:S07]  /*94e40*/  IMAD.MOV.U32 R11, RZ, RZ, R0 ;  /* 0x000000ffff0b7224 */ /* 0x000fce00078e0000 */
[----:B------:R-:W-:Y:S01]  /*94e50*/  HMMA.16816.F32 R8, R20, R10, R16 ;  /* 0x0000000a1408723c */ /* 0x000fe20000001810 */
[----:B---3--:R0:W-:Y:S01]  /*94e60*/  STL.64 [R1+0x4368], R26 ;  /* 0x0043681a01007387 */ /* 0x0081e20000100a00 */
[----:B--2---:R-:W-:Y:S03]  /*94e70*/  STL.64 [R1+0x4360], R24 ;  /* 0x0043601801007387 */ /* 0x004fe60000100a00 */
[----:B0-----:R-:W2:Y:S01]  /*94e80*/  LDL.64 R26, [R1+0x1a8] ;  /* 0x0001a800011a7983 */ /* 0x001ea20000100a00 */
[----:B------:R-:W3:Y:S11]  /*94e90*/  LDL.LU.64 R18, [R1+0x4370] ;  /* 0x0043700001127983 */ /* 0x000ef60000300a00 */
[----:B------:R-:W-:Y:S06]  /*94ea0*/  @!UPT UIADD3 URZ, URZ, URZ, URZ ;  /* 0x0000003f3f3ff290 */ /* 0x000fec000fffe03f */
[----:B------:R-:W-:Y:S02]  /*94eb0*/  STL.64 [R1+0xfc0], R8 ;  /* 0x000fc00801007387 */ /* 0x000fe40000100a00 */
[----:B------:R-:W-:Y:S01]  /*94ec0*/  IMAD.MOV.U32 R12, RZ, RZ, R10 ;  /* 0x000000ffff0c7224 */ /* 0x000fe200078e000a */
[----:B------:R2:W-:Y:S01]  /*94ed0*/  STL.64 [R1+0xfc8], R10 ;  /* 0x000fc80a01007387 */ /* 0x0005e20000100a00 */
[----:B------:R-:W-:-:S05]  /*94ee0*/  IMAD.MOV.U32 R16, RZ, RZ, R8 ;  /* 0x000000ffff107224 */ /* 0x000fca00078e0008 */
[----:B------:R-:W-:Y:S01]  /*94ef0*/  STL [R1+0x32e0], R16 ;  /* 0x0032e01001007387 */ /* 0x000fe20000100800 */
[----:B------:R-:W-:Y:S01]  /*94f00*/  STL [R1+0x32dc], R12 ;  /* 0x0032dc0c01007387 */ /* 0x000fe20000100800 */
[----:B--2---:R-:W-:Y:S07]  /*94f10*/  HMMA.16816.F32 R8, R20, R26, R4 ;  /* 0x0000001a1408723c */ /* 0x004fee0000001804 */
[----:B------:R-:W-:Y:S02]  /*94f20*/  IMAD.MOV.U32 R6, RZ, RZ, R26 ;  /* 0x000000ffff067224 */ /* 0x000fe400078e001a */
[----:B------:R-:W-:-:S02]  /*94f30*/  IMAD.MOV.U32 R7, RZ, RZ, R27 ;  /* 0x000000ffff077224 */ /* 0x000fc400078e001b */
[----:B------:R-:W2:Y:S01]  /*94f40*/  LDL.LU.64 R26, [R1+0x4368] ;  /* 0x00436800011a7983 */ /* 0x000ea20000300a00 */
[----:B------:R-:W2:Y:S11]  /*94f50*/  LDL.LU.64 R24, [R1+0x4360] ;  /* 0x0043600001187983 */ /* 0x000eb60000300a00 */
[----:B------:R-:W-:Y:S01]  /*94f60*/  STL.64 [R1+0xfb0], R8 ;  /* 0x000fb00801007387 */ /* 0x000fe20000100a00 */
[----:B------:R-:W-:-:S02]  /*94f70*/  IMAD.MOV.U32 R13, RZ, RZ, R10 ;  /* 0x000000ffff0d7224 */ /* 0x000fc400078e000a */
[----:B------:R0:W-:Y:S02]  /*94f80*/  STL.64 [R1+0xfb8], R10 ;  /* 0x000fb80a01007387 */ /* 0x0001e40000100a00 */
[----:B0-----:R-:W2:Y:S01]  /*94f90*/  LDL.LU.64 R10, [R1+0x4358] ;  /* 0x00435800010a7983 */ /* 0x001ea20000300a00 */
[----:B------:R0:W-:Y:S03]  /*94fa0*/  STL.64 [R1+0x41f8], R6 ;  /* 0x0041f80601007387 */ /* 0x0001e60000100a00 */
[----:B0-----:R-:W4:Y:S01]  /*94fb0*/  LDL.64 R6, [R1+0x158] ;  /* 0x0001580001067983 */ /* 0x001f220000100a00 */
[----:B------:R-:W-:Y:S02]  /*94fc0*/  IMAD.MOV.U32 R17, RZ, RZ, R8 ;  /* 0x000000ffff117224 */ /* 0x000fe400078e0008 */
[C---:B--2---:R-:W-:Y:S01]  /*94fd0*/  HMMA.16816.F32 R8, R20.reuse, R10, R24 ;  /* 0x0000000a1408723c */ /* 0x044fe20000001818 */
[----:B----4-:R0:W-:Y:S04]  /*94fe0*/  STL.64 [R1+0x4310], R6 ;  /* 0x0043100601007387 */ /* 0x0101e80000100a00 */
[----:B0-----:R-:W2:Y:S01]  /*94ff0*/  LDL.64 R6, [R1+0x168] ;  /* 0x0001680001067983 */ /* 0x001ea20000100a00 */
[----:B------:R0:W-:Y:S02]  /*95000*/  STL [R1+0x32e8], R17 ;  /* 0x0032e81101007387 */ /* 0x0001e40000100800 */
[----:B---3--:R1:W-:Y:S02]  /*95010*/  STL.64 [R1+0x4318], R18 ;  /* 0x0043181201007387 */ /* 0x0083e40000100a00 */
[----:B------:R-:W2:Y:S01]  /*95020*/  LDL.LU R16, [R1+0xf70] ;  /* 0x000f700001107983 */ /* 0x000ea20000300800 */
[----:B0-----:R-:W2:Y:S01]  /*95030*/  LDL.LU R17, [R1+0xf74] ;  /* 0x000f740001117983 */ /* 0x001ea20000300800 */
[----:B-1----:R-:W2:Y:S02]  /*95040*/  LDL.LU R18, [R1+0xf78] ;  /* 0x000f780001127983 */ /* 0x002ea40000300800 */
[----:B------:R-:W2:Y:S02]  /*95050*/  LDL.LU R19, [R1+0xf7c] ;  /* 0x000f7c0001137983 */ /* 0x000ea40000300800 */
[----:B------:R-:W-:Y:S01]  /*95060*/  STL [R1+0x32e4], R13 ;  /* 0x0032e40d01007387 */ /* 0x000fe20000100800 */
[----:B------:R-:W3:Y:S01]  /*95070*/  LDL.LU.64 R26, [R1+0x4350] ;  /* 0x00435000011a7983 */ /* 0x000ee20000300a00 */
[----:B------:R-:W3:Y:S05]  /*95080*/  LDL.LU.64 R24, [R1+0x4348] ;  /* 0x0043480001187983 */ /* 0x000eea0000300a00 */
[----:B------:R-:W-:Y:S02]  /*95090*/  STL.64 [R1+0xfa0], R8 ;  /* 0x000fa00801007387 */ /* 0x000fe40000100a00 */
[----:B------:R0:W-:Y:S02]  /*950a0*/  STL.64 [R1+0xfa8], R10 ;  /* 0x000fa80a01007387 */ /* 0x0001e40000100a00 */
[----:B0-----:R-:W3:Y:S02]  /*950b0*/  LDL.LU.64 R10, [R1+0x4340] ;  /* 0x00434000010a7983 */ /* 0x001ee40000300a00 */
        /* <DEDUP_REMOVED lines=18> */
[----:B------:R-:W4:Y:S01]  /*951e0*/  LDL.64 R26, [R1+0x138] ;  /* 0x00013800011a7983 */ /* 0x000f220000100a00 */
[C---:B--2---:R-:W-:Y:S01]  /*951f0*/  HMMA.16816.F32 R16, R20.reuse, R6, R16 ;  /* 0x000000061410723c */ /* 0x044fe20000001810 */
[----:B------:R-:W-:Y:S02]  /*95200*/  IMAD.MOV.U32 R9, RZ, RZ, R7 ;  /* 0x000000ffff097224 */ /* 0x000fe400078e0007 */
[----:B------:R-:W-:Y:S01]  /*95210*/  IMAD.MOV.U32 R12, RZ, RZ, R6 ;  /* 0x000000ffff0c7224 */ /* 0x000fe200078e0006 */
[----:B----4-:R0:W-:Y:S04]  /*95220*/  STL.64 [R1+0x42f8], R26 ;  /* 0x0042f81a01007387 */ /* 0x0101e80000100a00 */
[----:B0-----:R-:W2:Y:S01]  /*95230*/  LDL.64 R26, [R1+0x148] ;  /* 0x00014800011a7983 */ /* 0x001ea20000100a00 */
[----:B------:R-:W-:Y:S02]  /*95240*/  STL [R1+0x40dc], R3 ;  /* 0x0040dc0301007387 */ /* 0x000fe40000100800 */
[----:B------:R-:W-:Y:S11]  /*95250*/  STL [R1+0x40d8], R8 ;  /* 0x0040d80801007387 */ /* 0x000ff60000100800 */
[----:B------:R-:W-:Y:S01]  /*95260*/  @!UPT UIADD3 URZ, URZ, URZ, URZ ;  /* 0x0000003f3f3ff290 */ /* 0x000fe2000fffe03f */
[----:B------:R-:W-:Y:S01]  /*95270*/  STL.64 [R1+0xf70], R16 ;  /* 0x000f701001007387 */ /* 0x000fe20000100a00 */
[----:B------:R0:W-:Y:S04]  /*95280*/  STL.64 [R1+0xf78], R18 ;  /* 0x000f781201007387 */ /* 0x0001e80000100a00 */
[----:B0-----:R-:W4:Y:S01]  /*95290*/  LDL.LU.64 R18, [R1+0x4318] ;  /* 0x0043180001127983 */ /* 0x001f220000300a00 */
[----:B------:R-:W2:Y:S02]  /*952a0*/  LDL.LU.64 R6, [R1+0x4310] ;  /* 0x0043100001067983 */ /* 0x000ea40000300a00 */
[----:B------:R0:W-:Y:S02]  /*952b0*/  STL [R1+0x40e4], R9 ;  /* 0x0040e40901007387 */ /* 0x0001e40000100800 */
[----:B---3--:R1:W-:Y:S01]  /*952c0*/  STL.64 [R1+0x42e0], R10 ;  /* 0x0042e00a01007387 */ /* 0x0083e20000100a00 */
[----:B------:R-:W2:Y:S04]  /*952d0*/  LDL.LU R8, [R1+0xf60] ;  /* 0x000f600001087983 */ /* 0x000ea80000300800 */
[----:B0-----:R-:W2:Y:S01]  /*952e0*/  LDL.LU R9, [R1+0xf64] ;  /* 0x000f640001097983 */ /* 0x001ea20000300800 */
[----:B-1----:R-:W2:Y:S02]  /*952f0*/  LDL.LU R10, [R1+0xf68] ;  /* 0x000f6800010a7983 */ /* 0x002ea40000300800 */
[----:B------:R-:W2:Y:S02]  /*95300*/  LDL.LU R11, [R1+0xf6c] ;  /* 0x000f6c00010b7983 */ /* 0x000ea40000300800 */
[----:B------:R-:W-:Y:S01]  /*95310*/  STL [R1+0x40e0], R12 ;  /* 0x0040e00c01007387 */ /* 0x000fe20000100800 */
[----:B--2---:R-:W-:Y:S11]  /*95320*/  HMMA.16816.F32 R8, R20, R6, R8 ;  /* 0x000000061408723c */ /* 0x004ff60000001808 */
[----:B------:R-:W-:Y:S11]  /*95330*/  @!UPT UIADD3 URZ, URZ, URZ, URZ ;  /* 0x0000003f3f3ff290 */ /* 0x000ff6000fffe03f */
[----:B------:R-:W-:Y:S01]  /*95340*/  @!UPT UIADD3 URZ, URZ, URZ, URZ ;  /* 0x0000003f3f3ff290 */ /* 0x000fe2000fffe03f */
[----:B------:R-:W-:Y:S01]  /*95350*/  STL.64 [R1+0xf60], R8 ;  /* 0x000f600801007387 */ /* 0x000fe20000100a00 */
[----:B------:R0:W-:Y:S03]  /*95360*/  STL.64 [R1+0xf68], R10 ;  /* 0x000f680a01007387 */ /* 0x0001e60000100a00 */
[----:B0-----:R-:W2:Y:S04]  /*95370*/  LDL.64 R10, [R1+0x128] ;  /* 0x00012800010a7983 */ /* 0x001ea80000100a00 */
[----:B--2---:R0:W-:Y:S01]  /*95380*/  STL.64 [R1+0x42f0], R10 ;  /* 0x0042f00a01007387 */ /* 0x0041e20000100a00 */
[----:B------:R-:W2:Y:S02]  /*95390*/  LDL.LU R8, [R1+0xf40] ;  /* 0x000f400001087983 */ /* 0x000ea40000300800 */
[----:B------:R-:W2:Y:S01]  /*953a0*/  LDL.LU R9, [R1+0xf44] ;  /* 0x000f440001097983 */ /* 0x000ea20000300800 */
[----:B0-----:R-:W3:Y:S01]  /*953b0*/  LDL.LU R10, [R1+0xf48] ;  /* 0x000f4800010a7983 */ /* 0x001ee20000300800 */
        /* <DEDUP_REMOVED lines=11> */
[----:B------:R-:W-:Y:S01]  /*95470*/  IMAD.MOV.U32 R17, RZ, RZ, R27 ;  /* 0x000000ffff117224 */ /* 0x000fe200078e001b */
[C---:B--2---:R-:W-:Y:S01]  /*95480*/  HMMA.16816.F32 R8, R20.reuse, R26, R8 ;  /* 0x0000001a1408723c */ /* 0x044fe20000001808 */
[----:B---3--:R0:W-:Y:S01]  /*95490*/  STL.64 [R1+0x42e8], R6 ;  /* 0x0042e80601007387 */ /* 0x0081e20000100a00 */
[----:B------:R-:W2:Y:S02]  /*954a0*/  LDL.LU R4, [R1+0xf30] ;  /* 0x000f300001047983 */ /* 0x000ea40000300800 */
[----:B------:R-:W2:Y:S01]  /*954b0*/  LDL.LU R5, [R1+0xf34] ;  /* 0x000f340001057983 */ /* 0x000ea20000300800 */
[----:B0-----:R-:W2:Y:S01]  /*954c0*/  LDL.LU R6, [R1+0xf38] ;  /* 0x000f380001067983 */ /* 0x001ea20000300800 */
[----:B------:R-:W2:Y:S02]  /*954d0*/  LDL.LU R7, [R1+0xf3c] ;  /* 0x000f3c0001077983 */ /* 0x000ea40000300800 */
[----:B------:R0:W-:Y:S02]  /*954e0*/  STL [R1+0x40ec], R13 ;  /* 0x0040ec0d01007387 */ /* 0x0001e40000100800 */
[----:B------:R1:W-:Y:S01]  /*954f0*/  STL.64 [R1+0x42d8], R14 ;  /* 0x0042d80e01007387 */ /* 0x0003e20000100a00 */
[----:B------:R-:W3:Y:S04]  /*95500*/  LDL.LU R12, [R1+0xf20] ;  /* 0x000f2000010c7983 */ /* 0x000ee80000300800 */
[----:B0-----:R-:W3:Y:S01]  /*95510*/  LDL.LU R13, [R1+0xf24] ;  /* 0x000f2400010d7983 */ /* 0x001ee20000300800 */
[----:B-1----:R-:W3:Y:S02]  /*95520*/  LDL.LU R14, [R1+0xf28] ;  /* 0x000f2800010e7983 */ /* 0x002ee40000300800 */
[----:B------:R-:W3:Y:S02]  /*95530*/  LDL.LU R15, [R1+0xf2c] ;  /* 0x000f2c00010f7983 */ /* 0x000ee40000300800 */
[----:B------:R-:W-:Y:S03]  /*95540*/  STL [R1+0x40e8], R16 ;  /* 0x0040e81001007387 */ /* 0x000fe60000100800 */
[----:B------:R-:W-:Y:S01]  /*95550*/  STL.64 [R1+0xf50], R8 ;  /* 0x000f500801007387 */ /* 0x000fe20000100a00 */
[----:B------:R0:W-:Y:S03]  /*95560*/  STL.64 [R1+0xf58], R10 ;  /* 0x000f580a01007387 */ /* 0x0001e60000100a00 */
[----:B0-----:R-:W2:Y:S01]  /*95570*/  LDL.LU.64 R10, [R1+0x4308] ;  /* 0x00430800010a7983 */ /* 0x001ea20000300a00 */
[----:B------:R-:W2:Y:S02]  /*95580*/  LDL.LU.64 R8, [R1+0x4300] ;  /* 0x0043000001087983 */ /* 0x000ea40000300a00 */
[----:B------:R-:W2:Y:S02]  /*95590*/  LDL.LU.64 R26, [R1+0x42f8] ;  /* 0x0042f800011a7983 */ /* 0x000ea40000300a00 */
[----:B------:R-:W-:Y:S01]  /*955a0*/  STL [R1+0x40f4], R17 ;  /* 0x0040f41101007387 */ /* 0x000fe20000100800 */
[----:B----4-:R0:W-:Y:S04]  /*955b0*/  STL.64 [R1+0x42c0], R18 ;  /* 0x0042c01201007387 */ /* 0x0101e80000100a00 */
[----:B0-----:R-:W4:Y:S01]  /*955c0*/  LDL.64 R18, [R1+0x108] ;  /* 0x0001080001127983 */ /* 0x001f220000100a00 */
        /* <DEDUP_REMOVED lines=8> */
[----:B------:R-:W2:Y:S03]  /*95650*/  LDL.64 R26, [R1+0xe8] ;  /* 0x0000e800011a7983 */ /* 0x000ea60000100a00 */
[----:B--2---:R0:W-:Y:S01]  /*95660*/  STL.64 [R1+0x42b8], R26 ;  /* 0x0042b81a01007387 */ /* 0x0041e20000100a00 */
[----:B------:R-:W2:Y:S02]  /*95670*/  LDL.LU R24, [R1+0xf00] ;  /* 0x000f000001187983 */ /* 0x000ea40000300800 */
[----:B------:R-:W2:Y:S01]  /*95680*/  LDL.LU R25, [R1+0xf04] ;  /* 0x000f040001197983 */ /* 0x000ea20000300800 */
[----:B0-----:R-:W2:Y:S01]  /*95690*/  LDL.LU R26, [R1+0xf08] ;  /* 0x000f0800011a7983 */ /* 0x001ea20000300800 */
[----:B------:R-:W2:Y:S01]  /*956a0*/  LDL.LU R27, [R1+0xf0c] ;  /* 0x000f0c00011b7983 */ /* 0x000ea20000300800 */
[----:B------:R-:W-:Y:S02]  /*956b0*/  HMMA.16816.F32 R4, R20, R10, R4 ;  /* 0x0000000a1404723c */ /* 0x000fe40000001804 */
[----:B--2---:R-:W-:Y:S01]  /*956c0*/  STL.64 [R1+0x42d0], R26 ;  /* 0x0042d01a01007387 */ /* 0x004fe20000100a00 */
[----:B------:R0:W-:Y:S03]  /*956d0*/  STL.64 [R1+0x42c8], R24 ;  /* 0x0042c81801007387 */ /* 0x0001e60000100a00 */
[----:B0-----:R-:W4:Y:S01]  /*956e0*/  LDL.LU R24, [R1+0xf10] ;  /* 0x000f100001187983 */ /* 0x001f220000300800 */
[----:B------:R-:W4:Y:S02]  /*956f0*/  LDL.LU R25, [R1+0xf14] ;  /* 0x000f140001197983 */ /* 0x000f240000300800 */
[----:B------:R-:W4:Y:S02]  /*95700*/  LDL.LU R26, [R1+0xf18] ;  /* 0x000f1800011a7983 */ /* 0x000f240000300800 */
[----:B------:R-:W4:Y:S01]  /*95710*/  LDL.LU R27, [R1+0xf1c] ;  /* 0x000f1c00011b7983 */ /* 0x000f220000300800 */
[----:B------:R-:W-:Y:S01]  /*95720*/  STL [R1+0x40fc], R2 ;  /* 0x0040fc0201007387 */ /* 0x000fe20000100800 */
[----:B------:R-:W-:Y:S02]  /*95730*/  STL [R1+0x40f8], R0 ;  /* 0x0040f80001007387 */ /* 0x000fe40000100800 */
[----:B------:R-:W2:Y:S02]  /*95740*/  LDL R28, [R1+0x2ac4] ;  /* 0x002ac400011c7983 */ /* 0x000ea40000100800 */
[----:B------:R-:W-:-:S02]  /*95750*/  IMAD.MOV.U32 R3, RZ, RZ, R10 ;  /* 0x000000ffff037224 */ /* 0x000fc400078e000a */
[----:B------:R-:W-:Y:S01]  /*95760*/  IMAD.MOV.U32 R8, RZ, RZ, R11 ;  /* 0x000000ffff087224 */ /* 0x000fe200078e000b */
[----:B--2---:R-:W-:Y:S03]  /*95770*/  STL [R1+0x4100], R28 ;  /* 0x0041001c01007387 */ /* 0x004fe60000100800 */
[----:B------:R-:W-:Y:S02]  /*95780*/  STL.64 [R1+0xf30], R4 ;  /* 0x000f300401007387 */ /* 0x000fe40000100a00 */
[----:B------:R0:W-:Y:S02]  /*95790*/  STL.64 [R1+0xf38], R6 ;  /* 0x000f380601007387 */ /* 0x0001e40000100a00 */
[----:B0-----:R-:W3:Y:S01]  /*957a0*/  LDL.LU.64 R6, [R1+0x42e8] ;  /* 0x0042e80001067983 */ /* 0x001ee20000300a00 */
[----:B------:R-:W2:Y:S01]  /*957b0*/  LDL.LU.64 R10, [R1+0x42e0] ;  /* 0x0042e000010a7983 */ /* 0x000ea20000300a00 */
[C---:B----4-:R-:W-:Y:S01]  /*957c0*/  HMMA.16816.F32 R24, R20.reuse, R18, R24 ;  /* 0x000000121418723c */ /* 0x050fe20000001818 */
[----:B------:R-:W-:Y:S01]  /*957d0*/  STL [R1+0x4108], R8 ;  /* 0x0041080801007387 */ /* 0x000fe20000100800 */
[----:B------:R-:W-:Y:S06]  /*957e0*/  STL [R1+0x4104], R3 ;  /* 0x0041040301007387 */ /* 0x000fec0000100800 */
[----:B---3--:R-:W-:Y:S01]  /*957f0*/  HMMA.16816.F32 R12, R20, R6, R12 ;  /* 0x00000006140c723c */ /* 0x008fe2000000180c */
[----:B------:R-:W-:Y:S11]  /*95800*/  IMAD.MOV.U32 R9, RZ, RZ, R6 ;  /* 0x000000ffff097224 */ /* 0x000ff600078e0006 */
[----:B------:R-:W-:Y:S11]  /*95810*/  @!UPT UIADD3 URZ, URZ, URZ, URZ ;  /* 0x0000003f3f3ff290 */ /* 0x000ff6000fffe03f */
[----:B------:R0:W-:Y:S01]  /*95820*/  STL.64 [R1+0xf20], R12 ;  /* 0x000f200c01007387 */ /* 0x0001e20000100a00 */
[----:B------:R1:W-:Y:S02]  /*95830*/  STL.64 [R1+0xf28], R14 ;  /* 0x000f280e01007387 */ /* 0x0003e40000100a00 */
[----:B0-----:R-:W-:Y:S01]  /*95840*/  IMAD.MOV.U32 R12, RZ, RZ, R7 ;  /* 0x000000ffff0c7224 */ /* 0x001fe200078e0007 */
[----:B-1----:R-:W3:Y:S01]  /*95850*/  LDL.LU.64 R14, [R1+0x42d8] ;  /* 0x0042d800010e7983 */ /* 0x002ee20000300a00 */
[----:B------:R-:W4:Y:S03]  /*95860*/  LDL.64 R6, [R1+0xd8] ;  /* 0x0000d80001067983 */ /* 0x000f260000100a00 */
[----:B------:R-:W-:Y:S01]  /*95870*/  STL [R1+0x4110], R12 ;  /* 0x0041100c01007387 */ /* 0x000fe20000100800 */
[----:B------:R-:W-:Y:S02]  /*95880*/  STL [R1+0x410c], R9 ;  /* 0x00410c0901007387 */ /* 0x000fe40000100800 */
[----:B--2---:R0:W-:Y:S02]  /*95890*/  STL.64 [R1+0x42b0], R10 ;  /* 0x0042b00a01007387 */ /* 0x0041e40000100a00 */
[----:B0-----:R-:W2:Y:S01]  /*958a0*/  LDL.64 R10, [R1+0xf8] ;  /* 0x0000f800010a7983 */ /* 0x001ea20000100a00 */
[----:B------:R-:W-:Y:S02]  /*958b0*/  STL.64 [R1+0xf10], R24 ;  /* 0x000f101801007387 */ /* 0x000fe40000100a00 */
[----:B------:R0:W-:Y:S02]  /*958c0*/  STL.64 [R1+0xf18], R26 ;  /* 0x000f181a01007387 */ /* 0x0001e40000100a00 */
[----:B0-----:R-:W2:Y:S01]  /*958d0*/  LDL.LU.64 R26, [R1+0x42d0] ;  /* 0x0042d000011a7983 */ /* 0x001ea20000300a00 */
[----:B------:R-:W2:Y:S02]  /*958e0*/  LDL.LU.64 R24, [R1+0x42c8] ;  /* 0x0042c80001187983 */ /* 0x000ea40000300a00 */
[----:B------:R-:W-:-:S02]  /*958f0*/  IMAD.MOV.U32 R16, RZ, RZ, R19 ;  /* 0x000000ffff107224 */ /* 0x000fc400078e0013 */
[----:B------:R-:W-:Y:S02]  /*95900*/  IMAD.MOV.U32 R13, RZ, RZ, R18 ;  /* 0x000000ffff0d7224 */ /* 0x000fe400078e0012 */
[----:B------:R-:W4:Y:S01]  /*95910*/  LDL.LU.64 R18, [R1+0x42c0] ;  /* 0x0042c00001127983 */ /* 0x000f220000300a00 */
[----:B------:R-:W-:Y:S02]  /*95920*/  STL [R1+0x4118], R16 ;  /* 0x0041181001007387 */ /* 0x000fe40000100800 */
[----:B------:R0:W-:Y:S01]  /*95930*/  STL [R1+0x4114], R13 ;  /* 0x0041140d01007387 */ /* 0x0001e20000100800 */
[----:B---3--:R1:W-:Y:S01]  /*95940*/  STL.64 [R1+0x4298], R14 ;  /* 0x0042980e01007387 */ /* 0x0083e20000100a00 */
[----:B------:R-:W3:Y:S02]  /*95950*/  LDL.LU R12, [R1+0xef0] ;  /* 0x000ef000010c7983 */ /* 0x000ee40000300800 */
[----:B0-----:R-:W3:Y:S01]  /*95960*/  LDL.LU R13, [R1+0xef4] ;  /* 0x000ef400010d7983 */ /* 0x001ee20000300800 */
[----:B-1----:R-:W3:Y:S01]  /*95970*/  LDL.LU R14, [R1+0xef8] ;  /* 0x000ef800010e7983 */ /* 0x002ee20000300800 */
[----:B------:R-:W3:Y:S01]  /*95980*/  LDL.LU R15, [R1+0xefc] ;  /* 0x000efc00010f7983 */ /* 0x000ee20000300800 */
        /* <DEDUP_REMOVED lines=8> */
[----:B------:R-:W2:Y:S01]  /*95a10*/  LDL.LU R8, [R1+0xed0] ;  /* 0x000ed00001087983 */ /* 0x000ea20000300800 */
[----:B------:R-:W2:Y:S01]  /*95a20*/  LDL.LU R9, [R1+0xed4] ;  /* 0x000ed40001097983 */ /* 0x000ea20000300800 */
[----:B------:R-:W2:Y:S02]  /*95a30*/  LDL.LU R10, [R1+0xed8] ;  /* 0x000ed800010a7983 */ /* 0x000ea40000300800 */
[----:B------:R-:W2:Y:S02]  /*95a40*/  LDL.LU R11, [R1+0xedc] ;  /* 0x000edc00010b7983 */ /* 0x000ea40000300800 */
[----:B------:R-:W-:Y:S01]  /*95a50*/  STL [R1+0x4120], R29 ;  /* 0x0041201d01007387 */ /* 0x000fe20000100800 */
[----:B------:R0:W-:Y:S01]  /*95a60*/  STL [R1+0x411c], R17 ;  /* 0x00411c1101007387 */ /* 0x0001e20000100800 */
[----:B----4-:R1:W-:Y:S02]  /*95a70*/  STL.64 [R1+0x4290], R18 ;  /* 0x0042901201007387 */ /* 0x0103e40000100a00 */
[----:B------:R-:W4:Y:S01]  /*95a80*/  LDL.LU R16, [R1+0xee0] ;  /* 0x000ee00001107983 */ /* 0x000f220000300800 */
[----:B0-----:R-:W4:Y:S01]  /*95a90*/  LDL.LU R17, [R1+0xee4] ;  /* 0x000ee40001117983 */ /* 0x001f220000300800 */
[----:B-1----:R-:W4:Y:S02]  /*95aa0*/  LDL.LU R18, [R1+0xee8] ;  /* 0x000ee80001127983 */ /* 0x002f240000300800 */
[----:B------:R-:W4:Y:S01]  /*95ab0*/  LDL.LU R19, [R1+0xeec] ;  /* 0x000eec0001137983 */ /* 0x000f220000300800 */
[C---:B---3--:R-:W-:Y:S11]  /*95ac0*/  HMMA.16816.F32 R12, R20.reuse, R26, R12 ;  /* 0x0000001a140c723c */ /* 0x048ff6000000180c */
[----:B------:R-:W-:Y:S11]  /*95ad0*/  @!UPT UIADD3 URZ, URZ, URZ, URZ ;  /* 0x0000003f3f3ff290 */ /* 0x000ff6000fffe03f */
[----:B------:R-:W-:Y:S01]  /*95ae0*/  @!UPT UIADD3 URZ, URZ, URZ, URZ ;  /* 0x0000003f3f3ff290 */ /* 0x000fe2000fffe03f */
[----:B------:R0:W-:Y:S01]  /*95af0*/  STL.64 [R1+0xef0], R12 ;  /* 0x000ef00c01007387 */ /* 0x0001e20000100a00 */
[----:B------:R1:W-:Y:S03]  /*95b00*/  STL.64 [R1+0xef8], R14 ;  /* 0x000ef80e01007387 */ /* 0x0003e60000100a00 */
[----:B0-----:R-:W3:Y:S01]  /*95b10*/  LDL.LU R12, [R1+0xec0] ;  /* 0x000ec000010c7983 */ /* 0x001ee20000300800 */
[----:B------:R-:W3:Y:S02]  /*95b20*/  LDL.LU R13, [R1+0xec4] ;  /* 0x000ec400010d7983 */ /* 0x000ee40000300800 */
[----:B-1----:R-:W2:Y:S02]  /*95b30*/  LDL.LU R14, [R1+0xec8] ;  /* 0x000ec800010e7983 */ /* 0x002ea40000300800 */
[----:B------:R-:W2:Y:S01]  /*95b40*/  LDL.LU R15, [R1+0xecc] ;  /* 0x000ecc00010f7983 */ /* 0x000ea20000300800 */
[----:B----4-:R-:W-:Y:S01]  /*95b50*/  HMMA.16816.F32 R16, R20, R6, R16 ;  /* 0x000000061410723c */ /* 0x010fe20000001810 */
[----:B------:R-:W-:-:S02]  /*95b60*/  IMAD.MOV.U32 R0, RZ, RZ, R27 ;  /* 0x000000ffff007224 */ /* 0x000fc400078e001b */
[----:B------:R-:W-:Y:S02]  /*95b70*/  IMAD.MOV.U32 R2, RZ, RZ, R26 ;  /* 0x000000ffff027224 */ /* 0x000fe400078e001a */
[----:B------:R-:W-:Y:S02]  /*95b80*/  IMAD.MOV.U32 R3, RZ, RZ, R6 ;  /* 0x000000ffff037224 */ /* 0x000fe400078e0006 */
[----:B------:R-:W-:Y:S01]  /*95b90*/  IMAD.MOV.U32 R28, RZ, RZ, R7 ;  /* 0x000000ffff1c7224 */ /* 0x000fe200078e0007 */
[----:B--2---:R0:W-:Y:S01]  /*95ba0*/  STL.64 [R1+0x42a8], R14 ;  /* 0x0042a80e01007387 */ /* 0x0041e20000100a00 */
[----:B---3--:R-:W-:Y:S02]  /*95bb0*/  STL.64 [R1+0x42a0], R12 ;  /* 0x0042a00c01007387 */ /* 0x008fe40000100a00 */
[----:B------:R-:W2:Y:S01]  /*95bc0*/  LDL.64 R26, [R1+0xb8] ;  /* 0x0000b800011a7983 */ /* 0x000ea20000100a00 */
[----:B0-----:R-:W3:Y:S01]  /*95bd0*/  LDL.64 R14, [R1+0xc8] ;  /* 0x0000c800010e7983 */ /* 0x001ee20000100a00 */
[----:B------:R-:W-:Y:S02]  /*95be0*/  STL [R1+0x4128], R0 ;  /* 0x0041280001007387 */ /* 0x000fe40000100800 */
[----:B------:R-:W-:Y:S08]  /*95bf0*/  STL [R1+0x4124], R2 ;  /* 0x0041240201007387 */ /* 0x000ff00000100800 */
[----:B------:R0:W-:Y:S01]  /*95c00*/  STL.64 [R1+0xee0], R16 ;  /* 0x000ee01001007387 */ /* 0x0001e20000100a00 */
[----:B------:R1:W-:Y:S04]  /*95c10*/  STL.64 [R1+0xee8], R18 ;  /* 0x000ee81201007387 */ /* 0x0003e80000100a00 */
[----:B0-----:R-:W2:Y:S01]  /*95c20*/  LDL.LU R16, [R1+0xeb0] ;  /* 0x000eb00001107983 */ /* 0x001ea20000300800 */
[----:B------:R-:W2:Y:S02]  /*95c30*/  LDL.LU R17, [R1+0xeb4] ;  /* 0x000eb40001117983 */ /* 0x000ea40000300800 */
[----:B-1----:R-:W2:Y:S02]  /*95c40*/  LDL.LU R18, [R1+0xeb8] ;  /* 0x000eb80001127983 */ /* 0x002ea40000300800 */
[----:B------:R-:W2:Y:S01]  /*95c50*/  LDL.LU R19, [R1+0xebc] ;  /* 0x000ebc0001137983 */ /* 0x000ea20000300800 */
[----:B------:R-:W2:Y:S04]  /*95c60*/  LDL.64 R6, [R1+0x78] ;  /* 0x0000780001067983 */ /* 0x000ea80000100a00 */
[----:B--2---:R0:W-:Y:S04]  /*95c70*/  STL.64 [R1+0x4260], R6 ;  /* 0x0042600601007387 */ /* 0x0041e80000100a00 */
[----:B0-----:R-:W2:Y:S01]  /*95c80*/  LDL.64 R6, [R1+0x88] ;  /* 0x0000880001067983 */ /* 0x001ea20000100a00 */
[----:B---3--:R-:W-:Y:S03]  /*95c90*/  HMMA.16816.F32 R8, R20, R14, R8 ;  /* 0x0000000e1408723c */ /* 0x008fe60000001808 */
[----:B--2---:R0:W-:Y:S04]  /*95ca0*/  STL.64 [R1+0x4270], R6 ;  /* 0x0042700601007387 */ /* 0x0041e80000100a00 */
[----:B0-----:R-:W2:Y:S04]  /*95cb0*/  LDL.64 R6, [R1+0x98] ;  /* 0x0000980001067983 */ /* 0x001ea80000100a00 */
[----:B--2---:R0:W-:Y:S04]  /*95cc0*/  STL.64 [R1+0x4288], R6 ;  /* 0x0042880601007387 */ /* 0x0041e80000100a00 */
[----:B0-----:R-:W2:Y:S01]  /*95cd0*/  LDL.64 R6, [R1+0xa8] ;  /* 0x0000a80001067983 */ /* 0x001ea20000100a00 */
[----:B------:R-:W-:Y:S02]  /*95ce0*/  STL [R1+0x4130], R28 ;  /* 0x0041301c01007387 */ /* 0x000fe40000100800 */
[----:B------:R-:W-:Y:S05]  /*95cf0*/  STL [R1+0x412c], R3 ;  /* 0x00412c0301007387 */ /* 0x000fea0000100800 */
[----:B------:R-:W-:Y:S01]  /*95d00*/  STL.64 [R1+0xed0], R8 ;  /* 0x000ed00801007387 */ /* 0x000fe20000100a00 */
[----:B------:R0:W-:Y:S04]  /*95d10*/  STL.64 [R1+0xed8], R10 ;  /* 0x000ed80a01007387 */ /* 0x0001e80000100a00 */
[----:B0-----:R-:W2:Y:S01]  /*95d20*/  LDL.LU.64 R10, [R1+0x42b0] ;  /* 0x0042b000010a7983 */ /* 0x001ea20000300a00 */
[----:B------:R-:W-:-:S02]  /*95d30*/  IMAD.MOV.U32 R9, RZ, RZ, R14 ;  /* 0x000000ffff097224 */ /* 0x000fc400078e000e */
[----:B------:R-:W-:Y:S02]  /*95d40*/  IMAD.MOV.U32 R8, RZ, RZ, R15 ;  /* 0x000000ffff087224 */ /* 0x000fe400078e000f */
[----:B------:R-:W3:Y:S01]  /*95d50*/  LDL.LU.64 R14, [R1+0x42a8] ;  /* 0x0042a800010e7983 */ /* 0x000ee20000300a00 */
[----:B------:R-:W3:Y:S02]  /*95d60*/  LDL.LU.64 R12, [R1+0x42a0] ;  /* 0x0042a000010c7983 */ /* 0x000ee40000300a00 */
[----:B------:R0:W-:Y:S02]  /*95d70*/  STL [R1+0x4138], R8 ;  /* 0x0041380801007387 */ /* 0x0001e40000100800 */
[----:B------:R1:W-:Y:S01]  /*95d80*/  STL [R1+0x4134], R9 ;  /* 0x0041340901007387 */ /* 0x0003e20000100800 */
[----:B--2---:R2:W-:Y:S01]  /*95d90*/  STL.64 [R1+0x4268], R10 ;  /* 0x0042680a01007387 */ /* 0x0045e20000100a00 */
[----:B0-----:R-:W4:Y:S02]  /*95da0*/  LDL.LU R8, [R1+0xe90] ;  /* 0x000e900001087983 */ /* 0x001f240000300800 */
[----:B-1----:R-:W4:Y:S01]  /*95db0*/  LDL.LU R9, [R1+0xe94] ;  /* 0x000e940001097983 */ /* 0x002f220000300800 */
[----:B--2---:R-:W2:Y:S01]  /*95dc0*/  LDL.LU R10, [R1+0xe98] ;  /* 0x000e9800010a7983 */ /* 0x004ea20000300800 */
[----:B------:R-:W2:Y:S01]  /*95dd0*/  LDL.LU R11, [R1+0xe9c] ;  /* 0x000e9c00010b7983 */ /* 0x000ea20000300800 */
[C---:B---3--:R-:W-:Y:S08]  /*95de0*/  HMMA.16816.F32 R12, R20.reuse, R26, R12 ;  /* 0x0000001a140c723c */ /* 0x048ff0000000180c */
[----:B------:R-:W-:Y:S01]  /*95df0*/  HMMA.16816.F32 R16, R20, R6, R16 ;  /* 0x000000061410723c */ /* 0x000fe20000001810 */
[----:B--2---:R-:W-:Y:S01]  /*95e00*/  STL.64 [R1+0x4280], R10 ;  /* 0x0042800a01007387 */ /* 0x004fe20000100a00 */
[----:B----4-:R0:W-:Y:S03]  /*95e10*/  STL.64 [R1+0x4278], R8 ;  /* 0x0042780801007387 */ /* 0x0101e60000100a00 */
[----:B0-----:R-:W2:Y:S01]  /*95e20*/  LDL.LU R8, [R1+0xea0] ;  /* 0x000ea00001087983 */ /* 0x001ea20000300800 */
[----:B------:R-:W2:Y:S02]  /*95e30*/  LDL.LU R9, [R1+0xea4] ;  /* 0x000ea40001097983 */ /* 0x000ea40000300800 */
[----:B------:R-:W2:Y:S02]  /*95e40*/  LDL.LU R10, [R1+0xea8] ;  /* 0x000ea800010a7983 */ /* 0x000ea40000300800 */
[----:B------:R-:W2:Y:S05]  /*95e50*/  LDL.LU R11, [R1+0xeac] ;  /* 0x000eac00010b7983 */ /* 0x000eaa0000300800 */
[----:B------:R-:W-:Y:S01]  /*95e60*/  STL.64 [R1+0xec0], R12 ;  /* 0x000ec00c01007387 */ /* 0x000fe20000100a00 */
[----:B------:R0:W-:Y:S03]  /*95e70*/  STL.64 [R1+0xec8], R14 ;  /* 0x000ec80e01007387 */ /* 0x0001e60000100a00 */
[----:B0-----:R-:W3:Y:S01]  /*95e80*/  LDL.LU.64 R14, [R1+0x4298] ;  /* 0x00429800010e7983 */ /* 0x001ee20000300a00 */
[----:B------:R-:W-:-:S02]  /*95e90*/  IMAD.MOV.U32 R12, RZ, RZ, R27 ;  /* 0x000000ffff0c7224 */ /* 0x000fc400078e001b */
[----:B------:R-:W-:Y:S02]  /*95ea0*/  IMAD.MOV.U32 R13, RZ, RZ, R26 ;  /* 0x000000ffff0d7224 */ /* 0x000fe400078e001a */
[----:B------:R-:W4:Y:S01]  /*95eb0*/  LDL.64 R26, [R1+0x68] ;  /* 0x00006800011a7983 */ /* 0x000f220000100a00 */
[----:B------:R0:W-:Y:S02]  /*95ec0*/  STL [R1+0x4140], R12 ;  /* 0x0041400c01007387 */ /* 0x0001e40000100800 */
[----:B------:R1:W-:Y:S01]  /*95ed0*/  STL [R1+0x413c], R13 ;  /* 0x00413c0d01007387 */ /* 0x0003e20000100800 */
[----:B---3--:R3:W-:Y:S01]  /*95ee0*/  STL.64 [R1+0x4258], R14 ;  /* 0x0042580e01007387 */ /* 0x0087e20000100a00 */
[----:B0-----:R-:W4:Y:S02]  /*95ef0*/  LDL.LU R12, [R1+0xe70] ;  /* 0x000e7000010c7983 */ /* 0x001f240000300800 */
[----:B-1----:R-:W4:Y:S01]  /*95f00*/  LDL.LU R13, [R1+0xe74] ;  /* 0x000e7400010d7983 */ /* 0x002f220000300800 */
[----:B---3--:R-:W4:Y:S01]  /*95f10*/  LDL.LU R14, [R1+0xe78] ;  /* 0x000e7800010e7983 */ /* 0x008f220000300800 */
[----:B------:R-:W4:Y:S02]  /*95f20*/  LDL.LU R15, [R1+0xe7c] ;  /* 0x000e7c00010f7983 */ /* 0x000f240000300800 */
[----:B------:R0:W-:Y:S02]  /*95f30*/  STL.64 [R1+0xeb0], R16 ;  /* 0x000eb01001007387 */ /* 0x0001e40000100a00 */
[----:B------:R1:W-:Y:S02]  /*95f40*/  STL.64 [R1+0xeb8], R18 ;  /* 0x000eb81201007387 */ /* 0x0003e40000100a00 */
[----:B0-----:R-:W-:Y:S01]  /*95f50*/  IMAD.MOV.U32 R17, RZ, RZ, R6 ;  /* 0x000000ffff117224 */ /* 0x001fe200078e0006 */
[----:B-1----:R-:W3:Y:S01]  /*95f60*/  LDL.LU.64 R18, [R1+0x4290] ;  /* 0x0042900001127983 */ /* 0x002ee20000300a00 */
[----:B------:R-:W-:-:S02]  /*95f70*/  IMAD.MOV.U32 R16, RZ, RZ, R7 ;  /* 0x000000ffff107224 */ /* 0x000fc400078e0007 */
[----:B------:R-:W2:Y:S03]  /*95f80*/  LDL.LU.64 R6, [R1+0x4288] ;  /* 0x0042880001067983 */ /* 0x000ea60000300a00 */
[----:B------:R0:W-:Y:S01]  /*95f90*/  STL [R1+0x4148], R16 ;  /* 0x0041481001007387 */ /* 0x0001e20000100800 */
[----:B------:R1:W-:Y:S01]  /*95fa0*/  STL [R1+0x4144], R17 ;  /* 0x0041441101007387 */ /* 0x0003e20000100800 */
[----:B--2---:R-:W-:Y:S02]  /*95fb0*/  HMMA.16816.F32 R8, R20, R6, R8 ;  /* 0x000000061408723c */ /* 0x004fe40000001808 */
[----:B---3--:R2:W-:Y:S01]  /*95fc0*/  STL.64 [R1+0x4250], R18 ;  /* 0x0042501201007387 */ /* 0x0085e20000100a00 */
[----:B0-----:R-:W3:Y:S02]  /*95fd0*/  LDL.LU R16, [R1+0xe80] ;  /* 0x000e800001107983 */ /* 0x001ee40000300800 */
[----:B-1----:R-:W3:Y:S02]  /*95fe0*/  LDL.LU R17, [R1+0xe84] ;  /* 0x000e840001117983 */ /* 0x002ee40000300800 */
[----:B------:R-:W-:-:S02]  /*95ff0*/  IMAD.MOV.U32 R2, RZ, RZ, R6 ;  /* 0x000000ffff027224 */ /* 0x000fc400078e0006 */
[----:B------:R-:W-:Y:S01]  /*96000*/  IMAD.MOV.U32 R29, RZ, RZ, R7 ;  /* 0x000000ffff1d7224 */ /* 0x000fe200078e0007 */
[----:B--2---:R-:W3:Y:S01]  /*96010*/  LDL.LU R18, [R1+0xe88] ;  /* 0x000e880001127983 */ /* 0x004ee20000300800 */
[----:B------:R-:W3:Y:S11]  /*96020*/  LDL.LU R19, [R1+0xe8c] ;  /* 0x000e8c0001137983 */ /* 0x000ef60000300800 */
        /* <DEDUP_REMOVED lines=15> */
[----:B------:R-:W3:Y:S02]  /*96120*/  LDL.LU.64 R6, [R1+0x4260] ;  /* 0x0042600001067983 */ /* 0x000ee40000300a00 */
[----:B------:R-:W-:Y:S02]  /*96130*/  STL [R1+0x4158], R0 ;  /* 0x0041580001007387 */ /* 0x000fe40000100800 */
[----:B------:R-:W-:Y:S01]  /*96140*/  STL [R1+0x4154], R3 ;  /* 0x0041540301007387 */ /* 0x000fe20000100800 */
[----:B---3--:R-:W-:Y:S01]  /*96150*/  HMMA.16816.F32 R16, R20, R6, R16 ;  /* 0x000000061410723c */ /* 0x008fe20000001810 */
[----:B------:R-:W-:-:S02]  /*96160*/  IMAD.MOV.U32 R9, RZ, RZ, R6 ;  /* 0x000000ffff097224 */ /* 0x000fc400078e0006 */
[----:B------:R-:W-:Y:S11]  /*96170*/  IMAD.MOV.U32 R28, RZ, RZ, R7 ;  /* 0x000000ffff1c7224 */ /* 0x000ff600078e0007 */
[----:B------:R-:W-:Y:S09]  /*96180*/  @!UPT UIADD3 URZ, URZ, URZ, URZ ;  /* 0x0000003f3f3ff290 */ /* 0x000ff2000fffe03f */
[----:B------:R0:W-:Y:S01]  /*96190*/  STL.64 [R1+0xe80], R16 ;  /* 0x000e801001007387 */ /* 0x0001e20000100a00 */
[----:B------:R1:W-:Y:S03]  /*961a0*/  STL.64 [R1+0xe88], R18 ;  /* 0x000e881201007387 */ /* 0x0003e60000100a00 */
[----:B0-----:R-:W3:Y:S01]  /*961b0*/  LDL.LU R16, [R1+0xe60] ;  /* 0x000e600001107983 */ /* 0x001ee20000300800 */
[----:B------:R-:W3:Y:S02]  /*961c0*/  LDL.LU R17, [R1+0xe64] ;  /* 0x000e640001117983 */ /* 0x000ee40000300800 */
[----:B-1----:R-:W3:Y:S02]  /*961d0*/  LDL.LU R18, [R1+0xe68] ;  /* 0x000e680001127983 */ /* 0x002ee40000300800 */
[----:B------:R-:W3:Y:S01]  /*961e0*/  LDL.LU R19, [R1+0xe6c] ;  /* 0x000e6c0001137983 */ /* 0x000ee20000300800 */
[----:B------:R-:W2:Y:S01]  /*961f0*/  LDL.64 R6, [R1+0x48] ;  /* 0x0000480001067983 */ /* 0x000ea20000100a00 */
[----:B----4-:R-:W-:Y:S01]  /*96200*/  HMMA.16816.F32 R12, R20, R26, R12 ;  /* 0x0000001a140c723c */ /* 0x010fe2000000180c */
[----:B------:R-:W-:-:S02]  /*96210*/  IMAD.MOV.U32 R8, RZ, RZ, R27 ;  /* 0x000000ffff087224 */ /* 0x000fc400078e001b */
[----:B--2---:R0:W-:Y:S04]  /*96220*/  STL.64 [R1+0x4248], R6 ;  /* 0x0042480601007387 */ /* 0x0041e80000100a00 */
[----:B0-----:R-:W3:Y:S01]  /*96230*/  LDL.64 R6, [R1+0x58] ;  /* 0x0000580001067983 */ /* 0x001ee20000100a00 */
[----:B------:R-:W-:Y:S02]  /*96240*/  STL [R1+0x4160], R28 ;  /* 0x0041601c01007387 */ /* 0x000fe40000100800 */
[----:B------:R-:W-:Y:S11]  /*96250*/  STL [R1+0x415c], R9 ;  /* 0x00415c0901007387 */ /* 0x000ff60000100800 */
[----:B------:R-:W-:Y:S02]  /*96260*/  @!UPT UIADD3 URZ, URZ, URZ, URZ ;  /* 0x0000003f3f3ff290 */ /* 0x000fe4000fffe03f */
[----:B------:R-:W-:Y:S01]  /*96270*/  STL.64 [R1+0xe70], R12 ;  /* 0x000e700c01007387 */ /* 0x000fe20000100a00 */
[----:B------:R0:W-:Y:S04]  /*96280*/  STL.64 [R1+0xe78], R14 ;  /* 0x000e780e01007387 */ /* 0x0001e80000100a00 */
[----:B0-----:R-:W2:Y:S01]  /*96290*/  LDL.LU.64 R14, [R1+0x4258] ;  /* 0x00425800010e7983 */ /* 0x001ea20000300a00 */
[----:B------:R-:W-:Y:S02]  /*962a0*/  STL.64 [R1+0x4220], R10 ;  /* 0x0042200a01007387 */ /* 0x000fe40000100a00 */
[----:B------:R0:W-:Y:S02]  /*962b0*/  STL [R1+0x4218], R8 ;  /* 0x0042180801007387 */ /* 0x0001e40000100800 */
[----:B0-----:R-:W4:Y:S01]  /*962c0*/  LDL.LU R8, [R1+0xe30] ;  /* 0x000e300001087983 */ /* 0x001f220000300800 */
[----:B------:R-:W4:Y:S02]  /*962d0*/  LDL.LU R9, [R1+0xe34] ;  /* 0x000e340001097983 */ /* 0x000f240000300800 */
[----:B------:R-:W2:Y:S02]  /*962e0*/  LDL.LU R10, [R1+0xe38] ;  /* 0x000e3800010a7983 */ /* 0x000ea40000300800 */
[----:B------:R-:W2:Y:S02]  /*962f0*/  LDL.LU R11, [R1+0xe3c] ;  /* 0x000e3c00010b7983 */ /* 0x000ea40000300800 */
[----:B--2---:R0:W-:Y:S01]  /*96300*/  STL.64 [R1+0x4230], R10 ;  /* 0x0042300a01007387 */ /* 0x0041e20000100a00 */
[----:B----4-:R1:W-:Y:S03]  /*96310*/  STL.64 [R1+0x4228], R8 ;  /* 0x0042280801007387 */ /* 0x0103e60000100a00 */
[----:B0-----:R-:W2:Y:S01]  /*96320*/  LDL.64 R10, [R1+0x38] ;  /* 0x00003800010a7983 */ /* 0x001ea20000100a00 */
[----:B------:R-:W-:-:S03]  /*96330*/  IMAD.MOV.U32 R13, RZ, RZ, R26 ;  /* 0x000000ffff0d7224 */ /* 0x000fc600078e001a */
[----:B--2---:R0:W-:Y:S01]  /*96340*/  STL.64 [R1+0x4240], R10 ;  /* 0x0042400a01007387 */ /* 0x0041e20000100a00 */
[----:B-1----:R-:W2:Y:S02]  /*96350*/  LDL.LU R8, [R1+0xe50] ;  /* 0x000e500001087983 */ /* 0x002ea40000300800 */
[----:B------:R-:W2:Y:S01]  /*96360*/  LDL.LU R9, [R1+0xe54] ;  /* 0x000e540001097983 */ /* 0x000ea20000300800 */
[----:B0-----:R-:W2:Y:S01]  /*96370*/  LDL.LU R10, [R1+0xe58] ;  /* 0x000e5800010a7983 */ /* 0x001ea20000300800 */
[----:B------:R-:W2:Y:S02]  /*96380*/  LDL.LU R11, [R1+0xe5c] ;  /* 0x000e5c00010b7983 */ /* 0x000ea40000300800 */
[----:B------:R-:W4:Y:S01]  /*96390*/  LDL.64 R26, [R1+0x18] ;  /* 0x00001800011a7983 */ /* 0x000f220000100a00 */
[----:B---3--:R-:W-:Y:S01]  /*963a0*/  HMMA.16816.F32 R16, R20, R6, R16 ;  /* 0x000000061410723c */ /* 0x008fe20000001810 */
[----:B----4-:R0:W-:Y:S04]  /*963b0*/  STL.64 [R1+0x4210], R26 ;  /* 0x0042101a01007387 */ /* 0x0101e80000100a00 */
[----:B0-----:R-:W3:Y:S01]  /*963c0*/  LDL.64 R26, [R1+0x28] ;  /* 0x00002800011a7983 */ /* 0x001ee20000100a00 */
[----:B------:R-:W-:-:S03]  /*963d0*/  IMAD.MOV.U32 R12, RZ, RZ, R7 ;  /* 0x000000ffff0c7224 */ /* 0x000fc600078e0007 */
[----:B---3--:R0:W-:Y:S01]  /*963e0*/  STL.64 [R1+0x4238], R26 ;  /* 0x0042381a01007387 */ /* 0x0081e20000100a00 */
[----:B------:R-:W3:Y:S02]  /*963f0*/  LDL.LU R24, [R1+0xe40] ;  /* 0x000e400001187983 */ /* 0x000ee40000300800 */
[----:B------:R-:W3:Y:S01]  /*96400*/  LDL.LU R25, [R1+0xe44] ;  /* 0x000e440001197983 */ /* 0x000ee20000300800 */
[----:B0-----:R-:W3:Y:S01]  /*96410*/  LDL.LU R26, [R1+0xe48] ;  /* 0x000e4800011a7983 */ /* 0x001ee20000300800 */
[----:B------:R-:W3:Y:S02]  /*96420*/  LDL.LU R27, [R1+0xe4c] ;  /* 0x000e4c00011b7983 */ /* 0x000ee40000300800 */
[----:B------:R-:W-:Y:S07]  /*96430*/  STL [R1+0x4164], R13 ;  /* 0x0041640d01007387 */ /* 0x000fee0000100800 */
[----:B------:R0:W-:Y:S01]  /*96440*/  STL.64 [R1+0xe60], R16 ;  /* 0x000e601001007387 */ /* 0x0001e20000100a00 */
[----:B------:R1:W-:Y:S01]  /*96450*/  STL.64 [R1+0xe68], R18 ;  /* 0x000e681201007387 */ /* 0x0003e20000100a00 */
[----:B0-----:R-:W-:-:S03]  /*96460*/  IMAD.MOV.U32 R17, RZ, RZ, R6 ;  /* 0x000000ffff117224 */ /* 0x001fc600078e0006 */
[----:B-1----:R-:W4:Y:S01]  /*96470*/  LDL.LU.64 R18, [R1+0x4250] ;  /* 0x0042500001127983 */ /* 0x002f220000300a00 */
[----:B------:R-:W2:Y:S02]  /*96480*/  LDL.LU.64 R6, [R1+0x4248] ;  /* 0x0042480001067983 */ /* 0x000ea40000300a00 */
[----:B------:R-:W-:Y:S02]  /*96490*/  STL.64 [R1+0x4208], R14 ;  /* 0x0042080e01007387 */ /* 0x000fe40000100a00 */
        /* <DEDUP_REMOVED lines=12> */
[----:B------:R-:W2:Y:S02]  /*96560*/  LDL.LU R4, [R1+0xe10] ;  /* 0x000e100001047983 */ /* 0x000ea40000300800 */
[----:B------:R-:W-:Y:S01]  /*96570*/  IMAD.MOV.U32 R2, RZ, RZ, R6 ;  /* 0x000000ffff027224 */ /* 0x000fe200078e0006 */
[----:B------:R-:W2:Y:S01]  /*96580*/  LDL.LU R5, [R1+0xe14] ;  /* 0x000e140001057983 */ /* 0x000ea20000300800 */
[----:B------:R-:W2:Y:S02]  /*96590*/  LDL.LU R6, [R1+0xe18] ;  /* 0x000e180001067983 */ /* 0x000ea40000300800 */
[----:B------:R-:W2:Y:S02]  /*965a0*/  LDL.LU R7, [R1+0xe1c] ;  /* 0x000e1c0001077983 */ /* 0x000ea40000300800 */
[----:B----4-:R0:W-:Y:S01]  /*965b0*/  STL.64 [R1+0x41f0], R18 ;  /* 0x0041f01201007387 */ /* 0x0101e20000100a00 */
[----:B------:R-:W-:Y:S04]  /*965c0*/  STL.64 [R1+0x41e8], R16 ;  /* 0x0041e81001007387 */ /* 0x000fe80000100a00 */
[----:B0-----:R-:W2:Y:S01]  /*965d0*/  LDL.64 R18, [R1+0x8] ;  /* 0x0000080001127983 */ /* 0x001ea20000100a00 */
        /* <DEDUP_REMOVED lines=15> */
[----:B------:R-:W4:Y:S02]  /*966d0*/  LDL.LU R8, [R1+0x4218] ;  /* 0x0042180001087983 */ /* 0x000f240000300800 */
[----:B------:R-:W-:Y:S02]  /*966e0*/  IMAD.MOV.U32 R9, RZ, RZ, R26 ;  /* 0x000000ffff097224 */ /* 0x000fe400078e001a */
[----:B------:R-:W-:Y:S02]  /*966f0*/  IMAD.MOV.U32 R0, RZ, RZ, R27 ;  /* 0x000000ffff007224 */ /* 0x000fe400078e001b */
[----:B------:R-:W2:Y:S04]  /*96700*/  LDL.LU.64 R26, [R1+0x4210] ;  /* 0x00421000011a7983 */ /* 0x000ea80000300a00 */
[----:B---3--:R-:W-:Y:S01]  /*96710*/  STL.64 [R1+0x41c8], R10 ;  /* 0x0041c80a01007387 */ /* 0x008fe20000100a00 */
[----:B----4-:R0:W-:Y:S03]  /*96720*/  STL.64 [R1+0x41c0], R8 ;  /* 0x0041c00801007387 */ /* 0x0101e60000100a00 */
[----:B0-----:R-:W3:Y:S01]  /*96730*/  LDL.LU R8, [R1+0xdf0] ;  /* 0x000df00001087983 */ /* 0x001ee20000300800 */
[----:B------:R-:W3:Y:S02]  /*96740*/  LDL.LU R9, [R1+0xdf4] ;  /* 0x000df40001097983 */ /* 0x000ee40000300800 */
[----:B------:R-:W4:Y:S02]  /*96750*/  LDL.LU R10, [R1+0xdf8] ;  /* 0x000df800010a7983 */ /* 0x000f240000300800 */
[----:B------:R-:W4:Y:S01]  /*96760*/  LDL.LU R11, [R1+0xdfc] ;  /* 0x000dfc00010b7983 */ /* 0x000f220000300800 */
[----:B--2---:R-:W-:Y:S01]  /*96770*/  HMMA.16816.F32 R12, R20, R26, R12 ;  /* 0x0000001a140c723c */ /* 0x004fe2000000180c */
[----:B------:R-:W-:-:S07]  /*96780*/  IMAD.MOV.U32 R28, RZ, RZ, R27 ;  /* 0x000000ffff1c7224 */ /* 0x000fce00078e001b */
[----:B------:R-:W-:Y:S01]  /*96790*/  HMMA.16816.F32 R4, R20, R18, R4 ;  /* 0x000000121404723c */ /* 0x000fe20000001804 */
[----:B----4-:R-:W-:Y:S01]  /*967a0*/  STL.64 [R1+0x41e0], R10 ;  /* 0x0041e00a01007387 */ /* 0x010fe20000100a00 */
[----:B---3--:R0:W-:Y:S03]  /*967b0*/  STL.64 [R1+0x41d8], R8 ;  /* 0x0041d80801007387 */ /* 0x0081e60000100a00 */
[----:B0-----:R-:W2:Y:S01]  /*967c0*/  LDL.LU R8, [R1+0xe00] ;  /* 0x000e000001087983 */ /* 0x001ea20000300800 */
[----:B------:R-:W2:Y:S02]  /*967d0*/  LDL.LU R9, [R1+0xe04] ;  /* 0x000e040001097983 */ /* 0x000ea40000300800 */
[----:B------:R-:W2:Y:S02]  /*967e0*/  LDL.LU R10, [R1+0xe08] ;  /* 0x000e0800010a7983 */ /* 0x000ea40000300800 */
[----:B------:R-:W2:Y:S05]  /*967f0*/  LDL.LU R11, [R1+0xe0c] ;  /* 0x000e0c00010b7983 */ /* 0x000eaa0000300800 */
[----:B------:R-:W-:Y:S01]  /*96800*/  STL.64 [R1+0xe20], R12 ;  /* 0x000e200c01007387 */ /* 0x000fe20000100a00 */
[----:B------:R0:W-:Y:S03]  /*96810*/  STL.64 [R1+0xe28], R14 ;  /* 0x000e280e01007387 */ /* 0x0001e60000100a00 */
[----:B0-----:R-:W3:Y:S01]  /*96820*/  LDL.LU.64 R14, [R1+0x4208] ;  /* 0x00420800010e7983 */ /* 0x001ee20000300a00 */
[----:B------:R-:W4:Y:S02]  /*96830*/  LDL.LU R12, [R1+0x4200] ;  /* 0x00420000010c7983 */ /* 0x000f240000300800 */
[----:B------:R-:W2:Y:S02]  /*96840*/  LDL.LU R24, [R1+0x560] ;  /* 0x0005600001187983 */ /* 0x000ea40000300800 */
[----:B------:R-:W-:Y:S01]  /*96850*/  IMAD.MOV.U32 R13, RZ, RZ, R26 ;  /* 0x000000ffff0d7224 */ /* 0x000fe200078e001a */
[----:B------:R-:W2:Y:S01]  /*96860*/  LDL.LU R25, [R1+0x564] ;  /* 0x0005640001197983 */ /* 0x000ea20000300800 */
        /* <DEDUP_REMOVED lines=8> */
[----:B------:R0:W-:Y:S01]  /*968f0*/  STL.64 [R1+0xe10], R4 ;  /* 0x000e100401007387 */ /* 0x0001e20000100a00 */
[----:B------:R1:W-:Y:S02]  /*96900*/  STL.64 [R1+0xe18], R6 ;  /* 0x000e180601007387 */ /* 0x0003e40000100a00 */
[----:B0-----:R-:W-:Y:S01]  /*96910*/  IMAD.MOV.U32 R5, RZ, RZ, R18 ;  /* 0x000000ffff057224 */ /* 0x001fe200078e0012 */
[----:B-1----:R-:W2:Y:S01]  /*96920*/  LDL.LU.64 R6, [R1+0x41f8] ;  /* 0x0041f80001067983 */ /* 0x002ea20000300a00 */
[----:B------:R-:W-:-:S02]  /*96930*/  IMAD.MOV.U32 R4, RZ, RZ, R19 ;  /* 0x000000ffff047224 */ /* 0x000fc400078e0013 */
[----:B------:R-:W2:Y:S02]  /*96940*/  LDL.LU.64 R18, [R1+0x41f0] ;  /* 0x0041f00001127983 */ /* 0x000ea40000300a00 */
        /* <DEDUP_REMOVED lines=9> */
[----:B---3--:R0:W-:Y:S02]  /*969e0*/  STL.64 [R1+0x4168], R16 ;  /* 0x0041681001007387 */ /* 0x0081e40000100a00 */
[----:B0-----:R-:W3:Y:S01]  /*969f0*/  LDL.LU R16, [R1+0x490] ;  /* 0x0004900001107983 */ /* 0x001ee20000300800 */
[----:B------:R-:W3:Y:S02]  /*96a00*/  LDL.LU R17, [R1+0x494] ;  /* 0x0004940001117983 */ /* 0x000ee40000300800 */
[----:B------:R-:W3:Y:S02]  /*96a10*/  LDL.LU R18, [R1+0x498] ;  /* 0x0004980001127983 */ /* 0x000ee40000300800 */
[----:B------:R-:W3:Y:S01]  /*96a20*/  LDL.LU R19, [R1+0x49c] ;  /* 0x00049c0001137983 */ /* 0x000ee20000300800 */
[----:B--2---:R-:W-:Y:S01]  /*96a30*/  HMMA.16816.F32 R8, R20, R14, R8 ;  /* 0x0000000e1408723c */ /* 0x004fe20000001808 */
[----:B---3--:R0:W-:Y:S01]  /*96a40*/  STL.64 [R1+0x4178], R18 ;  /* 0x0041781201007387 */ /* 0x0081e20000100a00 */
[----:B------:R-:W-:Y:S02]  /*96a50*/  STL.64 [R1+0x4170], R16 ;  /* 0x0041701001007387 */ /* 0x000fe40000100a00 */
[----:B0-----:R-:W-:-:S02]  /*96a60*/  IMAD.MOV.U32 R18, RZ, RZ, R6 ;  /* 0x000000ffff127224 */ /* 0x001fc400078e0006 */
[----:B------:R-:W-:Y:S01]  /*96a70*/  IMAD.MOV.U32 R19, RZ, RZ, R7 ;  /* 0x000000ffff137224 */ /* 0x000fe200078e0007 */
[----:B------:R-:W2:Y:S01]  /*96a80*/  LDL.LU R6, [R1+0x41d4] ;  /* 0x0041d40001067983 */ /* 0x000ea20000300800 */
[----:B------:R-:W2:Y:S03]  /*96a90*/  LDL.LU R7, [R1+0x41d0] ;  /* 0x0041d00001077983 */ /* 0x000ea60000300800 */
[----:B------:R0:W-:Y:S04]  /*96aa0*/  STL.64 [R1+0x4188], R18 ;  /* 0x0041881201007387 */ /* 0x0001e80000100a00 */
[----:B0-----:R-:W3:Y:S04]  /*96ab0*/  LDL R18, [R1+0x1b8] ;  /* 0x0001b80001127983 */ /* 0x001ee80000100800 */
[----:B------:R-:W3:Y:S04]  /*96ac0*/  LDL R19, [R1+0x1bc] ;  /* 0x0001bc0001137983 */ /* 0x000ee80000100800 */
[----:B------:R-:W-:Y:S02]  /*96ad0*/  STL.64 [R1+0xdf0], R8 ;  /* 0x000df00801007387 */ /* 0x000fe40000100a00 */
[----:B------:R0:W-:Y:S02]  /*96ae0*/  STL.64 [R1+0xdf8], R10 ;  /* 0x000df80a01007387 */ /* 0x0001e40000100a00 */
[----:B0-----:R-:W2:Y:S01]  /*96af0*/  LDL.LU.64 R10, [R1+0x41c8] ;  /* 0x0041c800010a7983 */ /* 0x001ea20000300a00 */
[----:B------:R-:W3:Y:S02]  /*96b00*/  LDL.LU.64 R8, [R1+0x41c0] ;  /* 0x0041c00001087983 */ /* 0x000ee40000300a00 */
[----:B------:R-:W-:Y:S02]  /*96b10*/  STL.64 [R1+0x3e98], R14 ;  /* 0x003e980e01007387 */ /* 0x000fe40000100a00 */
[----:B----4-:R0:W-:Y:S02]  /*96b20*/  STL.64 [R1+0x4180], R12 ;  /* 0x0041800c01007387 */ /* 0x0101e40000100a00 */
[----:B0-----:R-:W4:Y:S01]  /*96b30*/  LDL.LU R12, [R1+0x4a0] ;  /* 0x0004a000010c7983 */ /* 0x001f220000300800 */
[----:B------:R-:W4:Y:S02]  /*96b40*/  LDL.LU R13, [R1+0x4a4] ;  /* 0x0004a400010d7983 */ /* 0x000f240000300800 */
[----:B------:R-:W3:Y:S02]  /*96b50*/  LDL.LU R14, [R1+0x4a8] ;  /* 0x0004a800010e7983 */ /* 0x000ee40000300800 */
[----:B------:R-:W3:Y:S01]  /*96b60*/  LDL.LU R15, [R1+0x4ac] ;  /* 0x0004ac00010f7983 */ /* 0x000ee20000300800 */
[C---:B--2---:R-:W-:Y:S01]  /*96b70*/  HMMA.16816.F32 R24, R20.reuse, R10, R24 ;  /* 0x0000000a1418723c */ /* 0x044fe20000001818 */
[----:B---3--:R-:W-:Y:S01]  /*96b80*/  STL.64 [R1+0x4198], R14 ;  /* 0x0041980e01007387 */ /* 0x008fe20000100a00 */
[----:B----4-:R0:W-:Y:S03]  /*96b90*/  STL.64 [R1+0x4190], R12 ;  /* 0x0041900c01007387 */ /* 0x0101e60000100a00 */
        /* <DEDUP_REMOVED lines=8> */
[----:B------:R-:W3:Y:S02]  /*96c20*/  LDL.LU.64 R24, [R1+0x41b0] ;  /* 0x0041b00001187983 */ /* 0x000ee40000300a00 */
[----:B------:R-:W-:Y:S01]  /*96c30*/  STL.64 [R1+0x3e90], R10 ;  /* 0x003e900a01007387 */ /* 0x000fe20000100a00 */
[----:B---3--:R-:W-:Y:S01]  /*96c40*/  HMMA.16816.F32 R20, R20, R6, R24 ;  /* 0x000000061414723c */ /* 0x008fe20000001818 */
[----:B------:R-:W2:Y:S01]  /*96c50*/  LDL.LU.64 R26, [R1+0x41a8] ;  /* 0x0041a800011a7983 */ /* 0x000ea20000300a00 */
[----:B------:R-:W2:Y:S11]  /*96c60*/  LDL.LU.64 R24, [R1+0x41a0] ;  /* 0x0041a00001187983 */ /* 0x000eb60000300a00 */
[----:B------:R-:W-:Y:S10]  /*96c70*/  @!UPT UIADD3 URZ, URZ, URZ, URZ ;  /* 0x0000003f3f3ff290 */ /* 0x000ff4000fffe03f */
[----:B------:R-:W-:Y:S01]  /*96c80*/  STL.64 [R1+0x560], R20 ;  /* 0x0005601401007387 */ /* 0x000fe20000100a00 */
[----:B------:R0:W-:Y:S03]  /*96c90*/  STL.64 [R1+0x568], R22 ;  /* 0x0005681601007387 */ /* 0x0001e60000100a00 */
[----:B0-----:R-:W3:Y:S04]  /*96ca0*/  LDL R22, [R1+0x198] ;  /* 0x0001980001167983 */ /* 0x001ee80000100800 */
[----:B------:R-:W3:Y:S01]  /*96cb0*/  LDL R23, [R1+0x19c] ;  /* 0x00019c0001177983 */ /* 0x000ee20000100800 */
        /* <DEDUP_REMOVED lines=15> */
[----:B---3--:R-:W-:Y:S01]  /*96db0*/  HMMA.16816.F32 R20, R24, R22, R16 ;  /* 0x000000161814723c */ /* 0x008fe20000001810 */
[----:B------:R-:W3:Y:S06]  /*96dc0*/  LDL.LU.64 R16, [R1+0x4168] ;  /* 0x0041680001107983 */ /* 0x000eec0000300a00 */
[----:B------:R-:W-:-:S02]  /*96dd0*/  IMAD.MOV.U32 R18, RZ, RZ, R5 ;  /* 0x000000ffff127224 */ /* 0x000fc400078e0005 */
[----:B------:R-:W-:Y:S11]  /*96de0*/  IMAD.MOV.U32 R19, RZ, RZ, R4 ;  /* 0x000000ffff137224 */ /* 0x000ff600078e0004 */
[----:B------:R-:W-:Y:S03]  /*96df0*/  @!UPT UIADD3 URZ, URZ, URZ, URZ ;  /* 0x0000003f3f3ff290 */ /* 0x000fe6000fffe03f */
[----:B------:R-:W-:Y:S01]  /*96e00*/  STL.64 [R1+0x490], R20 ;  /* 0x0004901401007387 */ /* 0x000fe20000100a00 */
[----:B------:R-:W-:Y:S02]  /*96e10*/  STL.64 [R1+0x498], R22 ;  /* 0x0004981601007387 */ /* 0x000fe40000100a00 */
[----:B------:R2:W-:Y:S02]  /*96e20*/  STL.64 [R1+0x3eb0], R18 ;  /* 0x003eb01201007387 */ /* 0x0005e40000100a00 */
[----:B------:R-:W4:Y:S01]  /*96e30*/  LDL.LU R4, [R1+0x730] ;  /* 0x0007300001047983 */ /* 0x000f220000300800 */
[----:B------:R-:W4:Y:S01]  /*96e40*/  LDL.LU R5, [R1+0x734] ;  /* 0x0007340001057983 */ /* 0x000f220000300800 */
[----:B------:R-:W3:Y:S02]  /*96e50*/  LDL.LU R6, [R1+0x738] ;  /* 0x0007380001067983 */ /* 0x000ee40000300800 */
[----:B------:R-:W3:Y:S02]  /*96e60*/  LDL.LU R7, [R1+0x73c] ;  /* 0x00073c0001077983 */ /* 0x000ee40000300800 */
[----:B--2---:R-:W-:-:S02]  /*96e70*/  IMAD.MOV.U32 R18, RZ, RZ, R13 ;  /* 0x000000ffff127224 */ /* 0x004fc400078e000d */
[----:B------:R-:W-:Y:S01]  /*96e80*/  IMAD.MOV.U32 R19, RZ, RZ, R28 ;  /* 0x000000ffff137224 */ /* 0x000fe200078e001c */
[----:B---3--:R-:W-:Y:S01]  /*96e90*/  STL.64 [R1+0x3ec0], R6 ;  /* 0x003ec00601007387 */ /* 0x008fe20000100a00 */
[----:B----4-:R0:W-:Y:S02]  /*96ea0*/  STL.64 [R1+0x3eb8], R4 ;  /* 0x003eb80401007387 */ /* 0x0101e40000100a00 */
        /* <DEDUP_REMOVED lines=26> */
[----:B------:R-:W-:Y:S01]  /*97050*/  IMAD.MOV.U32 R19, RZ, RZ, R16 ;  /* 0x000000ffff137224 */ /* 0x000fe200078e0010 */
[----:B------:R-:W2:Y:S01]  /*97060*/  LDL.LU R2, [R1+0x414c] ;  /* 0x00414c0001027983 */ /* 0x000ea20000300800 */
        /* <DEDUP_REMOVED lines=29> */
[----:B---3--:R-:W-:Y:S01]  /*97240*/  IMAD.MOV.U32 R19, RZ, RZ, R28 ;  /* 0x000000ffff137224 */ /* 0x008fe200078e001c */
        /* <DEDUP_REMOVED lines=122> */
[----:B------:R0:W-:Y:S01]  /*979f0*/  STL.64 [R1+0x4078], R18 ;  /* 0x0040781201007387 */ /* 0x0001e20000100a00 */
[----:B------:R-:W-:Y:S02]  /*97a00*/  IMAD.MOV.U32 R22, RZ, RZ, R16 ;  /* 0x000000ffff167224 */ /* 0x000fe400078e0010 */
[----:B------:R-:W-:Y:S02]  /*97a10*/  IMAD.MOV.U32 R23, RZ, RZ, R13 ;  /* 0x000000ffff177224 */ /* 0x000fe400078e000d */
[----:B0-----:R-:W-:-:S02]  /*97a20*/  IMAD.MOV.U32 R18, RZ, RZ, R29 ;  /* 0x000000ffff127224 */ /* 0x001fc400078e001d */
[----:B------:R-:W-:Y:S01]  /*97a30*/  IMAD.MOV.U32 R19, RZ, RZ, R17 ;  /* 0x000000ffff137224 */ /* 0x000fe200078e0011 */
        /* <DEDUP_REMOVED lines=8> */
[----:B------:R-:W2:Y:S02]  /*97ac0*/  LDL.LU R16, [R1+0x450] ;  /* 0x0004500001107983 */ /* 0x000ea40000300800 */
[----:B------:R-:W2:Y:S01]  /*97ad0*/  LDL.LU R17, [R1+0x454] ;  /* 0x0004540001117983 */ /* 0x000ea20000300800 */
[----:B0-----:R-:W2:Y:S01]  /*97ae0*/  LDL.LU R18, [R1+0x458] ;  /* 0x0004580001127983 */ /* 0x001ea20000300800 */
[----:B------:R-:W2:Y:S02]  /*97af0*/  LDL.LU R19, [R1+0x45c] ;  /* 0x00045c0001137983 */ /* 0x000ea40000300800 */
[----:B---3--:R-:W-:-:S02]  /*97b00*/  IMAD.MOV.U32 R22, RZ, RZ, R12 ;  /* 0x000000ffff167224 */ /* 0x008fc400078e000c */
[----:B------:R-:W-:Y:S02]  /*97b10*/  IMAD.MOV.U32 R23, RZ, RZ, R9 ;  /* 0x000000ffff177224 */ /* 0x000fe400078e0009 */
[----:B------:R-:W-:Y:S02]  /*97b20*/  IMAD.MOV.U32 R10, RZ, RZ, R8 ;  /* 0x000000ffff0a7224 */ /* 0x000fe400078e0008 */
[----:B----4-:R-:W-:Y:S01]  /*97b30*/  IMAD.MOV.U32 R11, RZ, RZ, R3 ;  /* 0x000000ffff0b7224 */ /* 0x010fe200078e0003 */
[----:B--2---:R-:W-:Y:S01]  /*97b40*/  STL.64 [R1+0x40a8], R18 ;  /* 0x0040a81201007387 */ /* 0x004fe20000100a00 */
[----:B------:R-:W-:Y:S02]  /*97b50*/  STL.64 [R1+0x40a0], R16 ;  /* 0x0040a01001007387 */ /* 0x000fe40000100a00 */
[----:B------:R0:W-:Y:S02]  /*97b60*/  STL.64 [R1+0x40b0], R22 ;  /* 0x0040b01601007387 */ /* 0x0001e40000100a00 */
[----:B------:R-:W-:Y:S01]  /*97b70*/  STL.64 [R1+0x40b8], R10 ;  /* 0x0040b80a01007387 */ /* 0x000fe20000100a00 */
[----:B------:R-:W2:Y:S01]  /*97b80*/  LDL.LU R20, [R1+0x470] ;  /* 0x0004700001147983 */ /* 0x000ea20000300800 */
[----:B------:R-:W2:Y:S03]  /*97b90*/  LDL.LU R21, [R1+0x474] ;  /* 0x0004740001157983 */ /* 0x000ea60000300800 */
[----:B0-----:R-:W3:Y:S01]  /*97ba0*/  LDL.LU R22, [R1+0x478] ;  /* 0x0004780001167983 */ /* 0x001ee20000300800 */
[----:B------:R-:W3:Y:S03]  /*97bb0*/  LDL.LU R23, [R1+0x47c] ;  /* 0x00047c0001177983 */ /* 0x000ee60000300800 */
        /* <DEDUP_REMOVED lines=43> */
[----:B------:R-:W-:Y:S02]  /*97e70*/  STL.64 [R1+0x480], R8 ;  /* 0x0004800801007387 */ /* 0x000fe40000100a00 */
[----:B------:R0:W-:Y:S02]  /*97e80*/  STL.64 [R1+0x488], R10 ;  /* 0x0004880a01007387 */ /* 0x0001e40000100a00 */
        /* <DEDUP_REMOVED lines=14> */
[----:B------:R-:W-:Y:S01]  /*97f70*/  STL.64 [R1+0x460], R20 ;  /* 0x0004601401007387 */ /* 0x000fe20000100a00 */
[----:B------:R0:W-:Y:S03]  /*97f80*/  STL.64 [R1+0x468], R22 ;  /* 0x0004681601007387 */ /* 0x0001e60000100a00 */
[----:B0-----:R-:W3:Y:S02]  /*97f90*/  LDL.LU.64 R22, [R1+0x4098] ;  /* 0x0040980001167983 */ /* 0x001ee40000300a00 */
[C---:B---3--:R-:W-:Y:S02]  /*97fa0*/  HMMA.16816.F32 R20, R24.reuse, R22, R16 ;  /* 0x000000161814723c */ /* 0x048fe40000001810 */
[----:B------:R-:W3:Y:S11]  /*97fb0*/  LDL.LU.64 R18, [R1+0x4090] ;  /* 0x0040900001127983 */ /* 0x000ef60000300a00 */
[----:B------:R-:W-:Y:S10]  /*97fc0*/  @!UPT UIADD3 URZ, URZ, URZ, URZ ;  /* 0x0000003f3f3ff290 */ /* 0x000ff4000fffe03f */
[----:B------:R-:W-:Y:S01]  /*97fd0*/  STL.64 [R1+0x450], R20 ;  /* 0x0004501401007387 */ /* 0x000fe20000100a00 */
[----:B------:R-:W-:Y:S02]  /*97fe0*/  STL.64 [R1+0x458], R22 ;  /* 0x0004581601007387 */ /* 0x000fe40000100a00 */
[----:B------:R-:W-:Y:S01]  /*97ff0*/  LDSM.16.MT88.4 R20, [R28+0x13000] ;  /* 0x013000001c14783b */ /* 0x000fe20000004200 */
[C---:B---3--:R-:W-:Y:S01]  /*98000*/  HMMA.16816.F32 R16, R24.reuse, R18, R4 ;  /* 0x000000121810723c */ /* 0x048fe20000001804 */
[----:B------:R-:W3:Y:S02]  /*98010*/  LDL.LU.64 R6, [R1+0x4088] ;  /* 0x0040880001067983 */ /* 0x000ee40000300a00 */
        /* <DEDUP_REMOVED lines=139> */
[----:B------:R-:W3:Y:S11]  /*988d0*/  LDL.LU.64 R6, [R1+0x3ea8] ;  /* 0x003ea80001067983 */ /* 0x000ef60000300a00 */
[----:B------:R-:W-:Y:S10]  /*988e0*/  @!UPT UIADD3 URZ, URZ, URZ, URZ ;  /* 0x0000003f3f3ff290 */ /* 0x000ff4000fffe03f */
        /* <DEDUP_REMOVED lines=10> */
[----:B------:R-:W3:Y:S02]  /*98990*/  LDL.LU R16, [R1+0x440] ;  /* 0x0004400001107983 */ /* 0x000ee40000300800 */
[----:B------:R-:W3:Y:S01]  /*989a0*/  LDL.LU R17, [R1+0x444] ;  /* 0x0004440001117983 */ /* 0x000ee20000300800 */
[----:B0-----:R-:W3:Y:S01]  /*989b0*/  LDL.LU R18, [R1+0x448] ;  /* 0x0004480001127983 */ /* 0x001ee20000300800 */
[----:B------:R-:W3:Y:S01]  /*989c0*/  LDL.LU R19, [R1+0x44c] ;  /* 0x00044c0001137983 */ /* 0x000ee20000300800 */
[C---:B--2---:R-:W-:Y:S11]  /*989d0*/  HMMA.16816.F32 R8, R24.reuse, R14, R8 ;  /* 0x0000000e1808723c */ /* 0x044ff60000001808 */
[----:B------:R-:W-:Y:S11]  /*989e0*/  @!UPT UIADD3 URZ, URZ, URZ, URZ ;  /* 0x0000003f3f3ff290 */ /* 0x000ff6000fffe03f */
[----:B------:R-:W-:Y:S01]  /*989f0*/  @!UPT UIADD3 URZ, URZ, URZ, URZ ;  /* 0x0000003f3f3ff290 */ /* 0x000fe2000fffe03f */
[----:B------:R-:W-:Y:S01]  /*98a00*/  STL.64 [R1+0x710], R8 ;  /* 0x0007100801007387 */ /* 0x000fe20000100a00 */
[----:B------:R0:W-:Y:S03]  /*98a10*/  STL.64 [R1+0x718], R10 ;  /* 0x0007180a01007387 */ /* 0x0001e60000100a00 */
[----:B0-----:R-:W2:Y:S01]  /*98a20*/  LDL.LU.64 R10, [R1+0x3e90] ;  /* 0x003e9000010a7983 */ /* 0x001ea20000300a00 */
[----:B------:R0:W-:Y:S02]  /*98a30*/  STL [R1+0x3cc4], R14 ;  /* 0x003cc40e01007387 */ /* 0x0001e40000100800 */
[----:B------:R1:W-:Y:S02]  /*98a40*/  STL [R1+0x3cc0], R15 ;  /* 0x003cc00f01007387 */ /* 0x0003e40000100800 */
[----:B------:R-:W4:Y:S01]  /*98a50*/  LDL.LU R12, [R1+0x700] ;  /* 0x00070000010c7983 */ /* 0x000f220000300800 */
[----:B------:R-:W4:Y:S04]  /*98a60*/  LDL.LU R13, [R1+0x704] ;  /* 0x00070400010d7983 */ /* 0x000f280000300800 */
[----:B0-----:R-:W4:Y:S01]  /*98a70*/  LDL.LU R14, [R1+0x708] ;  /* 0x00070800010e7983 */ /* 0x001f220000300800 */
[----:B-1----:R-:W4:Y:S03]  /*98a80*/  LDL.LU R15, [R1+0x70c] ;  /* 0x00070c00010f7983 */ /* 0x002f260000300800 */
[----:B--2---:R-:W-:Y:S01]  /*98a90*/  STL [R1+0x3cac], R10 ;  /* 0x003cac0a01007387 */ /* 0x004fe20000100800 */
[----:B------:R3:W-:Y:S01]  /*98aa0*/  STL [R1+0x3ca8], R11 ;  /* 0x003ca80b01007387 */ /* 0x0007e20000100800 */
[C---:B----4-:R-:W-:Y:S08]  /*98ab0*/  HMMA.16816.F32 R12, R24.reuse, R10, R12 ;  /* 0x0000000a180c723c */ /* 0x050ff0000000180c */
[----:B---3--:R-:W-:Y:S01]  /*98ac0*/  HMMA.16816.F32 R8, R24, R6, R16 ;  /* 0x000000061808723c */ /* 0x008fe20000001810 */
[----:B------:R-:W0:Y:S11]  /*98ad0*/  LDSM.16.MT88.4 R24, [R28+0x13080] ;  /* 0x013080001c18783b */ /* 0x000e360000004200 */
[----:B------:R-:W-:Y:S03]  /*98ae0*/  @!UPT UIADD3 URZ, URZ, URZ, URZ ;  /* 0x0000003f3f3ff290 */ /* 0x000fe6000fffe03f */
[----:B------:R-:W-:Y:S01]  /*98af0*/  STL.64 [R1+0x700], R12 ;  /* 0x0007000c01007387 */ /* 0x000fe20000100a00 */
[----:B------:R-:W-:Y:S02]  /*98b00*/  STL.64 [R1+0x708], R14 ;  /* 0x0007080e01007387 */ /* 0x000fe40000100a00 */
[----:B------:R1:W-:Y:S05]  /*98b10*/  STL.64 [R1+0x3e38], R6 ;  /* 0x003e380601007387 */ /* 0x0003ea0000100a00 */
[----:B------:R-:W-:Y:S01]  /*98b20*/  STL.64 [R1+0x440], R8 ;  /* 0x0004400801007387 */ /* 0x000fe20000100a00 */
[----:B------:R-:W-:Y:S01]  /*98b30*/  STL.64 [R1+0x448], R10 ;  /* 0x0004480a01007387 */ /* 0x000fe20000100a00 */
[----:B------:R-:W2:Y:S02]  /*98b40*/  LDL.LU R4, [R1+0xd70] ;  /* 0x000d700001047983 */ /* 0x000ea40000300800 */
[----:B------:R-:W2:Y:S01]  /*98b50*/  LDL.LU R5, [R1+0xd74] ;  /* 0x000d740001057983 */ /* 0x000ea20000300800 */
[----:B-1----:R-:W3:Y:S01]  /*98b60*/  LDL.LU R6, [R1+0xd78] ;  /* 0x000d780001067983 */ /* 0x002ee20000300800 */
[----:B------:R-:W3:Y:S02]  /*98b70*/  LDL.LU R7, [R1+0xd7c] ;  /* 0x000d7c0001077983 */ /* 0x000ee40000300800 */
[----:B------:R-:W4:Y:S02]  /*98b80*/  LDL.LU R12, [R1+0xdc0] ;  /* 0x000dc000010c7983 */ /* 0x000f240000300800 */
[----:B------:R-:W4:Y:S01]  /*98b90*/  LDL.LU R13, [R1+0xdc4] ;  /* 0x000dc400010d7983 */ /* 0x000f220000300800 */
[----:B------:R-:W2:Y:S01]  /*98ba0*/  LDL.LU R14, [R1+0xdc8] ;  /* 0x000dc800010e7983 */ /* 0x000ea20000300800 */
[----:B------:R-:W2:Y:S03]  /*98bb0*/  LDL.LU R15, [R1+0xdcc] ;  /* 0x000dcc00010f7983 */ /* 0x000ea60000300800 */
[----:B--2---:R1:W-:Y:S01]  /*98bc0*/  STL.64 [R1+0x3e88], R14 ;  /* 0x003e880e01007387 */ /* 0x0043e20000100a00 */
[----:B----4-:R-:W-:Y:S03]  /*98bd0*/  STL.64 [R1+0x3e80], R12 ;  /* 0x003e800c01007387 */ /* 0x010fe60000100a00 */
[----:B-1----:R-:W2:Y:S01]  /*98be0*/  LDL.64 R14, [R1+0x1b8] ;  /* 0x0001b800010e7983 */ /* 0x002ea20000100a00 */
[----:B------:R-:W4:Y:S02]  /*98bf0*/  LDL.LU R8, [R1+0xdb0] ;  /* 0x000db00001087983 */ /* 0x000f240000300800 */
[----:B------:R-:W4:Y:S02]  /*98c00*/  LDL.LU R9, [R1+0xdb4] ;  /* 0x000db40001097983 */ /* 0x000f240000300800 */
[----:B------:R-:W2:Y:S01]  /*98c10*/  LDL.LU R10, [R1+0xdb8] ;  /* 0x000db800010a7983 */ /* 0x000ea20000300800 */
[----:B------:R-:W2:Y:S04]  /*98c20*/  LDL.LU R11, [R1+0xdbc] ;  /* 0x000dbc00010b7983 */ /* 0x000ea80000300800 */
[----:B--2---:R1:W-:Y:S01]  /*98c30*/  STL.64 [R1+0x3e78], R10 ;  /* 0x003e780a01007387 */ /* 0x0043e20000100a00 */
[----:B----4-:R-:W-:Y:S03]  /*98c40*/  STL.64 [R1+0x3e70], R8 ;  /* 0x003e700801007387 */ /* 0x010fe60000100a00 */
[----:B-1----:R-:W2:Y:S01]  /*98c50*/  LDL.64 R10, [R1+0x1a8] ;  /* 0x0001a800010a7983 */ /* 0x002ea20000100a00 */
[----:B---3--:R1:W-:Y:S02]  /*98c60*/  STL.64 [R1+0x3e48], R6 ;  /* 0x003e480601007387 */ /* 0x0083e40000100a00 */
[----:B------:R-:W-:Y:S01]  /*98c70*/  STL.64 [R1+0x3e40], R4 ;  /* 0x003e400401007387 */ /* 0x000fe20000100a00 */
[----:B-1----:R-:W3:Y:S04]  /*98c80*/  LDL.64 R6, [R1+0x168] ;  /* 0x0001680001067983 */ /* 0x002ee80000100a00 */
[----:B---3--:R1:W-:Y:S04]  /*98c90*/  STL.64 [R1+0x3e58], R6 ;  /* 0x003e580601007387 */ /* 0x0083e80000100a00 */
[----:B-1----:R-:W3:Y:S04]  /*98ca0*/  LDL.64 R6, [R1+0x178] ;  /* 0x0001780001067983 */ /* 0x002ee80000100a00 */
[----:B---3--:R1:W-:Y:S04]  /*98cb0*/  STL.64 [R1+0x3e60], R6 ;  /* 0x003e600601007387 */ /* 0x0083e80000100a00 */
[----:B-1----:R-:W3:Y:S04]  /*98cc0*/  LDL.64 R6, [R1+0x188] ;  /* 0x0001880001067983 */ /* 0x002ee80000100a00 */
[----:B---3--:R1:W-:Y:S01]  /*98cd0*/  STL.64 [R1+0x3e68], R6 ;  /* 0x003e680601007387 */ /* 0x0083e20000100a00 */
[----:B------:R-:W3:Y:S03]  /*98ce0*/  LDL.64 R18, [R1+0x148] ;  /* 0x0001480001127983 */ /* 0x000ee60000100a00 */
[----:B-1----:R-:W4:Y:S04]  /*98cf0*/  LDL.64 R6, [R1+0x198] ;  /* 0x0001980001067983 */ /* 0x002f280000100a00 */
[----:B---3--:R1:W-:Y:S01]  /*98d00*/  STL.64 [R1+0x3e50], R18 ;  /* 0x003e501201007387 */ /* 0x0083e20000100a00 */
[----:B------:R-:W3:Y:S02]  /*98d10*/  LDL.LU R16, [R1+0xd80] ;  /* 0x000d800001107983 */ /* 0x000ee40000300800 */
[----:B------:R-:W3:Y:S01]  /*98d20*/  LDL.LU R17, [R1+0xd84] ;  /* 0x000d840001117983 */ /* 0x000ee20000300800 */
[----:B-1----:R-:W3:Y:S01]  /*98d30*/  LDL.LU R18, [R1+0xd88] ;  /* 0x000d880001127983 */ /* 0x002ee20000300800 */
[----:B------:R-:W3:Y:S02]  /*98d40*/  LDL.LU R19, [R1+0xd8c] ;  /* 0x000d8c0001137983 */ /* 0x000ee40000300800 */
[----:B0-----:R-:W-:Y:S02]  /*98d50*/  STL.64 [R1+0x3c90], R26 ;  /* 0x003c901a01007387 */ /* 0x001fe40000100a00 */
[----:B------:R0:W-:Y:S02]  /*98d60*/  STL.64 [R1+0x3c88], R24 ;  /* 0x003c881801007387 */ /* 0x0001e40000100a00 */
[----:B0-----:R-:W2:Y:S01]  /*98d70*/  LDL.LU R24, [R1+0xdd0] ;  /* 0x000dd00001187983 */ /* 0x001ea20000300800 */
[----:B------:R-:W2:Y:S02]  /*98d80*/  LDL.LU R25, [R1+0xdd4] ;  /* 0x000dd40001197983 */ /* 0x000ea40000300800 */
[----:B------:R-:W2:Y:S02]  /*98d90*/  LDL.LU R26, [R1+0xdd8] ;  /* 0x000dd800011a7983 */ /* 0x000ea40000300800 */
[----:B------:R-:W2:Y:S02]  /*98da0*/  LDL.LU R27, [R1+0xddc] ;  /* 0x000ddc00011b7983 */ /* 0x000ea40000300800 */
        /* <DEDUP_REMOVED lines=8> */
[----:B------:R-:W2:Y:S02]  /*98e30*/  LDL.LU.64 R12, [R1+0x3e80] ;  /* 0x003e8000010c7983 */ /* 0x000ea40000300a00 */
[----:B------:R0:W-:Y:S02]  /*98e40*/  STL [R1+0x3cb4], R24 ;  /* 0x003cb41801007387 */ /* 0x0001e40000100800 */
[----:B------:R1:W-:Y:S01]  /*98e50*/  STL [R1+0x3cb0], R25 ;  /* 0x003cb01901007387 */ /* 0x0003e20000100800 */
[----:B0-----:R-:W3:Y:S01]  /*98e60*/  LDL.LU R24, [R1+0xda0] ;  /* 0x000da00001187983 */ /* 0x001ee20000300800 */
[----:B-1----:R-:W3:Y:S02]  /*98e70*/  LDL.LU R25, [R1+0xda4] ;  /* 0x000da40001197983 */ /* 0x002ee40000300800 */
[----:B------:R-:W3:Y:S02]  /*98e80*/  LDL.LU R26, [R1+0xda8] ;  /* 0x000da800011a7983 */ /* 0x000ee40000300800 */
[----:B------:R-:W3:Y:S01]  /*98e90*/  LDL.LU R27, [R1+0xdac] ;  /* 0x000dac00011b7983 */ /* 0x000ee20000300800 */
[C---:B--2---:R-:W-:Y:S11]  /*98ea0*/  HMMA.16816.F32 R12, R20.reuse, R10, R12 ;  /* 0x0000000a140c723c */ /* 0x044ff6000000180c */
[----:B------:R-:W-:Y:S11]  /*98eb0*/  @!UPT UIADD3 URZ, URZ, URZ, URZ ;  /* 0x0000003f3f3ff290 */ /* 0x000ff6000fffe03f */
[----:B------:R-:W-:Y:S01]  /*98ec0*/  @!UPT UIADD3 URZ, URZ, URZ, URZ ;  /* 0x0000003f3f3ff290 */ /* 0x000fe2000fffe03f */
[----:B------:R0:W-:Y:S01]  /*98ed0*/  STL.64 [R1+0xdc0], R12 ;  /* 0x000dc00c01007387 */ /* 0x0001e20000100a00 */
[----:B------:R-:W-:Y:S02]  /*98ee0*/  STL.64 [R1+0xdc8], R14 ;  /* 0x000dc80e01007387 */ /* 0x000fe40000100a00 */
[----:B0-----:R-:W-:Y:S02]  /*98ef0*/  IMAD.MOV.U32 R13, RZ, RZ, R10 ;  /* 0x000000ffff0d7224 */ /* 0x001fe400078e000a */
[----:B------:R-:W-:Y:S02]  /*98f00*/  IMAD.MOV.U32 R12, RZ, RZ, R11 ;  /* 0x000000ffff0c7224 */ /* 0x000fe400078e000b */
[----:B------:R-:W4:Y:S01]  /*98f10*/  LDL.LU.64 R10, [R1+0x3e78] ;  /* 0x003e7800010a7983 */ /* 0x000f220000300a00 */
[----:B------:R-:W4:Y:S02]  /*98f20*/  LDL.LU.64 R8, [R1+0x3e70] ;  /* 0x003e700001087983 */ /* 0x000f240000300a00 */
[----:B------:R0:W-:Y:S02]  /*98f30*/  STL [R1+0x3cbc], R12 ;  /* 0x003cbc0c01007387 */ /* 0x0001e40000100800 */
[----:B------:R1:W-:Y:S01]  /*98f40*/  STL [R1+0x3cb8], R13 ;  /* 0x003cb80d01007387 */ /* 0x0003e20000100800 */
[----:B0-----:R-:W2:Y:S01]  /*98f50*/  LDL.LU R12, [R1+0xd90] ;  /* 0x000d9000010c7983 */ /* 0x001ea20000300800 */
[----:B-1----:R-:W2:Y:S02]  /*98f60*/  LDL.LU R13, [R1+0xd94] ;  /* 0x000d9400010d7983 */ /* 0x002ea40000300800 */
        /* <DEDUP_REMOVED lines=9> */
[----:B------:R-:W3:Y:S03]  /*99000*/  LDL.LU.64 R6, [R1+0x3e68] ;  /* 0x003e680001067983 */ /* 0x000ee60000300a00 */
[----:B------:R0:W-:Y:S02]  /*99010*/  STL.64 [R1+0x3ce8], R10 ;  /* 0x003ce80a01007387 */ /* 0x0001e40000100a00 */
[----:B------:R-:W4:Y:S02]  /*99020*/  LDL.LU R8, [R1+0xd60] ;  /* 0x000d600001087983 */ /* 0x000f240000300800 */
[----:B------:R-:W4:Y:S01]  /*99030*/  LDL.LU R9, [R1+0xd64] ;  /* 0x000d640001097983 */ /* 0x000f220000300800 */
[----:B0-----:R-:W4:Y:S01]  /*99040*/  LDL.LU R10, [R1+0xd68] ;  /* 0x000d6800010a7983 */ /* 0x001f220000300800 */
[----:B------:R-:W4:Y:S01]  /*99050*/  LDL.LU R11, [R1+0xd6c] ;  /* 0x000d6c00010b7983 */ /* 0x000f220000300800 */
[C---:B---3--:R-:W-:Y:S11]  /*99060*/  HMMA.16816.F32 R24, R20.reuse, R6, R24 ;  /* 0x000000061418723c */ /* 0x048ff60000001818 */
[----:B------:R-:W-:Y:S11]  /*99070*/  @!UPT UIADD3 URZ, URZ, URZ, URZ ;  /* 0x0000003f3f3ff290 */ /* 0x000ff6000fffe03f */
[----:B------:R-:W-:Y:S01]  /*99080*/  @!UPT UIADD3 URZ, URZ, URZ, URZ ;  /* 0x0000003f3f3ff290 */ /* 0x000fe2000fffe03f */
[----:B------:R0:W-:Y:S01]  /*99090*/  STL.64 [R1+0xda0], R24 ;  /* 0x000da01801007387 */ /* 0x0001e20000100a00 */
[----:B------:R-:W-:Y:S02]  /*990a0*/  STL.64 [R1+0xda8], R26 ;  /* 0x000da81a01007387 */ /* 0x000fe40000100a00 */
[----:B0-----:R-:W-:Y:S02]  /*990b0*/  IMAD.MOV.U32 R24, RZ, RZ, R6 ;  /* 0x000000ffff187224 */ /* 0x001fe400078e0006 */
[----:B------:R-:W-:Y:S02]  /*990c0*/  IMAD.MOV.U32 R25, RZ, RZ, R7 ;  /* 0x000000ffff197224 */ /* 0x000fe400078e0007 */
[----:B------:R-:W2:Y:S02]  /*990d0*/  LDL.LU.64 R6, [R1+0x3e60] ;  /* 0x003e600001067983 */ /* 0x000ea40000300a00 */
[C---:B--2---:R-:W-:Y:S11]  /*990e0*/  HMMA.16816.F32 R12, R20.reuse, R6, R12 ;  /* 0x00000006140c723c */ /* 0x044ff6000000180c */
        /* <DEDUP_REMOVED lines=13> */
[----:B0-----:R-:W4:Y:S01]  /*991c0*/  LDL.LU.64 R18, [R1+0x3e50] ;  /* 0x003e500001127983 */ /* 0x001f220000300a00 */
[----:B------:R-:W2:Y:S02]  /*991d0*/  LDL.LU.64 R6, [R1+0x3e48] ;  /* 0x003e480001067983 */ /* 0x000ea40000300a00 */
[----:B------:R-:W2:Y:S02]  /*991e0*/  LDL.LU.64 R4, [R1+0x3e40] ;  /* 0x003e400001047983 */ /* 0x000ea40000300a00 */
[----:B------:R0:W-:Y:S01]  /*991f0*/  STL.64 [R1+0x3cd0], R14 ;  /* 0x003cd00e01007387 */ /* 0x0001e20000100a00 */
[----:B------:R-:W-:Y:S04]  /*99200*/  STL.64 [R1+0x3cc8], R12 ;  /* 0x003cc80c01007387 */ /* 0x000fe80000100a00 */
[----:B0-----:R-:W2:Y:S01]  /*99210*/  LDL.64 R14, [R1+0x158] ;  /* 0x00015800010e7983 */ /* 0x001ea20000100a00 */
[C---:B----4-:R-:W-:Y:S08]  /*99220*/  HMMA.16816.F32 R8, R20.reuse, R18, R8 ;  /* 0x000000121408723c */ /* 0x050ff00000001808 */
[----:B--2---:R-:W-:Y:S01]  /*99230*/  HMMA.16816.F32 R4, R20, R14, R4 ;  /* 0x0000000e1404723c */ /* 0x004fe20000001804 */
[----:B------:R-:W-:-:S02]  /*99240*/  IMAD.MOV.U32 R27, RZ, RZ, R14 ;  /* 0x000000ffff1b7224 */ /* 0x000fc400078e000e */
[----:B------:R-:W-:Y:S02]  /*99250*/  IMAD.MOV.U32 R26, RZ, RZ, R15 ;  /* 0x000000ffff1a7224 */ /* 0x000fe400078e000f */
[----:B------:R-:W-:Y:S11]  /*99260*/  IMAD.MOV.U32 R3, RZ, RZ, R19 ;  /* 0x000000ffff037224 */ /* 0x000ff600078e0013 */
[----:B------:R-:W-:Y:S07]  /*99270*/  @!UPT UIADD3 URZ, URZ, URZ, URZ ;  /* 0x0000003f3f3ff290 */ /* 0x000fee000fffe03f */
[----:B------:R-:W-:Y:S01]  /*99280*/  STL.64 [R1+0xd70], R4 ;  /* 0x000d700401007387 */ /* 0x000fe20000100a00 */
[----:B------:R0:W-:Y:S03]  /*99290*/  STL.64 [R1+0xd78], R6 ;  /* 0x000d780601007387 */ /* 0x0001e60000100a00 */
[----:B0-----:R-:W2:Y:S01]  /*992a0*/  LDL.LU.64 R6, [R1+0x3e38] ;  /* 0x003e380001067983 */ /* 0x001ea20000300a00 */
[----:B------:R0:W-:Y:S02]  /*992b0*/  STL.64 [R1+0x3ce0], R26 ;  /* 0x003ce01a01007387 */ /* 0x0001e40000100a00 */
[----:B------:R-:W-:Y:S02]  /*992c0*/  STL.64 [R1+0x3cd8], R24 ;  /* 0x003cd81801007387 */ /* 0x000fe40000100a00 */
[----:B------:R-:W-:Y:S01]  /*992d0*/  STL.64 [R1+0xd60], R8 ;  /* 0x000d600801007387 */ /* 0x000fe20000100a00 */
[----:B------:R-:W-:Y:S01]  /*992e0*/  STL.64 [R1+0xd68], R10 ;  /* 0x000d680a01007387 */ /* 0x000fe20000100a00 */
[----:B------:R-:W3:Y:S02]  /*992f0*/  LDL.LU R16, [R1+0xd50] ;  /* 0x000d500001107983 */ /* 0x000ee40000300800 */
[----:B------:R-:W-:-:S02]  /*99300*/  IMAD.MOV.U32 R4, RZ, RZ, R18 ;  /* 0x000000ffff047224 */ /* 0x000fc400078e0012 */
[----:B------:R-:W3:Y:S01]  /*99310*/  LDL.LU R17, [R1+0xd54] ;  /* 0x000d540001117983 */ /* 0x000ee20000300800 */
[----:B------:R-:W3:Y:S01]  /*99320*/  LDL.LU R18, [R1+0xd58] ;  /* 0x000d580001127983 */ /* 0x000ee20000300800 */
[----:B------:R-:W3:Y:S03]  /*99330*/  LDL.LU R19, [R1+0xd5c] ;  /* 0x000d5c0001137983 */ /* 0x000ee60000300800 */
[----:B0-----:R-:W4:Y:S04]  /*99340*/  LDL.64 R26, [R1+0xf8] ;  /* 0x0000f800011a7983 */ /* 0x001f280000100a00 */
[----:B----4-:R0:W-:Y:S04]  /*99350*/  STL.64 [R1+0x3de0], R26 ;  /* 0x003de01a01007387 */ /* 0x0101e80000100a00 */
[----:B0-----:R-:W4:Y:S04]  /*99360*/  LDL.64 R26, [R1+0x108] ;  /* 0x00010800011a7983 */ /* 0x001f280000100a00 */
[----:B----4-:R0:W-:Y:S04]  /*99370*/  STL.64 [R1+0x3df8], R26 ;  /* 0x003df81a01007387 */ /* 0x0101e80000100a00 */
[----:B0-----:R-:W4:Y:S04]  /*99380*/  LDL.64 R26, [R1+0x118] ;  /* 0x00011800011a7983 */ /* 0x001f280000100a00 */
[----:B----4-:R0:W-:Y:S04]  /*99390*/  STL.64 [R1+0x3e10], R26 ;  /* 0x003e101a01007387 */ /* 0x0101e80000100a00 */
[----:B0-----:R-:W4:Y:S04]  /*993a0*/  LDL.64 R26, [R1+0x128] ;  /* 0x00012800011a7983 */ /* 0x001f280000100a00 */
[----:B----4-:R0:W-:Y:S04]  /*993b0*/  STL.64 [R1+0x3e28], R26 ;  /* 0x003e281a01007387 */ /* 0x0101e80000100a00 */
[----:B0-----:R-:W3:Y:S01]  /*993c0*/  LDL.64 R26, [R1+0x138] ;  /* 0x00013800011a7983 */ /* 0x001ee20000100a00 */
[----:B------:R-:W4:Y:S02]  /*993d0*/  LDL.LU R12, [R1+0xd00] ;  /* 0x000d0000010c7983 */ /* 0x000f240000300800 */
[----:B------:R-:W4:Y:S02]  /*993e0*/  LDL.LU R13, [R1+0xd04] ;  /* 0x000d0400010d7983 */ /* 0x000f240000300800 */
[----:B------:R-:W2:Y:S01]  /*993f0*/  LDL.LU R14, [R1+0xd08] ;  /* 0x000d0800010e7983 */ /* 0x000ea20000300800 */
[----:B------:R-:W2:Y:S04]  /*99400*/  LDL.LU R15, [R1+0xd0c] ;  /* 0x000d0c00010f7983 */ /* 0x000ea80000300800 */
[----:B--2---:R-:W-:Y:S01]  /*99410*/  STL.64 [R1+0x3df0], R14 ;  /* 0x003df00e01007387 */ /* 0x004fe20000100a00 */
[----:B----4-:R0:W-:Y:S03]  /*99420*/  STL.64 [R1+0x3de8], R12 ;  /* 0x003de80c01007387 */ /* 0x0101e60000100a00 */
        /* <DEDUP_REMOVED lines=19> */
[----:B------:R-:W-:Y:S02]  /*99560*/  STL [R1+0x3b84], R3 ;  /* 0x003b840301007387 */ /* 0x000fe40000100800 */
[----:B------:R-:W-:Y:S02]  /*99570*/  STL [R1+0x3b80], R4 ;  /* 0x003b800401007387 */ /* 0x000fe40000100800 */
[----:B------:R0:W-:Y:S01]  /*99580*/  STL.64 [R1+0xd50], R16 ;  /* 0x000d501001007387 */ /* 0x0001e20000100a00 */
[----:B------:R1:W-:Y:S01]  /*99590*/  STL.64 [R1+0xd58], R18 ;  /* 0x000d581201007387 */ /* 0x0003e20000100a00 */
[----:B0-----:R-:W-:-:S03]  /*995a0*/  IMAD.MOV.U32 R16, RZ, RZ, R26 ;  /* 0x000000ffff107224 */ /* 0x001fc600078e001a */
[----:B-1----:R-:W4:Y:S01]  /*995b0*/  LDL.LU.64 R18, [R1+0x3e30] ;  /* 0x003e300001127983 */ /* 0x002f220000300a00 */
[----:B------:R-:W2:Y:S02]  /*995c0*/  LDL.LU.64 R26, [R1+0x3e28] ;  /* 0x003e2800011a7983 */ /* 0x000ea40000300a00 */
[----:B------:R-:W-:Y:S01]  /*995d0*/  STL [R1+0x3b8c], R5 ;  /* 0x003b8c0501007387 */ /* 0x000fe20000100800 */
[----:B------:R-:W-:Y:S01]  /*995e0*/  STL [R1+0x3b88], R16 ;  /* 0x003b881001007387 */ /* 0x000fe20000100800 */
[----:B------:R-:W3:Y:S01]  /*995f0*/  LDL R28, [R1+0x2ac0] ;  /* 0x002ac000011c7983 */ /* 0x000ee20000100800 */
[C---:B--2---:R-:W-:Y:S02]  /*99600*/  HMMA.16816.F32 R12, R20.reuse, R26, R12 ;  /* 0x0000001a140c723c */ /* 0x044fe4000000180c */
[----:B---3--:R-:W-:Y:S01]  /*99610*/  STL [R1+0x3b90], R28 ;  /* 0x003b901c01007387 */ /* 0x008fe20000100800 */
[----:B------:R-:W-:Y:S02]  /*99620*/  IMAD.MOV.U32 R29, RZ, RZ, R26 ;  /* 0x000000ffff1d7224 */ /* 0x000fe400078e001a */
        /* <DEDUP_REMOVED lines=28> */
[----:B------:R-:W3:Y:S02]  /*997f0*/  LDL.LU.64 R26, [R1+0x3de0] ;  /* 0x003de000011a7983 */ /* 0x000ee40000300a00 */
[----:B------:R-:W-:Y:S01]  /*99800*/  STL [R1+0x3ba8], R16 ;  /* 0x003ba81001007387 */ /* 0x000fe20000100800 */
[----:B------:R0:W-:Y:S01]  /*99810*/  STL [R1+0x3ba4], R5 ;  /* 0x003ba40501007387 */ /* 0x0001e20000100800 */
[----:B------:R1:W-:Y:S02]  /*99820*/  STL.64 [R1+0x3dd8], R6 ;  /* 0x003dd80601007387 */ /* 0x0003e40000100a00 */
[----:B------:R-:W3:Y:S01]  /*99830*/  LDL.LU R4, [R1+0xd10] ;  /* 0x000d100001047983 */ /* 0x000ee20000300800 */
[----:B0-----:R-:W3:Y:S01]  /*99840*/  LDL.LU R5, [R1+0xd14] ;  /* 0x000d140001057983 */ /* 0x001ee20000300800 */
[----:B-1----:R-:W3:Y:S02]  /*99850*/  LDL.LU R6, [R1+0xd18] ;  /* 0x000d180001067983 */ /* 0x002ee40000300800 */
[----:B------:R-:W3:Y:S02]  /*99860*/  LDL.LU R7, [R1+0xd1c] ;  /* 0x000d1c0001077983 */ /* 0x000ee40000300800 */
[----:B---3--:R-:W-:Y:S01]  /*99870*/  HMMA.16816.F32 R4, R20, R26, R4 ;  /* 0x0000001a1404723c */ /* 0x008fe20000001804 */
[----:B------:R-:W-:-:S02]  /*99880*/  IMAD.MOV.U32 R28, RZ, RZ, R27 ;  /* 0x000000ffff1c7224 */ /* 0x000fc400078e001b */
[----:B------:R-:W-:Y:S11]  /*99890*/  IMAD.MOV.U32 R29, RZ, RZ, R26 ;  /* 0x000000ffff1d7224 */ /* 0x000ff600078e001a */
[----:B------:R-:W-:Y:S09]  /*998a0*/  @!UPT UIADD3 URZ, URZ, URZ, URZ ;  /* 0x0000003f3f3ff290 */ /* 0x000ff2000fffe03f */
[----:B------:R-:W-:Y:S01]  /*998b0*/  STL.64 [R1+0xd10], R4 ;  /* 0x000d100401007387 */ /* 0x000fe20000100a00 */
[----:B------:R2:W-:Y:S02]  /*998c0*/  STL.64 [R1+0xd18], R6 ;  /* 0x000d180601007387 */ /* 0x0005e40000100a00 */
[C---:B--2---:R-:W-:Y:S01]  /*998d0*/  HMMA.16816.F32 R4, R20.reuse, R10, R12 ;  /* 0x0000000a1404723c */ /* 0x044fe2000000180c */
[----:B------:R-:W-:Y:S01]  /*998e0*/  STL [R1+0x3bb0], R28 ;  /* 0x003bb01c01007387 */ /* 0x000fe20000100800 */
[----:B------:R-:W-:Y:S11]  /*998f0*/  STL [R1+0x3bac], R29 ;  /* 0x003bac1d01007387 */ /* 0x000ff60000100800 */
[----:B------:R-:W-:Y:S10]  /*99900*/  @!UPT UIADD3 URZ, URZ, URZ, URZ ;  /* 0x0000003f3f3ff290 */ /* 0x000ff4000fffe03f */
[----:B------:R0:W-:Y:S01]  /*99910*/  STL.64 [R1+0xd00], R4 ;  /* 0x000d000401007387 */ /* 0x0001e20000100a00 */
[----:B------:R1:W-:Y:S03]  /*99920*/  STL.64 [R1+0xd08], R6 ;  /* 0x000d080601007387 */ /* 0x0003e60000100a00 */
[----:B0-----:R-:W2:Y:S01]  /*99930*/  LDL.LU R4, [R1+0xcf0] ;  /* 0x000cf00001047983 */ /* 0x001ea20000300800 */
[----:B------:R-:W2:Y:S02]  /*99940*/  LDL.LU R5, [R1+0xcf4] ;  /* 0x000cf40001057983 */ /* 0x000ea40000300800 */
[----:B-1----:R-:W2:Y:S02]  /*99950*/  LDL.LU R6, [R1+0xcf8] ;  /* 0x000cf80001067983 */ /* 0x002ea40000300800 */
[----:B------:R-:W2:Y:S01]  /*99960*/  LDL.LU R7, [R1+0xcfc] ;  /* 0x000cfc0001077983 */ /* 0x000ea20000300800 */
[----:B------:R-:W3:Y:S04]  /*99970*/  LDL.64 R26, [R1+0x88] ;  /* 0x00008800011a7983 */ /* 0x000ee80000100a00 */
[----:B---3--:R0:W-:Y:S04]  /*99980*/  STL.64 [R1+0x3d70], R26 ;  /* 0x003d701a01007387 */ /* 0x0081e80000100a00 */
        /* <DEDUP_REMOVED lines=8> */
[----:B0-----:R-:W2:Y:S01]  /*99a10*/  LDL.64 R26, [R1+0xd8] ;  /* 0x0000d800011a7983 */ /* 0x001ea20000100a00 */
[----:B------:R-:W3:Y:S02]  /*99a20*/  LDL.LU R12, [R1+0xc90] ;  /* 0x000c9000010c7983 */ /* 0x000ee40000300800 */
[----:B------:R-:W3:Y:S02]  /*99a30*/  LDL.LU R13, [R1+0xc94] ;  /* 0x000c9400010d7983 */ /* 0x000ee40000300800 */
[----:B------:R-:W2:Y:S01]  /*99a40*/  LDL.LU R14, [R1+0xc98] ;  /* 0x000c9800010e7983 */ /* 0x000ea20000300800 */
[----:B------:R-:W2:Y:S04]  /*99a50*/  LDL.LU R15, [R1+0xc9c] ;  /* 0x000c9c00010f7983 */ /* 0x000ea80000300800 */
        /* <DEDUP_REMOVED lines=12> */
[----:B------:R-:W-:Y:S01]  /*99b20*/  HMMA.16816.F32 R4, R20, R26, R4 ;  /* 0x0000001a1404723c */ /* 0x000fe20000001804 */
        /* <DEDUP_REMOVED lines=20> */
[----:B-1----:R-:W2:Y:S01]  /*99c70*/  LDL.LU.64 R6, [R1+0x3dd8] ;  /* 0x003dd80001067983 */ /* 0x002ea20000300a00 */
        /* <DEDUP_REMOVED lines=47> */
[----:B------:R1:W-:Y:S04]  /*99f70*/  STL.64 [R1+0x3d68], R6 ;  /* 0x003d680601007387 */ /* 0x0003e80000100a00 */
[----:B0-----:R-:W2:Y:S01]  /*99f80*/  LDL.LU R4, [R1+0xca0] ;  /* 0x000ca00001047983 */ /* 0x001ea20000300800 */
[----:B------:R-:W2:Y:S02]  /*99f90*/  LDL.LU R5, [R1+0xca4] ;  /* 0x000ca40001057983 */ /* 0x000ea40000300800 */
[----:B-1----:R-:W2:Y:S01]  /*99fa0*/  LDL.LU R6, [R1+0xca8] ;  /* 0x000ca80001067983 */ /* 0x002ea20000300800 */
[----:B------:R-:W2:Y:S04]  /*99fb0*/  LDL.LU R7, [R1+0xcac] ;  /* 0x000cac0001077983 */ /* 0x000ea80000300800 */
[----:B------:R-:W-:Y:S01]  /*99fc0*/  STL [R1+0x3bdc], R29 ;  /* 0x003bdc1d01007387 */ /* 0x000fe20000100800 */
[----:B---3--:R-:W-:-:S02]  /*99fd0*/  IMAD.MOV.U32 R2, RZ, RZ, R10 ;  /* 0x000000ffff027224 */ /* 0x008fc400078e000a */
[----:B------:R-:W-:Y:S01]  /*99fe0*/  IMAD.MOV.U32 R0, RZ, RZ, R11 ;  /* 0x000000ffff007224 */ /* 0x000fe200078e000b */
[C---:B--2---:R-:W-:Y:S01]  /*99ff0*/  HMMA.16816.F32 R4, R20.reuse, R26, R4 ;  /* 0x0000001a1404723c */ /* 0x044fe20000001804 */
[----:B------:R-:W-:Y:S02]  /*9a000*/  IMAD.MOV.U32 R16, RZ, RZ, R27 ;  /* 0x000000ffff107224 */ /* 0x000fe400078e001b */
[----:B------:R-:W-:Y:S11]  /*9a010*/  IMAD.MOV.U32 R3, RZ, RZ, R26 ;  /* 0x000000ffff037224 */ /* 0x000ff600078e001a */
[----:B------:R-:W-:Y:S09]  /*9a020*/  @!UPT UIADD3 URZ, URZ, URZ, URZ ;  /* 0x0000003f3f3ff290 */ /* 0x000ff2000fffe03f */
[----:B------:R-:W-:Y:S01]  /*9a030*/  STL.64 [R1+0xca0], R4 ;  /* 0x000ca00401007387 */ /* 0x000fe20000100a00 */
[----:B------:R0:W-:Y:S02]  /*9a040*/  STL.64 [R1+0xca8], R6 ;  /* 0x000ca80601007387 */ /* 0x0001e40000100a00 */
[C---:B0-----:R-:W-:Y:S01]  /*9a050*/  HMMA.16816.F32 R4, R20.reuse, R10, R12 ;  /* 0x0000000a1404723c */ /* 0x041fe2000000180c */
[----:B------:R-:W-:Y:S01]  /*9a060*/  STL [R1+0x3be8], R16 ;  /* 0x003be81001007387 */ /* 0x000fe20000100800 */
[----:B----4-:R0:W-:Y:S02]  /*9a070*/  STL.64 [R1+0x3d50], R18 ;  /* 0x003d501201007387 */ /* 0x0101e40000100a00 */
[----:B------:R-:W-:Y:S11]  /*9a080*/  STL [R1+0x3be4], R3 ;  /* 0x003be40301007387 */ /* 0x000ff60000100800 */
[----:B------:R-:W-:Y:S08]  /*9a090*/  @!UPT UIADD3 URZ, URZ, URZ, URZ ;  /* 0x0000003f3f3ff290 */ /* 0x000ff0000fffe03f */
[----:B------:R-:W-:Y:S01]  /*9a0a0*/  STL.64 [R1+0xc90], R4 ;  /* 0x000c900401007387 */ /* 0x000fe20000100a00 */
[----:B------:R-:W-:Y:S02]  /*9a0b0*/  STL.64 [R1+0xc98], R6 ;  /* 0x000c980601007387 */ /* 0x000fe40000100a00 */
[----:B------:R-:W2:Y:S02]  /*9a0c0*/  LDL.LU R8, [R1+0xc20] ;  /* 0x000c200001087983 */ /* 0x000ea40000300800 */
[----:B------:R-:W2:Y:S01]  /*9a0d0*/  LDL.LU R9, [R1+0xc24] ;  /* 0x000c240001097983 */ /* 0x000ea20000300800 */
[----:B------:R-:W3:Y:S01]  /*9a0e0*/  LDL.LU R10, [R1+0xc28] ;  /* 0x000c2800010a7983 */ /* 0x000ee20000300800 */
[----:B------:R-:W3:Y:S02]  /*9a0f0*/  LDL.LU R11, [R1+0xc2c] ;  /* 0x000c2c00010b7983 */ /* 0x000ee40000300800 */
[----:B0-----:R-:W4:Y:S02]  /*9a100*/  LDL.64 R18, [R1+0x58] ;  /* 0x0000580001127983 */ /* 0x001f240000100a00 */
[----:B----4-:R-:W-:Y:S01]  /*9a110*/  STL.64 [R1+0x3d60], R18 ;  /* 0x003d601201007387 */ /* 0x010fe20000100a00 */
[----:B---3--:R0:W-:Y:S02]  /*9a120*/  STL.64 [R1+0x3cf8], R10 ;  /* 0x003cf80a01007387 */ /* 0x0081e40000100a00 */
[----:B--2---:R-:W-:Y:S01]  /*9a130*/  STL.64 [R1+0x3cf0], R8 ;  /* 0x003cf00801007387 */ /* 0x004fe20000100a00 */
        /* <DEDUP_REMOVED lines=12> */
[----:B------:R-:W3:Y:S02]  /*9a200*/  LDL.LU R4, [R1+0xc80] ;  /* 0x000c800001047983 */ /* 0x000ee40000300800 */
[----:B------:R-:W3:Y:S01]  /*9a210*/  LDL.LU R5, [R1+0xc84] ;  /* 0x000c840001057983 */ /* 0x000ee20000300800 */
[----:B------:R-:W3:Y:S01]  /*9a220*/  LDL.LU R6, [R1+0xc88] ;  /* 0x000c880001067983 */ /* 0x000ee20000300800 */
[----:B------:R-:W3:Y:S02]  /*9a230*/  LDL.LU R7, [R1+0xc8c] ;  /* 0x000c8c0001077983 */ /* 0x000ee40000300800 */
[----:B------:R-:W4:Y:S02]  /*9a240*/  LDL.64 R26, [R1+0x8] ;  /* 0x00000800011a7983 */ /* 0x000f240000100a00 */
[----:B------:R-:W3:Y:S01]  /*9a250*/  LDL.64 R18, [R1+0x68] ;  /* 0x0000680001127983 */ /* 0x000ee20000100a00 */
[----:B----4-:R0:W-:Y:S01]  /*9a260*/  STL.64 [R1+0x3d00], R26 ;  /* 0x003d001a01007387 */ /* 0x0101e20000100a00 */
[----:B------:R-:W4:Y:S02]  /*9a270*/  LDL.LU R24, [R1+0xc30] ;  /* 0x000c300001187983 */ /* 0x000f240000300800 */
[----:B------:R-:W4:Y:S01]  /*9a280*/  LDL.LU R25, [R1+0xc34] ;  /* 0x000c340001197983 */ /* 0x000f220000300800 */
[----:B0-----:R-:W2:Y:S01]  /*9a290*/  LDL.LU R26, [R1+0xc38] ;  /* 0x000c3800011a7983 */ /* 0x001ea20000300800 */
[----:B------:R-:W2:Y:S03]  /*9a2a0*/  LDL.LU R27, [R1+0xc3c] ;  /* 0x000c3c00011b7983 */ /* 0x000ea60000300800 */
[----:B--2---:R-:W-:Y:S01]  /*9a2b0*/  STL.64 [R1+0x3d18], R26 ;  /* 0x003d181a01007387 */ /* 0x004fe20000100a00 */
[----:B----4-:R0:W-:Y:S03]  /*9a2c0*/  STL.64 [R1+0x3d10], R24 ;  /* 0x003d101801007387 */ /* 0x0101e60000100a00 */
[----:B0-----:R-:W2:Y:S01]  /*9a2d0*/  LDL.LU R24, [R1+0xc40] ;  /* 0x000c400001187983 */ /* 0x001ea20000300800 */
[----:B------:R-:W2:Y:S02]  /*9a2e0*/  LDL.LU R25, [R1+0xc44] ;  /* 0x000c440001197983 */ /* 0x000ea40000300800 */
[----:B------:R-:W4:Y:S02]  /*9a2f0*/  LDL.LU R26, [R1+0xc48] ;  /* 0x000c4800011a7983 */ /* 0x000f240000300800 */
[----:B------:R-:W4:Y:S01]  /*9a300*/  LDL.LU R27, [R1+0xc4c] ;  /* 0x000c4c00011b7983 */ /* 0x000f220000300800 */
[C---:B---3--:R-:W-:Y:S01]  /*9a310*/  HMMA.16816.F32 R4, R20.reuse, R18, R4 ;  /* 0x000000121404723c */ /* 0x048fe20000001804 */
        /* <DEDUP_REMOVED lines=18> */
[----:B------:R-:W-:Y:S02]  /*9a440*/  STL [R1+0x3bec], R2 ;  /* 0x003bec0201007387 */ /* 0x000fe40000100800 */
[----:B------:R0:W-:Y:S02]  /*9a450*/  STL.64 [R1+0xc80], R4 ;  /* 0x000c800401007387 */ /* 0x0001e40000100a00 */
[----:B------:R1:W-:Y:S02]  /*9a460*/  STL.64 [R1+0xc88], R6 ;  /* 0x000c880601007387 */ /* 0x0003e40000100a00 */
[----:B0-----:R-:W-:Y:S01]  /*9a470*/  IMAD.MOV.U32 R5, RZ, RZ, R18 ;  /* 0x000000ffff057224 */ /* 0x001fe200078e0012 */
[----:B-1----:R-:W4:Y:S01]  /*9a480*/  LDL.LU.64 R6, [R1+0x3d68] ;  /* 0x003d680001067983 */ /* 0x002f220000300a00 */
[----:B------:R-:W2:Y:S02]  /*9a490*/  LDL.LU.64 R18, [R1+0x3d60] ;  /* 0x003d600001127983 */ /* 0x000ea40000300a00 */
[----:B------:R-:W-:Y:S01]  /*9a4a0*/  STL [R1+0x3bf8], R28 ;  /* 0x003bf81c01007387 */ /* 0x000fe20000100800 */
[----:B------:R-:W-:Y:S01]  /*9a4b0*/  STL [R1+0x3bf4], R5 ;  /* 0x003bf40501007387 */ /* 0x000fe20000100800 */
        /* <DEDUP_REMOVED lines=53> */
[----:B--2---:R-:W-:Y:S11]  /*9a810*/  HMMA.16816.F32 R8, R20, R26, R8 ;  /* 0x0000001a1408723c */ /* 0x004ff60000001808 */
        /* <DEDUP_REMOVED lines=8> */
[----:B------:R-:W2:Y:S01]  /*9a8a0*/  LDL.LU.64 R24, [R1+0x3cd8] ;  /* 0x003cd80001187983 */ /* 0x000ea20000300a00 */
[----:B------:R-:W-:Y:S01]  /*9a8b0*/  STL.64 [R1+0xc10], R12 ;  /* 0x000c100c01007387 */ /* 0x000fe20000100a00 */
[----:B------:R0:W-:Y:S03]  /*9a8c0*/  STL.64 [R1+0xc18], R14 ;  /* 0x000c180e01007387 */ /* 0x0001e60000100a00 */
[----:B0-----:R-:W2:Y:S01]  /*9a8d0*/  LDL.LU.64 R14, [R1+0x3cd0] ;  /* 0x003cd000010e7983 */ /* 0x001ea20000300a00 */
[----:B------:R-:W3:Y:S02]  /*9a8e0*/  LDL.LU.64 R12, [R1+0x3cc8] ;  /* 0x003cc800010c7983 */ /* 0x000ee40000300a00 */
[----:B------:R2:W-:Y:S02]  /*9a8f0*/  STL.64 [R1+0x39a8], R18 ;  /* 0x0039a81201007387 */ /* 0x0005e40000100a00 */
[----:B------:R-:W-:Y:S02]  /*9a900*/  STL.64 [R1+0x3c00], R16 ;  /* 0x003c001001007387 */ /* 0x000fe40000100a00 */
[----:B--2---:R-:W-:-:S02]  /*9a910*/  IMAD.MOV.U32 R18, RZ, RZ, R14 ;  /* 0x000000ffff127224 */ /* 0x004fc400078e000e */
[----:B------:R-:W-:Y:S01]  /*9a920*/  IMAD.MOV.U32 R19, RZ, RZ, R15 ;  /* 0x000000ffff137224 */ /* 0x000fe200078e000f */
[----:B------:R-:W4:Y:S01]  /*9a930*/  LDL.LU R14, [R1+0x3cc4] ;  /* 0x003cc400010e7983 */ /* 0x000f220000300800 */
[----:B------:R-:W4:Y:S03]  /*9a940*/  LDL.LU R15, [R1+0x3cc0] ;  /* 0x003cc000010f7983 */ /* 0x000f260000300800 */
[----:B------:R3:W-:Y:S02]  /*9a950*/  STL.64 [R1+0x3c10], R18 ;  /* 0x003c101201007387 */ /* 0x0007e40000100a00 */
[----:B---3--:R-:W-:Y:S02]  /*9a960*/  IMAD.MOV.U32 R18, RZ, RZ, R12 ;  /* 0x000000ffff127224 */ /* 0x008fe400078e000c */
[----:B------:R-:W-:Y:S01]  /*9a970*/  IMAD.MOV.U32 R19, RZ, RZ, R13 ;  /* 0x000000ffff137224 */ /* 0x000fe200078e000d */
[----:B------:R-:W2:Y:S01]  /*9a980*/  LDL.LU R12, [R1+0x3cbc] ;  /* 0x003cbc00010c7983 */ /* 0x000ea20000300800 */
[----:B------:R-:W3:Y:S03]  /*9a990*/  LDL.LU R13, [R1+0x3cb8] ;  /* 0x003cb800010d7983 */ /* 0x000ee60000300800 */
        /* <DEDUP_REMOVED lines=9> */
[----:B----4-:R-:W-:Y:S11]  /*9aa30*/  HMMA.16816.F32 R4, R20, R14, R4 ;  /* 0x0000000e1404723c */ /* 0x010ff60000001804 */
[----:B------:R-:W-:Y:S11]  /*9aa40*/  @!UPT UIADD3 URZ, URZ, URZ, URZ ;  /* 0x0000003f3f3ff290 */ /* 0x000ff6000fffe03f */
[----:B------:R-:W-:Y:S01]  /*9aa50*/  @!UPT UIADD3 URZ, URZ, URZ, URZ ;  /* 0x0000003f3f3ff290 */ /* 0x000fe2000fffe03f */
[----:B------:R-:W-:Y:S01]  /*9aa60*/  STL.64 [R1+0xc00], R4 ;  /* 0x000c000401007387 */ /* 0x000fe20000100a00 */
[----:B------:R-:W-:Y:S02]  /*9aa70*/  STL.64 [R1+0xc08], R6 ;  /* 0x000c080601007387 */ /* 0x000fe40000100a00 */
[----:B------:R-:W4:Y:S02]  /*9aa80*/  LDL.LU R11, [R1+0x3ca8] ;  /* 0x003ca800010b7983 */ /* 0x000f240000300800 */
[----:B------:R3:W-:Y:S01]  /*9aa90*/  STL.64 [R1+0x3c58], R18 ;  /* 0x003c581201007387 */ /* 0x0007e20000100a00 */
[----:B------:R0:W-:Y:S01]  /*9aaa0*/  STL.64 [R1+0x39a0], R14 ;  /* 0x0039a00e01007387 */ /* 0x0001e20000100a00 */
[----:B---3--:R-:W-:Y:S02]  /*9aab0*/  IMAD.MOV.U32 R18, RZ, RZ, R13 ;  /* 0x000000ffff127224 */ /* 0x008fe400078e000d */
[----:B--2---:R-:W-:Y:S02]  /*9aac0*/  IMAD.MOV.U32 R19, RZ, RZ, R12 ;  /* 0x000000ffff137224 */ /* 0x004fe400078e000c */
[----:B0-----:R-:W-:-:S02]  /*9aad0*/  IMAD.MOV.U32 R14, RZ, RZ, R27 ;  /* 0x000000ffff0e7224 */ /* 0x001fc400078e001b */
[----:B------:R-:W-:Y:S01]  /*9aae0*/  IMAD.MOV.U32 R15, RZ, RZ, R26 ;  /* 0x000000ffff0f7224 */ /* 0x000fe200078e001a */
[----:B------:R-:W-:Y:S04]  /*9aaf0*/  STL.64 [R1+0x3c70], R18 ;  /* 0x003c701201007387 */ /* 0x000fe80000100a00 */
[----:B------:R0:W-:Y:S02]  /*9ab00*/  STL.64 [R1+0x3c08], R14 ;  /* 0x003c080e01007387 */ /* 0x0001e40000100a00 */
[----:B------:R-:W2:Y:S02]  /*9ab10*/  LDL.LU R12, [R1+0x3e0] ;  /* 0x0003e000010c7983 */ /* 0x000ea40000300800 */
[----:B------:R-:W2:Y:S01]  /*9ab20*/  LDL.LU R13, [R1+0x3e4] ;  /* 0x0003e400010d7983 */ /* 0x000ea20000300800 */
[----:B0-----:R-:W3:Y:S01]  /*9ab30*/  LDL.LU R14, [R1+0x3e8] ;  /* 0x0003e800010e7983 */ /* 0x001ee20000300800 */
[----:B------:R-:W3:Y:S02]  /*9ab40*/  LDL.LU R15, [R1+0x3ec] ;  /* 0x0003ec00010f7983 */ /* 0x000ee40000300800 */
[----:B------:R-:W-:-:S02]  /*9ab50*/  IMAD.MOV.U32 R19, RZ, RZ, R24 ;  /* 0x000000ffff137224 */ /* 0x000fc400078e0018 */
[----:B------:R-:W-:Y:S01]  /*9ab60*/  IMAD.MOV.U32 R18, RZ, RZ, R25 ;  /* 0x000000ffff127224 */ /* 0x000fe200078e0019 */
        /* <DEDUP_REMOVED lines=44> */
[----:B---3--:R-:W-:Y:S01]  /*9ae30*/  HMMA.16816.F32 R20, R20, R6, R24 ;  /* 0x000000061414723c */ /* 0x008fe20000001818 */
[----:B------:R-:W2:Y:S01]  /*9ae40*/  LDL.LU.64 R26, [R1+0x3c90] ;  /* 0x003c9000011a7983 */ /* 0x000ea20000300a00 */
        /* <DEDUP_REMOVED lines=61> */
[----:B---3--:R0:W-:Y:S01]  /*9b220*/  STL.64 [R1+0x39c0], R14 ;  /* 0x0039c00e01007387 */ /* 0x0081e20000100a00 */
[----:B--2---:R-:W-:Y:S03]  /*9b230*/  STL.64 [R1+0x39b8], R12 ;  /* 0x0039b80c01007387 */ /* 0x004fe60000100a00 */
[----:B------:R-:W-:Y:S02]  /*9b240*/  STL.64 [R1+0x39c8], R18 ;  /* 0x0039c81201007387 */ /* 0x000fe40000100a00 */
[----:B------:R-:W2:Y:S01]  /*9b250*/  LDL.LU R8, [R1+0x5b0] ;  /* 0x0005b00001087983 */ /* 0x000ea20000300800 */
[----:B------:R-:W2:Y:S01]  /*9b260*/  LDL.LU R9, [R1+0x5b4] ;  /* 0x0005b40001097983 */ /* 0x000ea20000300800 */
[----:B------:R-:W3:Y:S02]  /*9b270*/  LDL.LU R10, [R1+0x5b8] ;  /* 0x0005b800010a7983 */ /* 0x000ee40000300800 */
[----:B------:R-:W3:Y:S02]  /*9b280*/  LDL.LU R11, [R1+0x5bc] ;  /* 0x0005bc00010b7983 */ /* 0x000ee40000300800 */
[----:B0-----:R-:W-:-:S02]  /*9b290*/  IMAD.MOV.U32 R14, RZ, RZ, R29 ;  /* 0x000000ffff0e7224 */ /* 0x001fc400078e001d */
[----:B------:R-:W-:Y:S01]  /*9b2a0*/  IMAD.MOV.U32 R15, RZ, RZ, R28 ;  /* 0x000000ffff0f7224 */ /* 0x000fe200078e001c */
[----:B---3--:R4:W-:Y:S01]  /*9b2b0*/  STL.64 [R1+0x39d8], R10 ;  /* 0x0039d80a01007387 */ /* 0x0089e20000100a00 */
[----:B--2---:R-:W-:Y:S02]  /*9b2c0*/  STL.64 [R1+0x39d0], R8 ;  /* 0x0039d00801007387 */ /* 0x004fe40000100a00 */
[----:B------:R-:W2:Y:S02]  /*9b2d0*/  LDL.LU R29, [R1+0x3bfc] ;  /* 0x003bfc00011d7983 */ /* 0x000ea40000300800 */
[----:B------:R-:W3:Y:S01]  /*9b2e0*/  LDL.LU R28, [R1+0x3bf8] ;  /* 0x003bf800011c7983 */ /* 0x000ee20000300800 */
[----:B------:R0:W-:Y:S01]  /*9b2f0*/  STL.64 [R1+0x39e0], R14 ;  /* 0x0039e00e01007387 */ /* 0x0001e20000100a00 */
[----:B----4-:R-:W-:Y:S02]  /*9b300*/  IMAD.MOV.U32 R10, RZ, RZ, R5 ;  /* 0x000000ffff0a7224 */ /* 0x010fe400078e0005 */
[----:B------:R-:W-:Y:S01]  /*9b310*/  IMAD.MOV.U32 R11, RZ, RZ, R0 ;  /* 0x000000ffff0b7224 */ /* 0x000fe200078e0000 */
[----:B------:R-:W4:Y:S01]  /*9b320*/  LDL.LU R5, [R1+0x3bf4] ;  /* 0x003bf40001057983 */ /* 0x000f220000300800 */
[----:B------:R-:W2:Y:S03]  /*9b330*/  LDL.LU R0, [R1+0x3bf0] ;  /* 0x003bf00001007983 */ /* 0x000ea60000300800 */
[----:B------:R1:W-:Y:S01]  /*9b340*/  STL.64 [R1+0x39e8], R10 ;  /* 0x0039e80a01007387 */ /* 0x0003e20000100a00 */
[----:B------:R-:W2:Y:S02]  /*9b350*/  LDL.LU R12, [R1+0x5d0] ;  /* 0x0005d000010c7983 */ /* 0x000ea40000300800 */
[----:B------:R-:W2:Y:S02]  /*9b360*/  LDL.LU R13, [R1+0x5d4] ;  /* 0x0005d400010d7983 */ /* 0x000ea40000300800 */
[----:B0-----:R-:W2:Y:S01]  /*9b370*/  LDL.LU R14, [R1+0x5d8] ;  /* 0x0005d800010e7983 */ /* 0x001ea20000300800 */
[----:B------:R-:W2:Y:S01]  /*9b380*/  LDL.LU R15, [R1+0x5dc] ;  /* 0x0005dc00010f7983 */ /* 0x000ea20000300800 */
        /* <DEDUP_REMOVED lines=29> */
[----:B----4-:R-:W-:Y:S02]  /*9b560*/  IMAD.MOV.U32 R10, RZ, RZ, R5 ;  /* 0x000000ffff0a7224 */ /* 0x010fe400078e0005 */
[----:B---3--:R-:W-:Y:S01]  /*9b570*/  IMAD.MOV.U32 R11, RZ, RZ, R28 ;  /* 0x000000ffff0b7224 */ /* 0x008fe200078e001c */
[----:B------:R-:W3:Y:S01]  /*9b580*/  LDL.LU R5, [R1+0x3bd4] ;  /* 0x003bd40001057983 */ /* 0x000ee20000300800 */
[----:B------:R-:W4:Y:S03]  /*9b590*/  LDL.LU R28, [R1+0x3bd0] ;  /* 0x003bd000011c7983 */ /* 0x000f260000300800 */
[----:B------:R0:W-:Y:S01]  /*9b5a0*/  STL.64 [R1+0x3a48], R10 ;  /* 0x003a480a01007387 */ /* 0x0001e20000100a00 */
[----:B------:R-:W4:Y:S02]  /*9b5b0*/  LDL.LU R12, [R1+0x600] ;  /* 0x00060000010c7983 */ /* 0x000f240000300800 */
[----:B------:R-:W4:Y:S02]  /*9b5c0*/  LDL.LU R13, [R1+0x604] ;  /* 0x00060400010d7983 */ /* 0x000f240000300800 */
[----:B------:R-:W4:Y:S01]  /*9b5d0*/  LDL.LU R14, [R1+0x608] ;  /* 0x00060800010e7983 */ /* 0x000f220000300800 */
[----:B------:R-:W4:Y:S01]  /*9b5e0*/  LDL.LU R15, [R1+0x60c] ;  /* 0x00060c00010f7983 */ /* 0x000f220000300800 */
[----:B------:R-:W4:Y:S02]  /*9b5f0*/  LDL.LU R8, [R1+0x620] ;  /* 0x0006200001087983 */ /* 0x000f240000300800 */
[----:B------:R-:W4:Y:S01]  /*9b600*/  LDL.LU R9, [R1+0x624] ;  /* 0x0006240001097983 */ /* 0x000f220000300800 */
[----:B0-----:R-:W4:Y:S01]  /*9b610*/  LDL.LU R10, [R1+0x628] ;  /* 0x00062800010a7983 */ /* 0x001f220000300800 */
[----:B------:R-:W4:Y:S02]  /*9b620*/  LDL.LU R11, [R1+0x62c] ;  /* 0x00062c00010b7983 */ /* 0x000f240000300800 */
[----:B--2---:R-:W-:-:S02]  /*9b630*/  IMAD.MOV.U32 R7, RZ, RZ, R17 ;  /* 0x000000ffff077224 */ /* 0x004fc400078e0011 */
[----:B---3--:R-:W-:Y:S01]  /*9b640*/  IMAD.MOV.U32 R6, RZ, RZ, R5 ;  /* 0x000000ffff067224 */ /* 0x008fe200078e0005 */
[----:B----4-:R0:W-:Y:S01]  /*9b650*/  STL.64 [R1+0x3a58], R10 ;  /* 0x003a580a01007387 */ /* 0x0101e20000100a00 */
[----:B------:R-:W-:Y:S02]  /*9b660*/  STL.64 [R1+0x3a50], R8 ;  /* 0x003a500801007387 */ /* 0x000fe40000100a00 */
[----:B0-----:R-:W-:Y:S02]  /*9b670*/  IMAD.MOV.U32 R10, RZ, RZ, R3 ;  /* 0x000000ffff0a7224 */ /* 0x001fe400078e0003 */
[----:B------:R-:W-:Y:S01]  /*9b680*/  IMAD.MOV.U32 R11, RZ, RZ, R16 ;  /* 0x000000ffff0b7224 */ /* 0x000fe200078e0010 */
[----:B------:R-:W2:Y:S01]  /*9b690*/  LDL.LU R3, [R1+0x3bcc] ;  /* 0x003bcc0001037983 */ /* 0x000ea20000300800 */
[----:B------:R-:W3:Y:S03]  /*9b6a0*/  LDL.LU R16, [R1+0x3bc8] ;  /* 0x003bc80001107983 */ /* 0x000ee60000300800 */
[----:B------:R0:W-:Y:S01]  /*9b6b0*/  STL.64 [R1+0x3a70], R10 ;  /* 0x003a700a01007387 */ /* 0x0001e20000100a00 */
[----:B------:R-:W-:Y:S02]  /*9b6c0*/  STL.64 [R1+0x3a40], R14 ;  /* 0x003a400e01007387 */ /* 0x000fe40000100a00 */
[----:B------:R1:W-:Y:S02]  /*9b6d0*/  STL.64 [R1+0x3a38], R12 ;  /* 0x003a380c01007387 */ /* 0x0003e40000100a00 */
[----:B0-----:R-:W-:-:S02]  /*9b6e0*/  IMAD.MOV.U32 R10, RZ, RZ, R29 ;  /* 0x000000ffff0a7224 */ /* 0x001fc400078e001d */
[----:B------:R-:W-:Y:S01]  /*9b6f0*/  IMAD.MOV.U32 R11, RZ, RZ, R4 ;  /* 0x000000ffff0b7224 */ /* 0x000fe200078e0004 */
[----:B-1----:R-:W4:Y:S01]  /*9b700*/  LDL.LU R12, [R1+0x610] ;  /* 0x00061000010c7983 */ /* 0x002f220000300800 */
[----:B------:R-:W4:Y:S02]  /*9b710*/  LDL.LU R13, [R1+0x614] ;  /* 0x00061400010d7983 */ /* 0x000f240000300800 */
[----:B------:R-:W3:Y:S02]  /*9b720*/  LDL.LU R14, [R1+0x618] ;  /* 0x00061800010e7983 */ /* 0x000ee40000300800 */
[----:B------:R-:W3:Y:S01]  /*9b730*/  LDL.LU R15, [R1+0x61c] ;  /* 0x00061c00010f7983 */ /* 0x000ee20000300800 */
[----:B------:R-:W3:Y:S01]  /*9b740*/  LDL.LU R29, [R1+0x3bc4] ;  /* 0x003bc400011d7983 */ /* 0x000ee20000300800 */
[----:B------:R-:W3:Y:S02]  /*9b750*/  LDL.LU R4, [R1+0x3bc0] ;  /* 0x003bc00001047983 */ /* 0x000ee40000300800 */
[----:B------:R0:W-:Y:S02]  /*9b760*/  STL.64 [R1+0x3a88], R10 ;  /* 0x003a880a01007387 */ /* 0x0001e40000100a00 */
[----:B------:R-:W3:Y:S01]  /*9b770*/  LDL.LU R5, [R1+0x3bbc] ;  /* 0x003bbc0001057983 */ /* 0x000ee20000300800 */
[----:B------:R-:W3:Y:S01]  /*9b780*/  LDL.LU R17, [R1+0x3bb8] ;  /* 0x003bb80001117983 */ /* 0x000ee20000300800 */
[----:B------:R1:W-:Y:S02]  /*9b790*/  STL.64 [R1+0x3a90], R6 ;  /* 0x003a900601007387 */ /* 0x0003e40000100a00 */
[----:B------:R-:W3:Y:S02]  /*9b7a0*/  LDL.LU R8, [R1+0x650] ;  /* 0x0006500001087983 */ /* 0x000ee40000300800 */
[----:B------:R-:W3:Y:S01]  /*9b7b0*/  LDL.LU R9, [R1+0x654] ;  /* 0x0006540001097983 */ /* 0x000ee20000300800 */
[----:B0-----:R-:W3:Y:S01]  /*9b7c0*/  LDL.LU R10, [R1+0x658] ;  /* 0x00065800010a7983 */ /* 0x001ee20000300800 */
[----:B------:R-:W3:Y:S02]  /*9b7d0*/  LDL.LU R11, [R1+0x65c] ;  /* 0x00065c00010b7983 */ /* 0x000ee40000300800 */
[----:B-1----:R-:W-:-:S02]  /*9b7e0*/  IMAD.MOV.U32 R7, RZ, RZ, R28 ;  /* 0x000000ffff077224 */ /* 0x002fc400078e001c */
[----:B--2---:R-:W-:Y:S01]  /*9b7f0*/  IMAD.MOV.U32 R6, RZ, RZ, R3 ;  /* 0x000000ffff067224 */ /* 0x004fe200078e0003 */
[----:B---3--:R-:W-:Y:S01]  /*9b800*/  STL.64 [R1+0x3aa0], R10 ;  /* 0x003aa00a01007387 */ /* 0x008fe20000100a00 */
[----:B------:R-:W-:Y:S02]  /*9b810*/  STL.64 [R1+0x3a98], R8 ;  /* 0x003a980801007387 */ /* 0x000fe40000100a00 */
[----:B------:R-:W2:Y:S02]  /*9b820*/  LDL.LU R3, [R1+0x3bb4] ;  /* 0x003bb40001037983 */ /* 0x000ea40000300800 */
[----:B------:R-:W3:Y:S01]  /*9b830*/  LDL.LU R28, [R1+0x3bb0] ;  /* 0x003bb000011c7983 */ /* 0x000ee20000300800 */
        /* <DEDUP_REMOVED lines=39> */
[----:B---3--:R-:W1:Y:S04]  /*9bab0*/  LDSM.16.MT88.4 R20, [R28+0x13000] ;  /* 0x013000001c14783b */ /* 0x008e680000004200 */
        /* <DEDUP_REMOVED lines=21> */
[----:B------:R-:W-:-:S05]  /*9bc10*/  IMAD.MOV.U32 R7, RZ, RZ, R17 ;  /* 0x000000ffff077224 */ /* 0x000fca00078e0011 */
        /* <DEDUP_REMOVED lines=53> */
[----:B-1----:R-:W-:Y:S01]  /*9bf70*/  STL.64 [R1+0x3990], R22 ;  /* 0x0039901601007387 */ /* 0x002fe20000100a00 */
[----:B------:R-:W-:Y:S02]  /*9bf80*/  STL.64 [R1+0x3988], R20 ;  /* 0x0039881401007387 */ /* 0x000fe40000100a00 */
[----:B------:R-:W4:Y:S02]  /*9bf90*/  LDL.LU.64 R10, [R1+0x3b78] ;  /* 0x003b7800010a7983 */ /* 0x000f240000300a00 */
[----:B------:R-:W4:Y:S01]  /*9bfa0*/  LDL.LU.64 R8, [R1+0x3b70] ;  /* 0x003b700001087983 */ /* 0x000f220000300a00 */
[----:B------:R-:W-:Y:S01]  /*9bfb0*/  STL.64 [R1+0x6f0], R4 ;  /* 0x0006f00401007387 */ /* 0x000fe20000100a00 */
[----:B------:R0:W-:Y:S03]  /*9bfc0*/  STL.64 [R1+0x6f8], R6 ;  /* 0x0006f80601007387 */ /* 0x0001e60000100a00 */
[----:B0-----:R-:W4:Y:S02]  /*9bfd0*/  LDL.LU.64 R6, [R1+0x3b68] ;  /* 0x003b680001067983 */ /* 0x001f240000300a00 */
[C---:B----4-:R-:W-:Y:S02]  /*9bfe0*/  HMMA.16816.F32 R4, R24.reuse, R6, R8 ;  /* 0x000000061804723c */ /* 0x050fe40000001808 */
[----:B------:R-:W4:Y:S01]  /*9bff0*/  LDL.LU.64 R10, [R1+0x3b60] ;  /* 0x003b6000010a7983 */ /* 0x000f220000300a00 */
[----:B------:R-:W4:Y:S11]  /*9c000*/  LDL.LU.64 R8, [R1+0x3b58] ;  /* 0x003b580001087983 */ /* 0x000f360000300a00 */
[----:B------:R-:W-:Y:S09]  /*9c010*/  @!UPT UIADD3 URZ, URZ, URZ, URZ ;  /* 0x0000003f3f3ff290 */ /* 0x000ff2000fffe03f */
        /* <DEDUP_REMOVED lines=68> */
[C---:B--2---:R-:W-:Y:S01]  /*9c460*/  HMMA.16816.F32 R8, R24.reuse, R10, R12 ;  /* 0x0000000a1808723c */ /* 0x044fe2000000180c */
[----:B------:R-:W2:Y:S01]  /*9c470*/  LDL.LU.64 R14, [R1+0x3a80] ;  /* 0x003a8000010e7983 */ /* 0x000ea20000300a00 */
[----:B------:R-:W2:Y:S11]  /*9c480*/  LDL.LU.64 R12, [R1+0x3a78] ;  /* 0x003a7800010c7983 */ /* 0x000eb60000300a00 */
[----:B------:R-:W-:Y:S10]  /*9c490*/  @!UPT UIADD3 URZ, URZ, URZ, URZ ;  /* 0x0000003f3f3ff290 */ /* 0x000ff4000fffe03f */
[----:B------:R-:W-:Y:S01]  /*9c4a0*/  STL.64 [R1+0x640], R8 ;  /* 0x0006400801007387 */ /* 0x000fe20000100a00 */
[----:B------:R0:W-:Y:S03]  /*9c4b0*/  STL.64 [R1+0x648], R10 ;  /* 0x0006480a01007387 */ /* 0x0001e60000100a00 */
[----:B0-----:R-:W2:Y:S02]  /*9c4c0*/  LDL.LU.64 R10, [R1+0x3a70] ;  /* 0x003a7000010a7983 */ /* 0x001ea40000300a00 */
[----:B--2---:R-:W-:Y:S02]  /*9c4d0*/  HMMA.16816.F32 R8, R24, R10, R12 ;  /* 0x0000000a1808723c */ /* 0x004fe4000000180c */
[----:B------:R-:W2:Y:S01]  /*9c4e0*/  LDL.LU.64 R14, [R1+0x3a68] ;  /* 0x003a6800010e7983 */ /* 0x000ea20000300a00 */
[----:B------:R-:W2:Y:S11]  /*9c4f0*/  LDL.LU.64 R12, [R1+0x3a60] ;  /* 0x003a6000010c7983 */ /* 0x000eb60000300a00 */
[----:B------:R-:W-:Y:S09]  /*9c500*/  @!UPT UIADD3 URZ, URZ, URZ, URZ ;  /* 0x0000003f3f3ff290 */ /* 0x000ff2000fffe03f */
[----:B------:R-:W-:Y:S01]  /*9c510*/  STL.64 [R1+0x630], R8 ;  /* 0x0006300801007387 */ /* 0x000fe20000100a00 */
[----:B------:R0:W-:Y:S03]  /*9c520*/  STL.64 [R1+0x638], R10 ;  /* 0x0006380a01007387 */ /* 0x0001e60000100a00 */
[----:B0-----:R-:W2:Y:S01]  /*9c530*/  LDL.LU.64 R10, [R1+0x3a58] ;  /* 0x003a5800010a7983 */ /* 0x001ea20000300a00 */
[----:B------:R-:W2:Y:S02]  /*9c540*/  LDL.LU.64 R8, [R1+0x3a50] ;  /* 0x003a500001087983 */ /* 0x000ea40000300a00 */
[----:B------:R-:W-:Y:S02]  /*9c550*/  IMAD.MOV.U32 R22, RZ, RZ, R2 ;  /* 0x000000ffff167224 */ /* 0x000fe400078e0002 */
[----:B------:R-:W-:-:S07]  /*9c560*/  IMAD.MOV.U32 R23, RZ, RZ, R0 ;  /* 0x000000ffff177224 */ /* 0x000fce00078e0000 */
[C---:B--2---:R-:W-:Y:S01]  /*9c570*/  HMMA.16816.F32 R20, R24.reuse, R22, R8 ;  /* 0x000000161814723c */ /* 0x044fe20000001808 */
[----:B------:R-:W2:Y:S11]  /*9c580*/  LDL.LU.64 R10, [R1+0x3a48] ;  /* 0x003a4800010a7983 */ /* 0x000eb60000300a00 */
[----:B------:R-:W-:Y:S11]  /*9c590*/  @!UPT UIADD3 URZ, URZ, URZ, URZ ;  /* 0x0000003f3f3ff290 */ /* 0x000ff6000fffe03f */
[----:B------:R0:W-:Y:S01]  /*9c5a0*/  STL.64 [R1+0x620], R20 ;  /* 0x0006201401007387 */ /* 0x0001e20000100a00 */
[----:B------:R1:W-:Y:S03]  /*9c5b0*/  STL.64 [R1+0x628], R22 ;  /* 0x0006281601007387 */ /* 0x0003e60000100a00 */
        /* <DEDUP_REMOVED lines=47> */
[----:B------:R-:W4:Y:S11]  /*9c8b0*/  LDL.LU.64 R10, [R1+0x39b0] ;  /* 0x0039b000010a7983 */ /* 0x000f360000300a00 */
[----:B------:R-:W-:Y:S10]  /*9c8c0*/  @!UPT UIADD3 URZ, URZ, URZ, URZ ;  /* 0x0000003f3f3ff290 */ /* 0x000ff4000fffe03f */
[----:B------:R-:W-:Y:S01]  /*9c8d0*/  STL.64 [R1+0x5b0], R16 ;  /* 0x0005b01001007387 */ /* 0x000fe20000100a00 */
[----:B------:R0:W-:Y:S03]  /*9c8e0*/  STL.64 [R1+0x5b8], R18 ;  /* 0x0005b81201007387 */ /* 0x0001e60000100a00 */
[----:B0-----:R-:W3:Y:S02]  /*9c8f0*/  LDL.LU.64 R18, [R1+0x39a8] ;  /* 0x0039a80001127983 */ /* 0x001ee40000300a00 */
[C---:B---3--:R-:W-:Y:S11]  /*9c900*/  HMMA.16816.F32 R12, R24.reuse, R18, R12 ;  /* 0x00000012180c723c */ /* 0x048ff6000000180c */
[----:B------:R-:W-:Y:S11]  /*9c910*/  @!UPT UIADD3 URZ, URZ, URZ, URZ ;  /* 0x0000003f3f3ff290 */ /* 0x000ff6000fffe03f */
[----:B------:R-:W-:Y:S01]  /*9c920*/  @!UPT UIADD3 URZ, URZ, URZ, URZ ;  /* 0x0000003f3f3ff290 */ /* 0x000fe2000fffe03f */
[----:B------:R-:W-:Y:S01]  /*9c930*/  STL.64 [R1+0x5a0], R12 ;  /* 0x0005a00c01007387 */ /* 0x000fe20000100a00 */
[----:B------:R0:W-:Y:S03]  /*9c940*/  STL.64 [R1+0x5a8], R14 ;  /* 0x0005a80e01007387 */ /* 0x0001e60000100a00 */
[----:B0-----:R-:W2:Y:S01]  /*9c950*/  LDL.LU.64 R14, [R1+0x39a0] ;  /* 0x0039a000010e7983 */ /* 0x001ea20000300a00 */
[----:B------:R0:W-:Y:S02]  /*9c960*/  STL.64 [R1+0x3900], R18 ;  /* 0x0039001201007387 */ /* 0x0001e40000100a00 */
[----:B------:R-:W2:Y:S02]  /*9c970*/  LDL.LU R16, [R1+0x590] ;  /* 0x0005900001107983 */ /* 0x000ea40000300800 */
[----:B------:R-:W2:Y:S01]  /*9c980*/  LDL.LU R17, [R1+0x594] ;  /* 0x0005940001117983 */ /* 0x000ea20000300800 */
[----:B0-----:R-:W2:Y:S01]  /*9c990*/  LDL.LU R18, [R1+0x598] ;  /* 0x0005980001127983 */ /* 0x001ea20000300800 */
[----:B------:R-:W2:Y:S02]  /*9c9a0*/  LDL.LU R19, [R1+0x59c] ;  /* 0x00059c0001137983 */ /* 0x000ea40000300800 */
[C---:B--2---:R-:W-:Y:S11]  /*9c9b0*/  HMMA.16816.F32 R16, R24.reuse, R14, R16 ;  /* 0x0000000e1810723c */ /* 0x044ff60000001810 */
[----:B------:R-:W-:Y:S11]  /*9c9c0*/  @!UPT UIADD3 URZ, URZ, URZ, URZ ;  /* 0x0000003f3f3ff290 */ /* 0x000ff6000fffe03f */
[----:B------:R-:W-:Y:S01]  /*9c9d0*/  @!UPT UIADD3 URZ, URZ, URZ, URZ ;  /* 0x0000003f3f3ff290 */ /* 0x000fe2000fffe03f */
[----:B------:R-:W-:Y:S01]  /*9c9e0*/  STL.64 [R1+0x590], R16 ;  /* 0x0005901001007387 */ /* 0x000fe20000100a00 */
[----:B------:R0:W-:Y:S03]  /*9c9f0*/  STL.64 [R1+0x598], R18 ;  /* 0x0005981201007387 */ /* 0x0001e60000100a00 */
        /* <DEDUP_REMOVED lines=8> */
[----:B------:R0:W-:Y:S02]  /*9ca80*/  STL [R1+0x37d4], R14 ;  /* 0x0037d40e01007387 */ /* 0x0001e40000100800 */
[----:B------:R1:W-:Y:S02]  /*9ca90*/  STL [R1+0x37d0], R15 ;  /* 0x0037d00f01007387 */ /* 0x0003e40000100800 */
[----:B------:R-:W3:Y:S01]  /*9caa0*/  LDL.LU R12, [R1+0xba0] ;  /* 0x000ba000010c7983 */ /* 0x000ee20000300800 */
[----:B------:R-:W3:Y:S04]  /*9cab0*/  LDL.LU R13, [R1+0xba4] ;  /* 0x000ba400010d7983 */ /* 0x000ee80000300800 */
[----:B0-----:R-:W3:Y:S01]  /*9cac0*/  LDL.LU R14, [R1+0xba8] ;  /* 0x000ba800010e7983 */ /* 0x001ee20000300800 */
[----:B-1----:R-:W3:Y:S02]  /*9cad0*/  LDL.LU R15, [R1+0xbac] ;  /* 0x000bac00010f7983 */ /* 0x002ee40000300800 */
[----:B------:R-:W-:Y:S02]  /*9cae0*/  STL.64 [R1+0x580], R4 ;  /* 0x0005800401007387 */ /* 0x000fe40000100a00 */
[----:B------:R0:W-:Y:S02]  /*9caf0*/  STL.64 [R1+0x588], R6 ;  /* 0x0005880601007387 */ /* 0x0001e40000100a00 */
[----:B0-----:R-:W4:Y:S01]  /*9cb00*/  LDL.LU.64 R6, [R1+0x3998] ;  /* 0x0039980001067983 */ /* 0x001f220000300a00 */
[----:B------:R0:W-:Y:S02]  /*9cb10*/  STL [R1+0x37a0], R10 ;  /* 0x0037a00a01007387 */ /* 0x0001e40000100800 */
[----:B------:R1:W-:Y:S02]  /*9cb20*/  STL [R1+0x379c], R11 ;  /* 0x00379c0b01007387 */ /* 0x0003e40000100800 */
[----:B------:R-:W2:Y:S01]  /*9cb30*/  LDL.LU R8, [R1+0xbc0] ;  /* 0x000bc00001087983 */ /* 0x000ea20000300800 */
[----:B------:R-:W2:Y:S04]  /*9cb40*/  LDL.LU R9, [R1+0xbc4] ;  /* 0x000bc40001097983 */ /* 0x000ea80000300800 */
[----:B0-----:R-:W2:Y:S01]  /*9cb50*/  LDL.LU R10, [R1+0xbc8] ;  /* 0x000bc800010a7983 */ /* 0x001ea20000300800 */
[----:B-1----:R-:W2:Y:S01]  /*9cb60*/  LDL.LU R11, [R1+0xbcc] ;  /* 0x000bcc00010b7983 */ /* 0x002ea20000300800 */
[----:B----4-:R-:W-:Y:S02]  /*9cb70*/  HMMA.16816.F32 R24, R24, R6, R20 ;  /* 0x000000061818723c */ /* 0x010fe40000001814 */
[----:B------:R-:W2:Y:S01]  /*9cb80*/  LDL.LU.64 R22, [R1+0x3990] ;  /* 0x0039900001167983 */ /* 0x000ea20000300a00 */
[----:B------:R-:W2:Y:S02]  /*9cb90*/  LDL.LU.64 R20, [R1+0x3988] ;  /* 0x0039880001147983 */ /* 0x000ea40000300a00 */
[----:B------:R0:W-:Y:S02]  /*9cba0*/  STL.64 [R1+0x3908], R6 ;  /* 0x0039080601007387 */ /* 0x0001e40000100a00 */
[----:B0-----:R-:W4:Y:S11]  /*9cbb0*/  LDL.LU.64 R6, [R1+0x188] ;  /* 0x0001880001067983 */ /* 0x001f360000300a00 */
[----:B------:R-:W-:Y:S05]  /*9cbc0*/  @!UPT UIADD3 URZ, URZ, URZ, URZ ;  /* 0x0000003f3f3ff290 */ /* 0x000fea000fffe03f */
[----:B------:R-:W-:Y:S01]  /*9cbd0*/  STL.64 [R1+0x3c0], R24 ;  /* 0x0003c01801007387 */ /* 0x000fe20000100a00 */
[----:B------:R-:W-:Y:S02]  /*9cbe0*/  STL.64 [R1+0x3c8], R26 ;  /* 0x0003c81a01007387 */ /* 0x000fe40000100a00 */
[----:B------:R-:W0:Y:S02]  /*9cbf0*/  LDSM.16.MT88.4 R24, [R28+0x13080] ;  /* 0x013080001c18783b */ /* 0x000e240000004200 */
        /* <DEDUP_REMOVED lines=25> */
[----:B0-----:R-:W-:Y:S02]  /*9cd90*/  IMAD.MOV.U32 R27, RZ, RZ, R18 ;  /* 0x000000ffff1b7224 */ /* 0x001fe400078e0012 */
[----:B------:R-:W-:Y:S02]  /*9cda0*/  IMAD.MOV.U32 R26, RZ, RZ, R19 ;  /* 0x000000ffff1a7224 */ /* 0x000fe400078e0013 */
[----:B------:R-:W2:Y:S03]  /*9cdb0*/  LDL.LU.64 R18, [R1+0x3978] ;  /* 0x0039780001127983 */ /* 0x000ea60000300a00 */
[----:B------:R0:W-:Y:S02]  /*9cdc0*/  STL [R1+0x37b0], R26 ;  /* 0x0037b01a01007387 */ /* 0x0001e40000100800 */
[----:B------:R1:W-:Y:S02]  /*9cdd0*/  STL [R1+0x37ac], R27 ;  /* 0x0037ac1b01007387 */ /* 0x0003e40000100800 */
[----:B------:R-:W4:Y:S01]  /*9cde0*/  LDL.LU R24, [R1+0xbb0] ;  /* 0x000bb00001187983 */ /* 0x000f220000300800 */
[----:B------:R-:W4:Y:S04]  /*9cdf0*/  LDL.LU R25, [R1+0xbb4] ;  /* 0x000bb40001197983 */ /* 0x000f280000300800 */
[----:B0-----:R-:W4:Y:S01]  /*9ce00*/  LDL.LU R26, [R1+0xbb8] ;  /* 0x000bb800011a7983 */ /* 0x001f220000300800 */
[----:B-1----:R-:W4:Y:S01]  /*9ce10*/  LDL.LU R27, [R1+0xbbc] ;  /* 0x000bbc00011b7983 */ /* 0x002f220000300800 */
[C---:B--2---:R-:W-:Y:S01]  /*9ce20*/  HMMA.16816.F32 R8, R20.reuse, R18, R8 ;  /* 0x000000121408723c */ /* 0x044fe20000001808 */
[----:B------:R-:W-:Y:S11]  /*9ce30*/  IMAD.MOV.U32 R28, RZ, RZ, R19 ;  /* 0x000000ffff1c7224 */ /* 0x000ff600078e0013 */
[----:B------:R-:W-:Y:S11]  /*9ce40*/  @!UPT UIADD3 URZ, URZ, URZ, URZ ;  /* 0x0000003f3f3ff290 */ /* 0x000ff6000fffe03f */
[----:B------:R-:W-:Y:S01]  /*9ce50*/  STL.64 [R1+0xbc0], R8 ;  /* 0x000bc00801007387 */ /* 0x000fe20000100a00 */
[----:B------:R0:W-:Y:S02]  /*9ce60*/  STL.64 [R1+0xbc8], R10 ;  /* 0x000bc80a01007387 */ /* 0x0001e40000100a00 */
[----:B0-----:R-:W-:Y:S02]  /*9ce70*/  IMAD.MOV.U32 R11, RZ, RZ, R18 ;  /* 0x000000ffff0b7224 */ /* 0x001fe400078e0012 */
[----:B------:R-:W3:Y:S01]  /*9ce80*/  LDL.LU.64 R18, [R1+0x3970] ;  /* 0x0039700001127983 */ /* 0x000ee20000300a00 */
[----:B------:R-:W-:Y:S02]  /*9ce90*/  STL [R1+0x37b8], R28 ;  /* 0x0037b81c01007387 */ /* 0x000fe40000100800 */
[----:B------:R4:W-:Y:S02]  /*9cea0*/  STL [R1+0x37b4], R11 ;  /* 0x0037b40b01007387 */ /* 0x0009e40000100800 */
[----:B----4-:R-:W-:Y:S07]  /*9ceb0*/  HMMA.16816.F32 R8, R20, R6, R24 ;  /* 0x000000061408723c */ /* 0x010fee0000001818 */
[----:B------:R-:W-:Y:S11]  /*9cec0*/  IMAD.MOV.U32 R25, RZ, RZ, R6 ;  /* 0x000000ffff197224 */ /* 0x000ff600078e0006 */
[----:B------:R-:W-:Y:S05]  /*9ced0*/  @!UPT UIADD3 URZ, URZ, URZ, URZ ;  /* 0x0000003f3f3ff290 */ /* 0x000fea000fffe03f */
[----:B------:R-:W-:Y:S01]  /*9cee0*/  STL.64 [R1+0xbb0], R8 ;  /* 0x000bb00801007387 */ /* 0x000fe20000100a00 */
[----:B------:R0:W-:Y:S02]  /*9cef0*/  STL.64 [R1+0xbb8], R10 ;  /* 0x000bb80a01007387 */ /* 0x0001e40000100a00 */
[----:B0-----:R-:W-:-:S05]  /*9cf00*/  IMAD.MOV.U32 R10, RZ, RZ, R7 ;  /* 0x000000ffff0a7224 */ /* 0x001fca00078e0007 */
[----:B------:R-:W-:Y:S01]  /*9cf10*/  STL [R1+0x37c0], R10 ;  /* 0x0037c00a01007387 */ /* 0x000fe20000100800 */
        /* <DEDUP_REMOVED lines=10> */
[----:B---3--:R0:W-:Y:S01]  /*9cfc0*/  STL.64 [R1+0x3938], R14 ;  /* 0x0039380e01007387 */ /* 0x0081e20000100a00 */
[----:B--2---:R1:W-:Y:S03]  /*9cfd0*/  STL.64 [R1+0x3930], R12 ;  /* 0x0039300c01007387 */ /* 0x0043e60000100a00 */
[----:B0-----:R-:W2:Y:S04]  /*9cfe0*/  LDL.LU.64 R14, [R1+0x138] ;  /* 0x00013800010e7983 */ /* 0x001ea80000300a00 */
[----:B--2---:R0:W-:Y:S01]  /*9cff0*/  STL.64 [R1+0x3948], R14 ;  /* 0x0039480e01007387 */ /* 0x0041e20000100a00 */
[----:B-1----:R-:W2:Y:S02]  /*9d000*/  LDL.LU R12, [R1+0xb70] ;  /* 0x000b7000010c7983 */ /* 0x002ea40000300800 */
[----:B------:R-:W2:Y:S01]  /*9d010*/  LDL.LU R13, [R1+0xb74] ;  /* 0x000b7400010d7983 */ /* 0x000ea20000300800 */
[----:B0-----:R-:W3:Y:S01]  /*9d020*/  LDL.LU R14, [R1+0xb78] ;  /* 0x000b7800010e7983 */ /* 0x001ee20000300800 */
[----:B------:R-:W3:Y:S02]  /*9d030*/  LDL.LU R15, [R1+0xb7c] ;  /* 0x000b7c00010f7983 */ /* 0x000ee40000300800 */
[----:B------:R-:W4:Y:S02]  /*9d040*/  LDL.LU R8, [R1+0xb90] ;  /* 0x000b900001087983 */ /* 0x000f240000300800 */
[----:B------:R-:W4:Y:S01]  /*9d050*/  LDL.LU R9, [R1+0xb94] ;  /* 0x000b940001097983 */ /* 0x000f220000300800 */
[----:B------:R-:W4:Y:S01]  /*9d060*/  LDL.LU R10, [R1+0xb98] ;  /* 0x000b9800010a7983 */ /* 0x000f220000300800 */
[----:B------:R-:W4:Y:S03]  /*9d070*/  LDL.LU R11, [R1+0xb9c] ;  /* 0x000b9c00010b7983 */ /* 0x000f260000300800 */
[----:B---3--:R0:W-:Y:S01]  /*9d080*/  STL.64 [R1+0x3958], R14 ;  /* 0x0039580e01007387 */ /* 0x0081e20000100a00 */
[----:B--2---:R-:W-:Y:S03]  /*9d090*/  STL.64 [R1+0x3950], R12 ;  /* 0x0039500c01007387 */ /* 0x004fe60000100a00 */
[----:B0-----:R-:W2:Y:S01]  /*9d0a0*/  LDL.LU.64 R14, [R1+0x158] ;  /* 0x00015800010e7983 */ /* 0x001ea20000300a00 */
[----:B------:R-:W3:Y:S02]  /*9d0b0*/  LDL.LU R4, [R1+0xb30] ;  /* 0x000b300001047983 */ /* 0x000ee40000300800 */
[----:B------:R-:W3:Y:S02]  /*9d0c0*/  LDL.LU R5, [R1+0xb34] ;  /* 0x000b340001057983 */ /* 0x000ee40000300800 */
[----:B------:R-:W2:Y:S01]  /*9d0d0*/  LDL.LU R6, [R1+0xb38] ;  /* 0x000b380001067983 */ /* 0x000ea20000300800 */
[----:B------:R-:W2:Y:S04]  /*9d0e0*/  LDL.LU R7, [R1+0xb3c] ;  /* 0x000b3c0001077983 */ /* 0x000ea80000300800 */
[----:B--2---:R0:W-:Y:S01]  /*9d0f0*/  STL.64 [R1+0x3918], R6 ;  /* 0x0039180601007387 */ /* 0x0041e20000100a00 */
[----:B---3--:R-:W-:Y:S03]  /*9d100*/  STL.64 [R1+0x3910], R4 ;  /* 0x0039100401007387 */ /* 0x008fe60000100a00 */
[----:B0-----:R-:W2:Y:S04]  /*9d110*/  LDL.LU.64 R6, [R1+0x118] ;  /* 0x0001180001067983 */ /* 0x001ea80000300a00 */
[----:B--2---:R0:W-:Y:S04]  /*9d120*/  STL.64 [R1+0x3928], R6 ;  /* 0x0039280601007387 */ /* 0x0041e80000100a00 */
[----:B0-----:R-:W2:Y:S04]  /*9d130*/  LDL.LU.64 R6, [R1+0x128] ;  /* 0x0001280001067983 */ /* 0x001ea80000300a00 */
        /* <DEDUP_REMOVED lines=13> */
[----:B------:R-:W3:Y:S04]  /*9d210*/  LDL.LU.64 R18, [R1+0x108] ;  /* 0x0001080001127983 */ /* 0x000ee80000300a00 */
[----:B---3--:R0:W-:Y:S01]  /*9d220*/  STL.64 [R1+0x3920], R18 ;  /* 0x0039201201007387 */ /* 0x0081e20000100a00 */
[----:B------:R-:W3:Y:S02]  /*9d230*/  LDL.LU R16, [R1+0xb40] ;  /* 0x000b400001107983 */ /* 0x000ee40000300800 */
[----:B------:R-:W3:Y:S01]  /*9d240*/  LDL.LU R17, [R1+0xb44] ;  /* 0x000b440001117983 */ /* 0x000ee20000300800 */
[----:B0-----:R-:W3:Y:S01]  /*9d250*/  LDL.LU R18, [R1+0xb48] ;  /* 0x000b480001127983 */ /* 0x001ee20000300800 */
[----:B------:R-:W3:Y:S02]  /*9d260*/  LDL.LU R19, [R1+0xb4c] ;  /* 0x000b4c0001137983 */ /* 0x000ee40000300800 */
[----:B------:R-:W-:Y:S02]  /*9d270*/  STL [R1+0x37c8], R24 ;  /* 0x0037c81801007387 */ /* 0x000fe40000100800 */
[----:B------:R0:W-:Y:S02]  /*9d280*/  STL [R1+0x37c4], R27 ;  /* 0x0037c41b01007387 */ /* 0x0001e40000100800 */
[----:B0-----:R-:W4:Y:S01]  /*9d290*/  LDL.LU.64 R26, [R1+0x168] ;  /* 0x00016800011a7983 */ /* 0x001f220000300a00 */
[----:B--2---:R-:W-:Y:S01]  /*9d2a0*/  HMMA.16816.F32 R4, R20, R14, R4 ;  /* 0x0000000e1404723c */ /* 0x004fe20000001804 */
[----:B------:R-:W-:-:S02]  /*9d2b0*/  IMAD.MOV.U32 R25, RZ, RZ, R14 ;  /* 0x000000ffff197224 */ /* 0x000fc400078e000e */
[----:B------:R-:W-:-:S05]  /*9d2c0*/  IMAD.MOV.U32 R28, RZ, RZ, R15 ;  /* 0x000000ffff1c7224 */ /* 0x000fca00078e000f */
[----:B----4-:R-:W-:Y:S11]  /*9d2d0*/  HMMA.16816.F32 R8, R20, R26, R8 ;  /* 0x0000001a1408723c */ /* 0x010ff60000001808 */
[----:B------:R-:W-:Y:S11]  /*9d2e0*/  @!UPT UIADD3 URZ, URZ, URZ, URZ ;  /* 0x0000003f3f3ff290 */ /* 0x000ff6000fffe03f */
[----:B------:R-:W-:Y:S01]  /*9d2f0*/  @!UPT UIADD3 URZ, URZ, URZ, URZ ;  /* 0x0000003f3f3ff290 */ /* 0x000fe2000fffe03f */
[----:B------:R-:W-:Y:S01]  /*9d300*/  STL.64 [R1+0xb90], R8 ;  /* 0x000b900801007387 */ /* 0x000fe20000100a00 */
[----:B------:R0:W-:Y:S02]  /*9d310*/  STL.64 [R1+0xb98], R10 ;  /* 0x000b980a01007387 */ /* 0x0001e40000100a00 */
[----:B0-----:R-:W-:-:S05]  /*9d320*/  IMAD.MOV.U32 R11, RZ, RZ, R26 ;  /* 0x000000ffff0b7224 */ /* 0x001fca00078e001a */
[----:B------:R0:W-:Y:S04]  /*9d330*/  STL [R1+0x37cc], R11 ;  /* 0x0037cc0b01007387 */ /* 0x0001e80000100800 */
[----:B0-----:R-:W2:Y:S01]  /*9d340*/  LDL.LU.64 R10, [R1+0x148] ;  /* 0x00014800010a7983 */ /* 0x001ea20000300a00 */
[----:B------:R-:W-:Y:S02]  /*9d350*/  STL.64 [R1+0xb80], R4 ;  /* 0x000b800401007387 */ /* 0x000fe40000100a00 */
[----:B------:R0:W-:Y:S02]  /*9d360*/  STL.64 [R1+0xb88], R6 ;  /* 0x000b880601007387 */ /* 0x0001e40000100a00 */
[----:B0-----:R-:W4:Y:S01]  /*9d370*/  LDL.LU.64 R6, [R1+0x3968] ;  /* 0x0039680001067983 */ /* 0x001f220000300a00 */
[----:B------:R-:W4:Y:S02]  /*9d380*/  LDL.LU.64 R4, [R1+0x3960] ;  /* 0x0039600001047983 */ /* 0x000f240000300a00 */
[----:B------:R-:W2:Y:S02]  /*9d390*/  LDL.LU.64 R14, [R1+0x3958] ;  /* 0x00395800010e7983 */ /* 0x000ea40000300a00 */
[----:B------:R-:W2:Y:S02]  /*9d3a0*/  LDL.LU.64 R12, [R1+0x3950] ;  /* 0x00395000010c7983 */ /* 0x000ea40000300a00 */
[C---:B--2---:R-:W-:Y:S11]  /*9d3b0*/  HMMA.16816.F32 R12, R20.reuse, R10, R12 ;  /* 0x0000000a140c723c */ /* 0x044ff6000000180c */
[----:B------:R-:W-:Y:S11]  /*9d3c0*/  @!UPT UIADD3 URZ, URZ, URZ, URZ ;  /* 0x0000003f3f3ff290 */ /* 0x000ff6000fffe03f */
[----:B------:R-:W-:Y:S01]  /*9d3d0*/  @!UPT UIADD3 URZ, URZ, URZ, URZ ;  /* 0x0000003f3f3ff290 */ /* 0x000fe2000fffe03f */
[----:B------:R-:W-:Y:S01]  /*9d3e0*/  STL.64 [R1+0xb70], R12 ;  /* 0x000b700c01007387 */ /* 0x000fe20000100a00 */
[----:B------:R0:W-:Y:S03]  /*9d3f0*/  STL.64 [R1+0xb78], R14 ;  /* 0x000b780e01007387 */ /* 0x0001e60000100a00 */
[----:B0-----:R-:W4:Y:S01]  /*9d400*/  LDL.LU.64 R14, [R1+0x3948] ;  /* 0x00394800010e7983 */ /* 0x001f220000300a00 */
[----:B------:R-:W-:Y:S02]  /*9d410*/  IMAD.MOV.U32 R26, RZ, RZ, R27 ;  /* 0x000000ffff1a7224 */ /* 0x000fe400078e001b */
[----:B------:R-:W-:Y:S02]  /*9d420*/  IMAD.MOV.U32 R27, RZ, RZ, R10 ;  /* 0x000000ffff1b7224 */ /* 0x000fe400078e000a */
[----:B------:R-:W-:Y:S01]  /*9d430*/  IMAD.MOV.U32 R10, RZ, RZ, R11 ;  /* 0x000000ffff0a7224 */ /* 0x000fe200078e000b */
[----:B----4-:R-:W-:Y:S01]  /*9d440*/  HMMA.16816.F32 R4, R20, R14, R4 ;  /* 0x0000000e1404723c */ /* 0x010fe20000001804 */
        /* <DEDUP_REMOVED lines=8> */
[----:B------:R0:W-:Y:S01]  /*9d4d0*/  STL.64 [R1+0x37e0], R26 ;  /* 0x0037e01a01007387 */ /* 0x0001e20000100a00 */
[----:B------:R-:W-:Y:S04]  /*9d4e0*/  STL.64 [R1+0x37d8], R24 ;  /* 0x0037d81801007387 */ /* 0x000fe80000100a00 */
[----:B0-----:R-:W4:Y:S01]  /*9d4f0*/  LDL.LU.64 R26, [R1+0xe8] ;  /* 0x0000e800011a7983 */ /* 0x001f220000300a00 */
[C---:B--2---:R-:W-:Y:S11]  /*9d500*/  HMMA.16816.F32 R12, R20.reuse, R6, R12 ;  /* 0x00000006140c723c */ /* 0x044ff6000000180c */
        /* <DEDUP_REMOVED lines=12> */
[----:B---3--:R-:W-:Y:S01]  /*9d5d0*/  HMMA.16816.F32 R16, R20, R6, R16 ;  /* 0x000000061410723c */ /* 0x008fe20000001810 */
        /* <DEDUP_REMOVED lines=10> */
[----:B0-----:R-:W3:Y:S01]  /*9d680*/  LDL.LU.64 R10, [R1+0xf8] ;  /* 0x0000f800010a7983 */ /* 0x001ee20000300a00 */
[----:B--2---:R-:W-:Y:S11]  /*9d690*/  HMMA.16816.F32 R4, R20, R18, R4 ;  /* 0x000000121404723c */ /* 0x004ff60000001804 */
        /* <DEDUP_REMOVED lines=8> */
[----:B------:R0:W-:Y:S02]  /*9d720*/  STL [R1+0x3630], R4 ;  /* 0x0036300401007387 */ /* 0x0001e40000100800 */
[----:B------:R1:W-:Y:S01]  /*9d730*/  STL [R1+0x362c], R5 ;  /* 0x00362c0501007387 */ /* 0x0003e20000100800 */
[----:B--2---:R2:W-:Y:S01]  /*9d740*/  STL.64 [R1+0x38e0], R6 ;  /* 0x0038e00601007387 */ /* 0x0045e20000100a00 */
[----:B0-----:R-:W4:Y:S02]  /*9d750*/  LDL.LU R4, [R1+0xb20] ;  /* 0x000b200001047983 */ /* 0x001f240000300800 */
[----:B-1----:R-:W4:Y:S01]  /*9d760*/  LDL.LU R5, [R1+0xb24] ;  /* 0x000b240001057983 */ /* 0x002f220000300800 */
[----:B--2---:R-:W4:Y:S01]  /*9d770*/  LDL.LU R6, [R1+0xb28] ;  /* 0x000b280001067983 */ /* 0x004f220000300800 */
[----:B------:R-:W4:Y:S02]  /*9d780*/  LDL.LU R7, [R1+0xb2c] ;  /* 0x000b2c0001077983 */ /* 0x000f240000300800 */
[----:B---3--:R-:W-:-:S02]  /*9d790*/  IMAD.MOV.U32 R16, RZ, RZ, R11 ;  /* 0x000000ffff107224 */ /* 0x008fc400078e000b */
[----:B------:R-:W-:Y:S01]  /*9d7a0*/  IMAD.MOV.U32 R17, RZ, RZ, R10 ;  /* 0x000000ffff117224 */ /* 0x000fe200078e000a */
[C---:B----4-:R-:W-:Y:S11]  /*9d7b0*/  HMMA.16816.F32 R4, R20.reuse, R10, R4 ;  /* 0x0000000a1404723c */ /* 0x050ff60000001804 */
[----:B------:R-:W-:Y:S11]  /*9d7c0*/  @!UPT UIADD3 URZ, URZ, URZ, URZ ;  /* 0x0000003f3f3ff290 */ /* 0x000ff6000fffe03f */
[----:B------:R-:W-:Y:S01]  /*9d7d0*/  @!UPT UIADD3 URZ, URZ, URZ, URZ ;  /* 0x0000003f3f3ff290 */ /* 0x000fe2000fffe03f */
[----:B------:R-:W-:Y:S01]  /*9d7e0*/  STL.64 [R1+0xb20], R4 ;  /* 0x000b200401007387 */ /* 0x000fe20000100a00 */
[----:B------:R0:W-:Y:S02]  /*9d7f0*/  STL.64 [R1+0xb28], R6 ;  /* 0x000b280601007387 */ /* 0x0001e40000100a00 */
[----:B0-----:R-:W-:Y:S01]  /*9d800*/  HMMA.16816.F32 R4, R20, R26, R12 ;  /* 0x0000001a1404723c */ /* 0x001fe2000000180c */
[----:B------:R-:W-:Y:S01]  /*9d810*/  STL [R1+0x3638], R16 ;  /* 0x0036381001007387 */ /* 0x000fe20000100800 */
[----:B------:R-:W-:Y:S02]  /*9d820*/  STL [R1+0x3634], R17 ;  /* 0x0036341101007387 */ /* 0x000fe40000100800 */
[----:B------:R-:W-:Y:S11]  /*9d830*/  STL.64 [R1+0x38b0], R18 ;  /* 0x0038b01201007387 */ /* 0x000ff60000100a00 */
[----:B------:R-:W-:Y:S08]  /*9d840*/  @!UPT UIADD3 URZ, URZ, URZ, URZ ;  /* 0x0000003f3f3ff290 */ /* 0x000ff0000fffe03f */
[----:B------:R0:W-:Y:S01]  /*9d850*/  STL.64 [R1+0xb10], R4 ;  /* 0x000b100401007387 */ /* 0x0001e20000100a00 */
[----:B------:R1:W-:Y:S02]  /*9d860*/  STL.64 [R1+0xb18], R6 ;  /* 0x000b180601007387 */ /* 0x0003e40000100a00 */
[----:B------:R-:W2:Y:S02]  /*9d870*/  LDL.LU R8, [R1+0xaa0] ;  /* 0x000aa00001087983 */ /* 0x000ea40000300800 */
[----:B------:R-:W2:Y:S01]  /*9d880*/  LDL.LU R9, [R1+0xaa4] ;  /* 0x000aa40001097983 */ /* 0x000ea20000300800 */
[----:B------:R-:W3:Y:S01]  /*9d890*/  LDL.LU R10, [R1+0xaa8] ;  /* 0x000aa800010a7983 */ /* 0x000ee20000300800 */
[----:B------:R-:W3:Y:S03]  /*9d8a0*/  LDL.LU R11, [R1+0xaac] ;  /* 0x000aac00010b7983 */ /* 0x000ee60000300800 */
[----:B0-----:R-:W4:Y:S01]  /*9d8b0*/  LDL.LU R4, [R1+0xaf0] ;  /* 0x000af00001047983 */ /* 0x001f220000300800 */
[----:B------:R-:W4:Y:S02]  /*9d8c0*/  LDL.LU R5, [R1+0xaf4] ;  /* 0x000af40001057983 */ /* 0x000f240000300800 */
[----:B-1----:R-:W2:Y:S02]  /*9d8d0*/  LDL.LU R6, [R1+0xaf8] ;  /* 0x000af80001067983 */ /* 0x002ea40000300800 */
[----:B------:R-:W2:Y:S02]  /*9d8e0*/  LDL.LU R7, [R1+0xafc] ;  /* 0x000afc0001077983 */ /* 0x000ea40000300800 */
[----:B--2---:R0:W-:Y:S01]  /*9d8f0*/  STL.64 [R1+0x38f0], R6 ;  /* 0x0038f00601007387 */ /* 0x0041e20000100a00 */
[----:B----4-:R-:W-:Y:S03]  /*9d900*/  STL.64 [R1+0x38e8], R4 ;  /* 0x0038e80401007387 */ /* 0x010fe60000100a00 */
[----:B0-----:R-:W2:Y:S01]  /*9d910*/  LDL.LU.64 R6, [R1+0xd8] ;  /* 0x0000d80001067983 */ /* 0x001ea20000300a00 */
[----:B------:R-:W4:Y:S02]  /*9d920*/  LDL.LU R12, [R1+0xae0] ;  /* 0x000ae000010c7983 */ /* 0x000f240000300800 */
[----:B------:R-:W4:Y:S02]  /*9d930*/  LDL.LU R13, [R1+0xae4] ;  /* 0x000ae400010d7983 */ /* 0x000f240000300800 */
[----:B------:R-:W2:Y:S01]  /*9d940*/  LDL.LU R14, [R1+0xae8] ;  /* 0x000ae800010e7983 */ /* 0x000ea20000300800 */
[----:B------:R-:W2:Y:S04]  /*9d950*/  LDL.LU R15, [R1+0xaec] ;  /* 0x000aec00010f7983 */ /* 0x000ea80000300800 */
[----:B--2---:R0:W-:Y:S01]  /*9d960*/  STL.64 [R1+0x38d8], R14 ;  /* 0x0038d80e01007387 */ /* 0x0041e20000100a00 */
[----:B----4-:R1:W-:Y:S03]  /*9d970*/  STL.64 [R1+0x38d0], R12 ;  /* 0x0038d00c01007387 */ /* 0x0103e60000100a00 */
[----:B0-----:R-:W2:Y:S04]  /*9d980*/  LDL.LU.64 R14, [R1+0xc8] ;  /* 0x0000c800010e7983 */ /* 0x001ea80000300a00 */
[----:B--2---:R0:W-:Y:S01]  /*9d990*/  STL.64 [R1+0x38f8], R14 ;  /* 0x0038f80e01007387 */ /* 0x0041e20000100a00 */
[----:B-1----:R-:W2:Y:S02]  /*9d9a0*/  LDL.LU R12, [R1+0xb00] ;  /* 0x000b0000010c7983 */ /* 0x002ea40000300800 */
[----:B------:R-:W2:Y:S01]  /*9d9b0*/  LDL.LU R13, [R1+0xb04] ;  /* 0x000b0400010d7983 */ /* 0x000ea20000300800 */
[----:B0-----:R-:W2:Y:S01]  /*9d9c0*/  LDL.LU R14, [R1+0xb08] ;  /* 0x000b0800010e7983 */ /* 0x001ea20000300800 */
[----:B------:R-:W2:Y:S02]  /*9d9d0*/  LDL.LU R15, [R1+0xb0c] ;  /* 0x000b0c00010f7983 */ /* 0x000ea40000300800 */
[----:B------:R-:W4:Y:S02]  /*9d9e0*/  LDL.LU R16, [R1+0xad0] ;  /* 0x000ad00001107983 */ /* 0x000f240000300800 */
[----:B------:R-:W4:Y:S01]  /*9d9f0*/  LDL.LU R17, [R1+0xad4] ;  /* 0x000ad40001117983 */ /* 0x000f220000300800 */
[----:B------:R-:W2:Y:S01]  /*9da00*/  LDL.LU R18, [R1+0xad8] ;  /* 0x000ad80001127983 */ /* 0x000ea20000300800 */
[----:B------:R-:W2:Y:S03]  /*9da10*/  LDL.LU R19, [R1+0xadc] ;  /* 0x000adc0001137983 */ /* 0x000ea60000300800 */
[----:B--2---:R0:W-:Y:S01]  /*9da20*/  STL.64 [R1+0x38c0], R18 ;  /* 0x0038c01201007387 */ /* 0x0041e20000100a00 */
[----:B----4-:R-:W-:Y:S03]  /*9da30*/  STL.64 [R1+0x38b8], R16 ;  /* 0x0038b81001007387 */ /* 0x010fe60000100a00 */
[----:B0-----:R-:W2:Y:S01]  /*9da40*/  LDL.LU.64 R18, [R1+0xb8] ;  /* 0x0000b80001127983 */ /* 0x001ea20000300a00 */
[----:B---3--:R0:W-:Y:S02]  /*9da50*/  STL.64 [R1+0x3898], R10 ;  /* 0x0038980a01007387 */ /* 0x0081e40000100a00 */
[----:B------:R-:W-:Y:S01]  /*9da60*/  STL.64 [R1+0x3890], R8 ;  /* 0x0038900801007387 */ /* 0x000fe20000100a00 */
[----:B0-----:R-:W3:Y:S01]  /*9da70*/  LDL.LU.64 R10, [R1+0x98] ;  /* 0x00009800010a7983 */ /* 0x001ee20000300a00 */
[----:B------:R-:W-:-:S02]  /*9da80*/  IMAD.MOV.U32 R0, RZ, RZ, R26 ;  /* 0x000000ffff007224 */ /* 0x000fc400078e001a */
[----:B------:R-:W-:Y:S01]  /*9da90*/  IMAD.MOV.U32 R29, RZ, RZ, R27 ;  /* 0x000000ffff1d7224 */ /* 0x000fe200078e001b */
[C---:B------:R-:W-:Y:S01]  /*9daa0*/  HMMA.16816.F32 R12, R20.reuse, R6, R12 ;  /* 0x00000006140c723c */ /* 0x040fe2000000180c */
[----:B---3--:R0:W-:Y:S04]  /*9dab0*/  STL.64 [R1+0x38a8], R10 ;  /* 0x0038a80a01007387 */ /* 0x0081e80000100a00 */
[----:B0-----:R-:W3:Y:S01]  /*9dac0*/  LDL.LU.64 R10, [R1+0xa8] ;  /* 0x0000a800010a7983 */ /* 0x001ee20000300a00 */
[----:B------:R-:W4:Y:S02]  /*9dad0*/  LDL.LU.64 R26, [R1+0x78] ;  /* 0x00007800011a7983 */ /* 0x000f240000300a00 */
[----:B------:R-:W-:Y:S02]  /*9dae0*/  IMAD.MOV.U32 R2, RZ, RZ, R6 ;  /* 0x000000ffff027224 */ /* 0x000fe400078e0006 */
[----:B------:R-:W-:Y:S01]  /*9daf0*/  IMAD.MOV.U32 R3, RZ, RZ, R7 ;  /* 0x000000ffff037224 */ /* 0x000fe200078e0007 */
[----:B----4-:R0:W-:Y:S01]  /*9db00*/  STL.64 [R1+0x38a0], R26 ;  /* 0x0038a01a01007387 */ /* 0x0101e20000100a00 */
[----:B------:R-:W4:Y:S02]  /*9db10*/  LDL.LU R24, [R1+0xac0] ;  /* 0x000ac00001187983 */ /* 0x000f240000300800 */
[----:B------:R-:W4:Y:S01]  /*9db20*/  LDL.LU R25, [R1+0xac4] ;  /* 0x000ac40001197983 */ /* 0x000f220000300800 */
[----:B0-----:R-:W4:Y:S01]  /*9db30*/  LDL.LU R26, [R1+0xac8] ;  /* 0x000ac800011a7983 */ /* 0x001f220000300800 */
[----:B------:R-:W4:Y:S02]  /*9db40*/  LDL.LU R27, [R1+0xacc] ;  /* 0x000acc00011b7983 */ /* 0x000f240000300800 */
[----:B------:R-:W-:Y:S02]  /*9db50*/  STL [R1+0x3640], R29 ;  /* 0x0036401d01007387 */ /* 0x000fe40000100800 */
[----:B------:R-:W-:Y:S03]  /*9db60*/  STL [R1+0x363c], R0 ;  /* 0x00363c0001007387 */ /* 0x000fe60000100800 */
[----:B------:R-:W-:Y:S01]  /*9db70*/  STL.64 [R1+0xb00], R12 ;  /* 0x000b000c01007387 */ /* 0x000fe20000100a00 */
[----:B------:R0:W-:Y:S03]  /*9db80*/  STL.64 [R1+0xb08], R14 ;  /* 0x000b080e01007387 */ /* 0x0001e60000100a00 */
        /* <DEDUP_REMOVED lines=26> */
[----:B------:R-:W3:Y:S01]  /*9dd30*/  LDL.LU.64 R16, [R1+0x38b8] ;  /* 0x0038b80001107983 */ /* 0x000ee20000300a00 */
[----:B------:R-:W-:Y:S01]  /*9dd40*/  STL [R1+0x3658], R12 ;  /* 0x0036580c01007387 */ /* 0x000fe20000100800 */
[----:B------:R-:W-:Y:S01]  /*9dd50*/  STL [R1+0x3654], R13 ;  /* 0x0036540d01007387 */ /* 0x000fe20000100800 */
[C---:B---3--:R-:W-:Y:S02]  /*9dd60*/  HMMA.16816.F32 R16, R20.reuse, R10, R16 ;  /* 0x0000000a1410723c */ /* 0x048fe40000001810 */
[----:B--2---:R0:W-:Y:S04]  /*9dd70*/  STL.64 [R1+0x3888], R14 ;  /* 0x0038880e01007387 */ /* 0x0041e80000100a00 */
[----:B0-----:R-:W2:Y:S11]  /*9dd80*/  LDL.LU.64 R14, [R1+0x88] ;  /* 0x00008800010e7983 */ /* 0x001eb60000300a00 */
[----:B------:R-:W-:Y:S06]  /*9dd90*/  @!UPT UIADD3 URZ, URZ, URZ, URZ ;  /* 0x0000003f3f3ff290 */ /* 0x000fec000fffe03f */
[----:B------:R0:W-:Y:S01]  /*9dda0*/  STL.64 [R1+0xad0], R16 ;  /* 0x000ad01001007387 */ /* 0x0001e20000100a00 */
[----:B------:R1:W-:Y:S02]  /*9ddb0*/  STL.64 [R1+0xad8], R18 ;  /* 0x000ad81201007387 */ /* 0x0003e40000100a00 */
[----:B0-----:R-:W-:Y:S01]  /*9ddc0*/  IMAD.MOV.U32 R16, RZ, RZ, R10 ;  /* 0x000000ffff107224 */ /* 0x001fe200078e000a */
[----:B-1----:R-:W3:Y:S01]  /*9ddd0*/  LDL.LU.64 R18, [R1+0x38b0] ;  /* 0x0038b00001127983 */ /* 0x002ee20000300a00 */
[----:B------:R-:W-:Y:S02]  /*9dde0*/  IMAD.MOV.U32 R17, RZ, RZ, R11 ;  /* 0x000000ffff117224 */ /* 0x000fe400078e000b */
[----:B------:R-:W4:Y:S03]  /*9ddf0*/  LDL.LU.64 R10, [R1+0x38a8] ;  /* 0x0038a800010a7983 */ /* 0x000f260000300a00 */
[----:B------:R-:W-:Y:S01]  /*9de00*/  STL [R1+0x3660], R17 ;  /* 0x0036601101007387 */ /* 0x000fe20000100800 */
[----:B------:R0:W-:Y:S01]  /*9de10*/  STL [R1+0x365c], R16 ;  /* 0x00365c1001007387 */ /* 0x0001e20000100800 */
[----:B----4-:R-:W-:Y:S02]  /*9de20*/  HMMA.16816.F32 R24, R20, R10, R24 ;  /* 0x0000000a1418723c */ /* 0x010fe40000001818 */
[----:B---3--:R1:W-:Y:S01]  /*9de30*/  STL.64 [R1+0x3870], R18 ;  /* 0x0038701201007387 */ /* 0x0083e20000100a00 */
[----:B0-----:R-:W3:Y:S02]  /*9de40*/  LDL.LU R16, [R1+0xab0] ;  /* 0x000ab00001107983 */ /* 0x001ee40000300800 */
[----:B------:R-:W3:Y:S02]  /*9de50*/  LDL.LU R17, [R1+0xab4] ;  /* 0x000ab40001117983 */ /* 0x000ee40000300800 */
[----:B------:R-:W-:-:S02]  /*9de60*/  IMAD.MOV.U32 R29, RZ, RZ, R10 ;  /* 0x000000ffff1d7224 */ /* 0x000fc400078e000a */
[----:B------:R-:W-:Y:S01]  /*9de70*/  IMAD.MOV.U32 R0, RZ, RZ, R11 ;  /* 0x000000ffff007224 */ /* 0x000fe200078e000b */
[----:B-1----:R-:W3:Y:S01]  /*9de80*/  LDL.LU R18, [R1+0xab8] ;  /* 0x000ab80001127983 */ /* 0x002ee20000300800 */
[----:B------:R-:W3:Y:S11]  /*9de90*/  LDL.LU R19, [R1+0xabc] ;  /* 0x000abc0001137983 */ /* 0x000ef60000300800 */
[----:B------:R-:W-:Y:S01]  /*9dea0*/  @!UPT UIADD3 URZ, URZ, URZ, URZ ;  /* 0x0000003f3f3ff290 */ /* 0x000fe2000fffe03f */
[----:B------:R-:W-:Y:S01]  /*9deb0*/  STL.64 [R1+0xac0], R24 ;  /* 0x000ac01801007387 */ /* 0x000fe20000100a00 */
[----:B------:R0:W-:Y:S03]  /*9dec0*/  STL.64 [R1+0xac8], R26 ;  /* 0x000ac81a01007387 */ /* 0x0001e60000100a00 */
[----:B0-----:R-:W4:Y:S01]  /*9ded0*/  LDL.LU.64 R26, [R1+0x38a0] ;  /* 0x0038a000011a7983 */ /* 0x001f220000300a00 */
[----:B------:R-:W4:Y:S02]  /*9dee0*/  LDL.LU.64 R10, [R1+0x3898] ;  /* 0x00389800010a7983 */ /* 0x000f240000300a00 */
[----:B------:R-:W4:Y:S02]  /*9def0*/  LDL.LU.64 R8, [R1+0x3890] ;  /* 0x0038900001087983 */ /* 0x000f240000300a00 */
[----:B--2---:R-:W-:Y:S01]  /*9df00*/  IMAD.MOV.U32 R2, RZ, RZ, R15 ;  /* 0x000000ffff027224 */ /* 0x004fe200078e000f */
[----:B------:R-:W-:Y:S01]  /*9df10*/  STL [R1+0x3668], R0 ;  /* 0x0036680001007387 */ /* 0x000fe20000100800 */
[----:B------:R-:W-:-:S02]  /*9df20*/  IMAD.MOV.U32 R3, RZ, RZ, R14 ;  /* 0x000000ffff037224 */ /* 0x000fc400078e000e */
[----:B------:R-:W-:Y:S01]  /*9df30*/  STL [R1+0x3664], R29 ;  /* 0x0036641d01007387 */ /* 0x000fe20000100800 */
[C---:B---3--:R-:W-:Y:S08]  /*9df40*/  HMMA.16816.F32 R16, R20.reuse, R14, R16 ;  /* 0x0000000e1410723c */ /* 0x048ff00000001810 */
[C---:B----4-:R-:W-:Y:S11]  /*9df50*/  HMMA.16816.F32 R8, R20.reuse, R26, R8 ;  /* 0x0000001a1408723c */ /* 0x050ff60000001808 */
[----:B------:R-:W-:Y:S04]  /*9df60*/  @!UPT UIADD3 URZ, URZ, URZ, URZ ;  /* 0x0000003f3f3ff290 */ /* 0x000fe8000fffe03f */
[----:B------:R-:W-:Y:S01]  /*9df70*/  STL.64 [R1+0xab0], R16 ;  /* 0x000ab01001007387 */ /* 0x000fe20000100a00 */
[----:B------:R-:W-:Y:S02]  /*9df80*/  STL.64 [R1+0xab8], R18 ;  /* 0x000ab81201007387 */ /* 0x000fe40000100a00 */
[----:B------:R-:W-:Y:S02]  /*9df90*/  STL [R1+0x3670], R2 ;  /* 0x0036700201007387 */ /* 0x000fe40000100800 */
[----:B------:R-:W-:Y:S02]  /*9dfa0*/  STL [R1+0x366c], R3 ;  /* 0x00366c0301007387 */ /* 0x000fe40000100800 */
[----:B------:R-:W-:Y:S02]  /*9dfb0*/  IMAD.MOV.U32 R5, RZ, RZ, R26 ;  /* 0x000000ffff057224 */ /* 0x000fe400078e001a */
[----:B------:R-:W-:Y:S01]  /*9dfc0*/  IMAD.MOV.U32 R4, RZ, RZ, R27 ;  /* 0x000000ffff047224 */ /* 0x000fe200078e001b */
        /* <DEDUP_REMOVED lines=22> */
[----:B0-----:R-:W2:Y:S01]  /*9e130*/  LDL.LU.64 R18, [R1+0x68] ;  /* 0x0000680001127983 */ /* 0x001ea20000300a00 */
[----:B---3--:R0:W-:Y:S02]  /*9e140*/  STL.64 [R1+0x3810], R26 ;  /* 0x0038101a01007387 */ /* 0x0081e40000100a00 */
[----:B------:R-:W-:Y:S01]  /*9e150*/  STL.64 [R1+0x3808], R24 ;  /* 0x0038081801007387 */ /* 0x000fe20000100a00 */
        /* <DEDUP_REMOVED lines=8> */
[----:B0-----:R-:W3:Y:S01]  /*9e1e0*/  LDL.LU.64 R26, [R1+0x58] ;  /* 0x00005800011a7983 */ /* 0x001ee20000300a00 */
[----:B------:R-:W4:Y:S03]  /*9e1f0*/  LDL.LU.64 R10, [R1+0x8] ;  /* 0x00000800010a7983 */ /* 0x000f260000300a00 */
        /* <DEDUP_REMOVED lines=30> */
[----:B------:R-:W-:-:S02]  /*9e3e0*/  IMAD.MOV.U32 R13, RZ, RZ, R19 ;  /* 0x000000ffff0d7224 */ /* 0x000fc400078e0013 */
[----:B------:R-:W3:Y:S02]  /*9e3f0*/  LDL.LU.64 R18, [R1+0x3880] ;  /* 0x0038800001127983 */ /* 0x000ee40000300a00 */
[----:B------:R-:W3:Y:S01]  /*9e400*/  LDL.LU.64 R16, [R1+0x3878] ;  /* 0x0038780001107983 */ /* 0x000ee20000300a00 */
        /* <DEDUP_REMOVED lines=72> */
[----:B------:R-:W3:Y:S02]  /*9e890*/  LDL.LU.64 R24, [R1+0x37d8] ;  /* 0x0037d80001187983 */ /* 0x000ee40000300a00 */
[----:B------:R4:W-:Y:S02]  /*9e8a0*/  STL.64 [R1+0x3610], R18 ;  /* 0x0036101201007387 */ /* 0x0009e40000100a00 */
[----:B------:R-:W-:Y:S02]  /*9e8b0*/  STL.64 [R1+0x3690], R16 ;  /* 0x0036901001007387 */ /* 0x000fe40000100a00 */
[----:B----4-:R-:W-:-:S02]  /*9e8c0*/  IMAD.MOV.U32 R18, RZ, RZ, R14 ;  /* 0x000000ffff127224 */ /* 0x010fc400078e000e */
[----:B------:R-:W-:Y:S01]  /*9e8d0*/  IMAD.MOV.U32 R19, RZ, RZ, R15 ;  /* 0x000000ffff137224 */ /* 0x000fe200078e000f */
[----:B------:R-:W4:Y:S01]  /*9e8e0*/  LDL.LU R14, [R1+0x37d4] ;  /* 0x0037d400010e7983 */ /* 0x000f220000300800 */
[----:B------:R-:W4:Y:S03]  /*9e8f0*/  LDL.LU R15, [R1+0x37d0] ;  /* 0x0037d000010f7983 */ /* 0x000f260000300800 */
[----:B------:R2:W-:Y:S02]  /*9e900*/  STL.64 [R1+0x36a0], R18 ;  /* 0x0036a01201007387 */ /* 0x0005e40000100a00 */
[----:B--2---:R-:W-:Y:S02]  /*9e910*/  IMAD.MOV.U32 R18, RZ, RZ, R11 ;  /* 0x000000ffff127224 */ /* 0x004fe400078e000b */
[----:B------:R-:W2:Y:S01]  /*9e920*/  LDL.LU R11, [R1+0x37cc] ;  /* 0x0037cc00010b7983 */ /* 0x000ea20000300800 */
[----:B---3--:R-:W-:-:S03]  /*9e930*/  IMAD.MOV.U32 R19, RZ, RZ, R24 ;  /* 0x000000ffff137224 */ /* 0x008fc600078e0018 */
[----:B------:R-:W3:Y:S01]  /*9e940*/  LDL.LU R24, [R1+0x37c8] ;  /* 0x0037c80001187983 */ /* 0x000ee20000300800 */
[----:B----4-:R-:W-:Y:S03]  /*9e950*/  HMMA.16816.F32 R4, R20, R14, R4 ;  /* 0x0000000e1404723c */ /* 0x010fe60000001804 */
[----:B------:R0:W-:Y:S02]  /*9e960*/  STL.64 [R1+0x36b8], R18 ;  /* 0x0036b81201007387 */ /* 0x0001e40000100a00 */
[----:B0-----:R-:W-:Y:S02]  /*9e970*/  IMAD.MOV.U32 R18, RZ, RZ, R27 ;  /* 0x000000ffff127224 */ /* 0x001fe400078e001b */
[----:B------:R-:W-:Y:S01]  /*9e980*/  IMAD.MOV.U32 R19, RZ, RZ, R10 ;  /* 0x000000ffff137224 */ /* 0x000fe200078e000a */
[----:B------:R-:W4:Y:S01]  /*9e990*/  LDL.LU R27, [R1+0x37c4] ;  /* 0x0037c400011b7983 */ /* 0x000f220000300800 */
[----:B------:R-:W3:Y:S03]  /*9e9a0*/  LDL.LU R10, [R1+0x37c0] ;  /* 0x0037c000010a7983 */ /* 0x000ee60000300800 */
[----:B------:R0:W-:Y:S02]  /*9e9b0*/  STL.64 [R1+0x36d0], R18 ;  /* 0x0036d01201007387 */ /* 0x0001e40000100a00 */
[----:B0-----:R-:W-:-:S02]  /*9e9c0*/  IMAD.MOV.U32 R18, RZ, RZ, R25 ;  /* 0x000000ffff127224 */ /* 0x001fc400078e0019 */
[----:B------:R-:W-:Y:S01]  /*9e9d0*/  IMAD.MOV.U32 R19, RZ, RZ, R28 ;  /* 0x000000ffff137224 */ /* 0x000fe200078e001c */
[----:B------:R-:W3:Y:S06]  /*9e9e0*/  LDL.LU R25, [R1+0x37bc] ;  /* 0x0037bc0001197983 */ /* 0x000eec0000300800 */
[----:B------:R-:W-:Y:S02]  /*9e9f0*/  STL.64 [R1+0xa10], R4 ;  /* 0x000a100401007387 */ /* 0x000fe40000100a00 */
[----:B------:R-:W-:Y:S02]  /*9ea00*/  STL.64 [R1+0xa18], R6 ;  /* 0x000a180601007387 */ /* 0x000fe40000100a00 */
[----:B------:R-:W3:Y:S01]  /*9ea10*/  LDL.LU R28, [R1+0x37b8] ;  /* 0x0037b800011c7983 */ /* 0x000ee20000300800 */
[----:B------:R-:W-:Y:S01]  /*9ea20*/  STL.64 [R1+0x36e8], R18 ;  /* 0x0036e81201007387 */ /* 0x000fe20000100a00 */
[----:B------:R-:W-:Y:S02]  /*9ea30*/  STL.64 [R1+0x3498], R14 ;  /* 0x0034980e01007387 */ /* 0x000fe40000100a00 */
[----:B------:R0:W-:Y:S02]  /*9ea40*/  STL.64 [R1+0x3698], R12 ;  /* 0x0036980c01007387 */ /* 0x0001e40000100a00 */
[----:B0-----:R-:W3:Y:S01]  /*9ea50*/  LDL.LU R12, [R1+0x320] ;  /* 0x00032000010c7983 */ /* 0x001ee20000300800 */
[----:B------:R-:W3:Y:S02]  /*9ea60*/  LDL.LU R13, [R1+0x324] ;  /* 0x00032400010d7983 */ /* 0x000ee40000300800 */
[----:B------:R-:W3:Y:S02]  /*9ea70*/  LDL.LU R14, [R1+0x328] ;  /* 0x00032800010e7983 */ /* 0x000ee40000300800 */
[----:B------:R-:W3:Y:S02]  /*9ea80*/  LDL.LU R15, [R1+0x32c] ;  /* 0x00032c00010f7983 */ /* 0x000ee40000300800 */
[----:B--2---:R-:W-:-:S02]  /*9ea90*/  IMAD.MOV.U32 R18, RZ, RZ, R11 ;  /* 0x000000ffff127224 */ /* 0x004fc400078e000b */
[----:B------:R-:W-:Y:S01]  /*9eaa0*/  IMAD.MOV.U32 R19, RZ, RZ, R26 ;  /* 0x000000ffff137224 */ /* 0x000fe200078e001a */
[----:B------:R-:W2:Y:S01]  /*9eab0*/  LDL.LU R11, [R1+0x37b4] ;  /* 0x0037b400010b7983 */ /* 0x000ea20000300800 */
[----:B------:R-:W2:Y:S03]  /*9eac0*/  LDL.LU R26, [R1+0x37b0] ;  /* 0x0037b000011a7983 */ /* 0x000ea60000300800 */
[----:B------:R-:W-:Y:S04]  /*9ead0*/  STL.64 [R1+0x3700], R18 ;  /* 0x0037001201007387 */ /* 0x000fe80000100a00 */
[----:B---3--:R-:W-:Y:S01]  /*9eae0*/  STL.64 [R1+0x36b0], R14 ;  /* 0x0036b00e01007387 */ /* 0x008fe20000100a00 */
[----:B------:R0:W-:Y:S03]  /*9eaf0*/  STL.64 [R1+0x36a8], R12 ;  /* 0x0036a80c01007387 */ /* 0x0001e60000100a00 */
[----:B0-----:R-:W3:Y:S01]  /*9eb00*/  LDL.LU R12, [R1+0x330] ;  /* 0x00033000010c7983 */ /* 0x001ee20000300800 */
[----:B------:R-:W3:Y:S02]  /*9eb10*/  LDL.LU R13, [R1+0x334] ;  /* 0x00033400010d7983 */ /* 0x000ee40000300800 */
[----:B------:R-:W2:Y:S02]  /*9eb20*/  LDL.LU R14, [R1+0x338] ;  /* 0x00033800010e7983 */ /* 0x000ea40000300800 */
[----:B------:R-:W2:Y:S02]  /*9eb30*/  LDL.LU R15, [R1+0x33c] ;  /* 0x00033c00010f7983 */ /* 0x000ea40000300800 */
[----:B----4-:R-:W-:-:S02]  /*9eb40*/  IMAD.MOV.U32 R18, RZ, RZ, R27 ;  /* 0x000000ffff127224 */ /* 0x010fc400078e001b */
        /* <DEDUP_REMOVED lines=89> */
[----:B-1----:R-:W3:Y:S01]  /*9f0e0*/  LDL.LU R22, [R1+0x318] ;  /* 0x0003180001167983 */ /* 0x002ee20000300800 */
        /* <DEDUP_REMOVED lines=64> */
[----:B------:R-:W-:Y:S02]  /*9f4f0*/  IMAD.MOV.U32 R11, RZ, RZ, R8 ;  /* 0x000000ffff0b7224 */ /* 0x000fe400078e0008 */
[----:B------:R-:W-:Y:S02]  /*9f500*/  IMAD.MOV.U32 R23, RZ, RZ, R28 ;  /* 0x000000ffff177224 */ /* 0x000fe400078e001c */
[----:B------:R-:W4:Y:S05]  /*9f510*/  LDL.LU R28, [R1+0x16ac] ;  /* 0x0016ac00011c7983 */ /* 0x000f2a0000300800 */
[C---:B---3--:R-:W-:Y:S08]  /*9f520*/  HMMA.16816.F32 R20, R24.reuse, R10, R20 ;  /* 0x0000000a1814723c */ /* 0x048ff00000001814 */
[----:B--2---:R-:W-:Y:S01]  /*9f530*/  HMMA.16816.F32 R16, R24, R18, R12 ;  /* 0x000000121810723c */ /* 0x004fe2000000180c */
[----:B------:R-:W2:Y:S11]  /*9f540*/  LDL.LU.64 R12, [R1+0x3698] ;  /* 0x00369800010c7983 */ /* 0x000eb60000300a00 */
[----:B------:R-:W-:Y:S11]  /*9f550*/  @!UPT UIADD3 URZ, URZ, URZ, URZ ;  /* 0x0000003f3f3ff290 */ /* 0x000ff6000fffe03f */
[----:B------:R0:W-:Y:S01]  /*9f560*/  STL.64 [R1+0x320], R16 ;  /* 0x0003201001007387 */ /* 0x0001e20000100a00 */
[----:B------:R-:W-:Y:S03]  /*9f570*/  STL.64 [R1+0x328], R18 ;  /* 0x0003281201007387 */ /* 0x000fe60000100a00 */
[----:B0-----:R-:W3:Y:S01]  /*9f580*/  LDL.LU.64 R16, [R1+0x3690] ;  /* 0x0036900001107983 */ /* 0x001ee20000300a00 */
[----:B------:R-:W2:Y:S02]  /*9f590*/  LDL.LU R8, [R1+0x1e0] ;  /* 0x0001e00001087983 */ /* 0x000ea40000300800 */
[----:B------:R-:W-:Y:S02]  /*9f5a0*/  STL.64 [R1+0x310], R20 ;  /* 0x0003101401007387 */ /* 0x000fe40000100a00 */
[----:B------:R-:W-:Y:S01]  /*9f5b0*/  STL.64 [R1+0x318], R22 ;  /* 0x0003181601007387 */ /* 0x000fe20000100a00 */
        /* <DEDUP_REMOVED lines=100> */
[----:B------:R0:W-:Y:S01]  /*9fc00*/  STL.64 [R1+0x3588], R14 ;  /* 0x0035880e01007387 */ /* 0x0001e20000100a00 */
[----:B---3--:R-:W-:Y:S02]  /*9fc10*/  IMAD.MOV.U32 R22, RZ, RZ, R13 ;  /* 0x000000ffff167224 */ /* 0x008fe400078e000d */
[----:B------:R-:W-:Y:S02]  /*9fc20*/  IMAD.MOV.U32 R23, RZ, RZ, R12 ;  /* 0x000000ffff177224 */ /* 0x000fe400078e000c */
[----:B0-----:R-:W-:-:S02]  /*9fc30*/  IMAD.MOV.U32 R14, RZ, RZ, R16 ;  /* 0x000000ffff0e7224 */ /* 0x001fc400078e0010 */
[----:B------:R-:W-:Y:S01]  /*9fc40*/  IMAD.MOV.U32 R15, RZ, RZ, R17 ;  /* 0x000000ffff0f7224 */ /* 0x000fe200078e0011 */
[----:B--2---:R-:W-:Y:S01]  /*9fc50*/  STL.64 [R1+0x3550], R10 ;  /* 0x0035500a01007387 */ /* 0x004fe20000100a00 */
[----:B------:R0:W-:Y:S03]  /*9fc60*/  STL.64 [R1+0x3548], R8 ;  /* 0x0035480801007387 */ /* 0x0001e60000100a00 */
[----:B0-----:R-:W2:Y:S01]  /*9fc70*/  LDL.LU R8, [R1+0x270] ;  /* 0x0002700001087983 */ /* 0x001ea20000300800 */
[----:B------:R-:W2:Y:S02]  /*9fc80*/  LDL.LU R9, [R1+0x274] ;  /* 0x0002740001097983 */ /* 0x000ea40000300800 */
[----:B------:R-:W3:Y:S02]  /*9fc90*/  LDL.LU R10, [R1+0x278] ;  /* 0x00027800010a7983 */ /* 0x000ee40000300800 */
[----:B------:R-:W3:Y:S01]  /*9fca0*/  LDL.LU R11, [R1+0x27c] ;  /* 0x00027c00010b7983 */ /* 0x000ee20000300800 */
[----:B------:R-:W2:Y:S01]  /*9fcb0*/  LDL.LU R16, [R1+0x3638] ;  /* 0x0036380001107983 */ /* 0x000ea20000300800 */
[----:B------:R-:W2:Y:S02]  /*9fcc0*/  LDL.LU R17, [R1+0x3634] ;  /* 0x0036340001117983 */ /* 0x000ea40000300800 */
[----:B------:R0:W-:Y:S02]  /*9fcd0*/  STL.64 [R1+0x35a8], R14 ;  /* 0x0035a80e01007387 */ /* 0x0001e40000100a00 */
[----:B------:R1:W-:Y:S01]  /*9fce0*/  STL.64 [R1+0x35b0], R22 ;  /* 0x0035b01601007387 */ /* 0x0003e20000100a00 */
[----:B------:R-:W2:Y:S01]  /*9fcf0*/  LDL.LU R12, [R1+0x2b0] ;  /* 0x0002b000010c7983 */ /* 0x000ea20000300800 */
[----:B------:R-:W2:Y:S03]  /*9fd00*/  LDL.LU R13, [R1+0x2b4] ;  /* 0x0002b400010d7983 */ /* 0x000ea60000300800 */
[----:B0-----:R-:W2:Y:S01]  /*9fd10*/  LDL.LU R14, [R1+0x2b8] ;  /* 0x0002b800010e7983 */ /* 0x001ea20000300800 */
[----:B------:R-:W2:Y:S02]  /*9fd20*/  LDL.LU R15, [R1+0x2bc] ;  /* 0x0002bc00010f7983 */ /* 0x000ea40000300800 */
[----:B-1----:R-:W-:-:S02]  /*9fd30*/  IMAD.MOV.U32 R22, RZ, RZ, R4 ;  /* 0x000000ffff167224 */ /* 0x002fc400078e0004 */
[----:B----4-:R-:W-:Y:S01]  /*9fd40*/  IMAD.MOV.U32 R23, RZ, RZ, R5 ;  /* 0x000000ffff177224 */ /* 0x010fe200078e0005 */
[----:B--2---:R-:W-:Y:S01]  /*9fd50*/  STL.64 [R1+0x35c0], R14 ;  /* 0x0035c00e01007387 */ /* 0x004fe20000100a00 */
[----:B------:R-:W-:Y:S02]  /*9fd60*/  STL.64 [R1+0x35b8], R12 ;  /* 0x0035b80c01007387 */ /* 0x000fe40000100a00 */
[----:B------:R-:W2:Y:S02]  /*9fd70*/  LDL.LU R4, [R1+0x3630] ;  /* 0x0036300001047983 */ /* 0x000ea40000300800 */
[----:B------:R-:W4:Y:S01]  /*9fd80*/  LDL.LU R5, [R1+0x362c] ;  /* 0x00362c0001057983 */ /* 0x000f220000300800 */
        /* <DEDUP_REMOVED lines=12> */
[----:B------:R-:W3:Y:S04]  /*9fe50*/  LDL.LU R0, [R1+0x3620] ;  /* 0x0036200001007983 */ /* 0x000ee80000300800 */
        /* <DEDUP_REMOVED lines=44> */
[----:B------:R-:W2:Y:S02]  /*a0120*/  LDL.LU R10, [R1+0x2a8] ;  /* 0x0002a800010a7983 */ /* 0x000ea40000300800 */
[----:B------:R-:W2:Y:S01]  /*a0130*/  LDL.LU R11, [R1+0x2ac] ;  /* 0x0002ac00010b7983 */ /* 0x000ea20000300800 */
[----:B------:R-:W3:Y:S01]  /*a0140*/  LDL.LU.64 R4, [R1+0x11d8] ;  /* 0x0011d80001047983 */ /* 0x000ee20000300a00 */
[----:B------:R-:W-:Y:S01]  /*a0150*/  STL.64 [R1+0x3478], R6 ;  /* 0x0034780601007387 */ /* 0x000fe20000100a00 */
[C---:B------:R-:W-:Y:S02]  /*a0160*/  HMMA.16816.F32 R16, R24.reuse, R18, R20 ;  /* 0x000000121810723c */ /* 0x040fe40000001814 */
[----:B---3--:R0:W-:Y:S04]  /*a0170*/  STL.64 [R1+0x3470], R4 ;  /* 0x0034700401007387 */ /* 0x0081e80000100a00 */
[----:B0-----:R-:W3:Y:S01]  /*a0180*/  LDL.LU R4, [R1+0x1d0] ;  /* 0x0001d00001047983 */ /* 0x001ee20000300800 */
[----:B------:R-:W3:Y:S02]  /*a0190*/  LDL.LU R5, [R1+0x1d4] ;  /* 0x0001d40001057983 */ /* 0x000ee40000300800 */
[----:B------:R-:W3:Y:S02]  /*a01a0*/  LDL.LU R6, [R1+0x1d8] ;  /* 0x0001d80001067983 */ /* 0x000ee40000300800 */
[----:B------:R-:W3:Y:S01]  /*a01b0*/  LDL.LU R7, [R1+0x1dc] ;  /* 0x0001dc0001077983 */ /* 0x000ee20000300800 */
[----:B------:R-:W4:Y:S11]  /*a01c0*/  LDL.LU.64 R22, [R1+0x3618] ;  /* 0x0036180001167983 */ /* 0x000f360000300a00 */
[----:B------:R-:W-:Y:S02]  /*a01d0*/  STL.64 [R1+0x300], R16 ;  /* 0x0003001001007387 */ /* 0x000fe40000100a00 */
[----:B------:R0:W-:Y:S02]  /*a01e0*/  STL.64 [R1+0x308], R18 ;  /* 0x0003081201007387 */ /* 0x0001e40000100a00 */
[----:B0-----:R-:W2:Y:S01]  /*a01f0*/  LDL.LU.64 R18, [R1+0x3610] ;  /* 0x0036100001127983 */ /* 0x001ea20000300a00 */
[----:B------:R-:W2:Y:S01]  /*a0200*/  LDL.LU.64 R16, [R1+0x11d0] ;  /* 0x0011d00001107983 */ /* 0x000ea20000300a00 */
        /* <DEDUP_REMOVED lines=32> */
[----:B------:R-:W-:Y:S03]  /*a0410*/  STL.64 [R1+0x2b8], R22 ;  /* 0x0002b81601007387 */ /* 0x000fe60000100a00 */
[----:B0-----:R-:W4:Y:S01]  /*a0420*/  LDL.LU R20, [R1+0x1c0] ;  /* 0x0001c00001147983 */ /* 0x001f220000300800 */
[----:B------:R-:W-:Y:S02]  /*a0430*/  IMAD.MOV.U32 R21, RZ, RZ, R0 ;  /* 0x000000ffff157224 */ /* 0x000fe400078e0000 */
        /* <DEDUP_REMOVED lines=24> */
[----:B------:R-:W3:Y:S01]  /*a05c0*/  LDL.LU R3, [R1+0x1aa0] ;  /* 0x001aa00001037983 */ /* 0x000ee20000300800 */
[----:B------:R-:W3:Y:S01]  /*a05d0*/  LDL.LU R2, [R1+0x1a98] ;  /* 0x001a980001027983 */ /* 0x000ee20000300800 */
        /* <DEDUP_REMOVED lines=56> */
[C---:B--2---:R-:W-:Y:S11]  /*a0960*/  HMMA.16816.F32 R8, R24.reuse, R18, R8 ;  /* 0x000000121808723c */ /* 0x044ff60000001808 */
[----:B------:R-:W-:Y:S11]  /*a0970*/  @!UPT UIADD3 URZ, URZ, URZ, URZ ;  /* 0x0000003f3f3ff290 */ /* 0x000ff6000fffe03f */
[----:B------:R-:W-:Y:S01]  /*a0980*/  @!UPT UIADD3 URZ, URZ, URZ, URZ ;  /* 0x0000003f3f3ff290 */ /* 0x000fe2000fffe03f */
[----:B------:R-:W-:Y:S01]  /*a0990*/  STL.64 [R1+0x1f0], R8 ;  /* 0x0001f00801007387 */ /* 0x000fe20000100a00 */
[----:B------:R0:W-:Y:S03]  /*a09a0*/  STL.64 [R1+0x1f8], R10 ;  /* 0x0001f80a01007387 */ /* 0x0001e60000100a00 */
[----:B0-----:R-:W3:Y:S01]  /*a09b0*/  LDL.LU.64 R10, [R1+0x3490] ;  /* 0x00349000010a7983 */ /* 0x001ee20000300a00 */
[----:B------:R-:W3:Y:S02]  /*a09c0*/  LDL.LU.64 R8, [R1+0x3488] ;  /* 0x0034880001087983 */ /* 0x000ee40000300a00 */
[----:B---3--:R-:W-:Y:S11]  /*a09d0*/  HMMA.16816.F32 R8, R24, R14, R8 ;  /* 0x0000000e1808723c */ /* 0x008ff60000001808 */
[----:B------:R-:W-:Y:S11]  /*a09e0*/  @!UPT UIADD3 URZ, URZ, URZ, URZ ;  /* 0x0000003f3f3ff290 */ /* 0x000ff6000fffe03f */
[----:B------:R-:W-:Y:S01]  /*a09f0*/  @!UPT UIADD3 URZ, URZ, URZ, URZ ;  /* 0x0000003f3f3ff290 */ /* 0x000fe2000fffe03f */
[----:B------:R-:W-:Y:S01]  /*a0a00*/  STL.64 [R1+0x1e0], R8 ;  /* 0x0001e00801007387 */ /* 0x000fe20000100a00 */
[----:B------:R0:W-:Y:S03]  /*a0a10*/  STL.64 [R1+0x1e8], R10 ;  /* 0x0001e80a01007387 */ /* 0x0001e60000100a00 */
[----:B0-----:R-:W2:Y:S01]  /*a0a20*/  LDL.LU.64 R10, [R1+0x3480] ;  /* 0x00348000010a7983 */ /* 0x001ea20000300a00 */
[----:B------:R-:W-:-:S04]  /*a0a30*/  IMAD.MOV.U32 R29, RZ, RZ, c[0x0][0x188] ;  /* 0x00006200ff1d7624 */ /* 0x000fc800078e00ff */
[----:B------:R-:W-:Y:S01]  /*a0a40*/  IMAD.SHL.U32 R13, R29, 0x40, RZ ;  /* 0x000000401d0d7824 */ /* 0x000fe200078e00ff */
[----:B--2---:R-:W-:Y:S01]  /*a0a50*/  HMMA.16816.F32 R8, R24, R10, R4 ;  /* 0x0000000a1808723c */ /* 0x004fe20000001804 */
[----:B------:R-:W4:Y:S01]  /*a0a60*/  LDL.LU.64 R6, [R1+0x3478] ;  /* 0x0034780001067983 */ /* 0x000f220000300a00 */
[----:B------:R-:W2:Y:S02]  /*a0a70*/  LDL.LU.64 R4, [R1+0x3470] ;  /* 0x0034700001047983 */ /* 0x000ea40000300a00 */
[----:B------:R-:W-:Y:S02]  /*a0a80*/  IMAD.SHL.U32 R13, R13, 0x2, RZ ;  /* 0x000000020d0d7824 */ /* 0x000fe400078e00ff */
[----:B------:R-:W3:Y:S11]  /*a0a90*/  LDL R12, [R1+0x2abc] ;  /* 0x002abc00010c7983 */ /* 0x000ef60000100800 */
[----:B------:R-:W-:Y:S06]  /*a0aa0*/  @!UPT UIADD3 URZ, URZ, URZ, URZ ;  /* 0x0000003f3f3ff290 */ /* 0x000fec000fffe03f */
[----:B------:R0:W-:Y:S01]  /*a0ab0*/  STL.64 [R1+0x1d0], R8 ;  /* 0x0001d00801007387 */ /* 0x0001e20000100a00 */
[----:B------:R-:W-:Y:S01]  /*a0ac0*/  STL.64 [R1+0x1d8], R10 ;  /* 0x0001d80a01007387 */ /* 0x000fe20000100a00 */
[-C--:B0-----:R-:W-:Y:S02]  /*a0ad0*/  IADD3 R9, P1, R16, R13.reuse, RZ ;  /* 0x0000000d10097210 */ /* 0x081fe40007f3e0ff */
[----:B------:R-:W-:Y:S02]  /*a0ae0*/  IADD3 R28, R28, 0x1, RZ ;  /* 0x000000011c1c7810 */ /* 0x000fe40007ffe0ff */
[-C--:B------:R-:W-:Y:S02]  /*a0af0*/  IADD3 R2, P4, R2, R13.reuse, RZ ;  /* 0x0000000d02027210 */ /* 0x080fe40007f9e0ff */
[-C--:B------:R-:W-:Y:S02]  /*a0b00*/  IADD3 R3, P3, R3, R13.reuse, RZ ;  /* 0x0000000d03037210 */ /* 0x080fe40007f7e0ff */
[----:B--2---:R-:W-:-:S05]  /*a0b10*/  IADD3 R8, P0, R4, R13, RZ ;  /* 0x0000000d04087210 */ /* 0x004fca0007f1e0ff */
[----:B------:R-:W-:Y:S01]  /*a0b20*/  STL [R1+0x32ec], R8 ;  /* 0x0032ec0801007387 */ /* 0x000fe20000100800 */
[----:B------:R4:W-:Y:S02]  /*a0b30*/  STL [R1+0x32f0], R9 ;  /* 0x0032f00901007387 */ /* 0x0009e40000100800 */
[----:B----4-:R-:W-:Y:S01]  /*a0b40*/  HMMA.16816.F32 R8, R24, R6, R20 ;  /* 0x000000061808723c */ /* 0x010fe20000001814 */
[--C-:B------:R-:W-:Y:S02]  /*a0b50*/  IMAD.X R4, R5, 0x1, R0.reuse, P0 ;  /* 0x0000000105047824 */ /* 0x100fe400000e0600 */
[----:B------:R-:W-:-:S03]  /*a0b60*/  IMAD.X R5, R17, 0x1, R0, P1 ;  /* 0x0000000111057824 */ /* 0x000fc600008e0600 */
[----:B------:R-:W-:Y:S01]  /*a0b70*/  STL [R1+0x32f4], R4 ;  /* 0x0032f40401007387 */ /* 0x000fe20000100800 */
[----:B------:R-:W-:Y:S02]  /*a0b80*/  STL [R1+0x16ac], R28 ;  /* 0x0016ac1c01007387 */ /* 0x000fe40000100800 */
[----:B------:R-:W-:Y:S02]  /*a0b90*/  STL [R1+0x3464], R0 ;  /* 0x0034640001007387 */ /* 0x000fe40000100800 */
[----:B------:R-:W-:Y:S11]  /*a0ba0*/  STL [R1+0x32f8], R5 ;  /* 0x0032f80501007387 */ /* 0x000ff60000100800 */
[----:B------:R-:W-:Y:S02]  /*a0bb0*/  @!UPT UIADD3 URZ, URZ, URZ, URZ ;  /* 0x0000003f3f3ff290 */ /* 0x000fe4000fffe03f */
[----:B------:R-:W-:Y:S02]  /*a0bc0*/  IMAD.MOV.U32 R6, RZ, RZ, R11 ;  /* 0x000000ffff067224 */ /* 0x000fe400078e000b */
[----:B------:R-:W-:Y:S01]  /*a0bd0*/  IMAD.MOV.U32 R7, RZ, RZ, R10 ;  /* 0x000000ffff077224 */ /* 0x000fe200078e000a */
[----:B------:R-:W-:Y:S01]  /*a0be0*/  STL.64 [R1+0x1c0], R8 ;  /* 0x0001c00801007387 */ /* 0x000fe20000100a00 */
[----:B------:R-:W-:Y:S02]  /*a0bf0*/  STL.64 [R1+0x1c8], R10 ;  /* 0x0001c80a01007387 */ /* 0x000fe40000100a00 */
[----:B------:R-:W-:Y:S01]  /*a0c00*/  STL [R1+0x3300], R6 ;  /* 0x0033000601007387 */ /* 0x000fe20000100800 */
[----:B------:R-:W-:Y:S01]  /*a0c10*/  STL [R1+0x32fc], R7 ;  /* 0x0032fc0701007387 */ /* 0x000fe20000100800 */
[----:B------:R0:W-:Y:S03]  /*a0c20*/  STL [R1+0x1a98], R2 ;  /* 0x001a980201007387 */ /* 0x0001e60000100800 */
[----:B0-----:R-:W2:Y:S01]  /*a0c30*/  LDL.LU R2, [R1+0x1a90] ;  /* 0x001a900001027983 */ /* 0x001ea20000300800 */
[----:B------:R-:W-:Y:S02]  /*a0c40*/  STL [R1+0x1aa0], R3 ;  /* 0x001aa00301007387 */ /* 0x000fe40000100800 */
[----:B------:R-:W4:Y:S02]  /*a0c50*/  LDL.LU R0, [R1+0x1a78] ;  /* 0x001a780001007983 */ /* 0x000f240000300800 */
[----:B----4-:R0:W-:Y:S04]  /*a0c60*/  STL [R1+0x3468], R0 ;  /* 0x0034680001007387 */ /* 0x0101e80000100800 */
[----:B0-----:R-:W4:Y:S01]  /*a0c70*/  LDL.LU R0, [R1+0x1a80] ;  /* 0x001a800001007983 */ /* 0x001f220000300800 */
[----:B---3--:R-:W-:-:S03]  /*a0c80*/  ISETP.NE.U32.AND P0, PT, R28, R12, PT ;  /* 0x0000000c1c00720c */ /* 0x008fc60003f05070 */
[----:B----4-:R0:W-:Y:S04]  /*a0c90*/  STL [R1+0x346c], R0 ;  /* 0x00346c0001007387 */ /* 0x0101e80000100800 */
        /* <DEDUP_REMOVED lines=22> */
[----:B------:R-:W4:Y:S01]  /*a0e00*/  LDL.LU R12, [R1+0x1a20] ;  /* 0x001a2000010c7983 */ /* 0x000f220000300800 */
[-C--:B--2---:R-:W-:Y:S01]  /*a0e10*/  IADD3 R2, P5, R2, R13.reuse, RZ ;  /* 0x0000000d02027210 */ /* 0x084fe20007fbe0ff */
[----:B------:R-:W2:Y:S01]  /*a0e20*/  LDL.LU R16, [R1+0x1a44] ;  /* 0x001a440001107983 */ /* 0x000ea20000300800 */
[----:B------:R-:W2:Y:S02]  /*a0e30*/  LDL.LU R29, [R1+0x1a18] ;  /* 0x001a1800011d7983 */ /* 0x000ea40000300800 */
[----:B------:R-:W2:Y:S02]  /*a0e40*/  LDL.LU R28, [R1+0x1a3c] ;  /* 0x001a3c00011c7983 */ /* 0x000ea40000300800 */
[----:B------:R-:W2:Y:S01]  /*a0e50*/  LDL.LU R3, [R1+0x1a10] ;  /* 0x001a100001037983 */ /* 0x000ea20000300800 */
[----:B------:R0:W-:Y:S04]  /*a0e60*/  STL [R1+0x1a90], R2 ;  /* 0x001a900201007387 */ /* 0x0001e80000100800 */
[----:B0-----:R-:W2:Y:S01]  /*a0e70*/  LDL.LU R2, [R1+0x1a34] ;  /* 0x001a340001027983 */ /* 0x001ea20000300800 */
[----:B---3--:R-:W-:-:S05]  /*a0e80*/  IADD3 R0, P6, R0, R13, RZ ;  /* 0x0000000d00007210 */ /* 0x008fca0007fde0ff */
[----:B------:R0:W-:Y:S04]  /*a0e90*/  STL [R1+0x1a88], R0 ;  /* 0x001a880001007387 */ /* 0x0001e80000100800 */
[----:B0-----:R-:W3:Y:S02]  /*a0ea0*/  LDL.LU R0, [R1+0x346c] ;  /* 0x00346c0001007983 */ /* 0x001ee40000300800 */
[----:B---3--:R-:W-:-:S05]  /*a0eb0*/  IADD3 R0, P1, R0, R13, RZ ;  /* 0x0000000d00007210 */ /* 0x008fca0007f3e0ff */
[----:B------:R0:W-:Y:S04]  /*a0ec0*/  STL [R1+0x1a80], R0 ;  /* 0x001a800001007387 */ /* 0x0001e80000100800 */
[----:B0-----:R-:W3:Y:S02]  /*a0ed0*/  LDL.LU R0, [R1+0x3468] ;  /* 0x0034680001007983 */ /* 0x001ee40000300800 */
[----:B---3--:R-:W-:-:S05]  /*a0ee0*/  IADD3 R0, P2, R0, R13, RZ ;  /* 0x0000000d00007210 */ /* 0x008fca0007f5e0ff */
[----:B------:R0:W-:Y:S04]  /*a0ef0*/  STL [R1+0x1a78], R0 ;  /* 0x001a780001007387 */ /* 0x0001e80000100800 */
[----:B0-----:R-:W4:Y:S02]  /*a0f00*/  LDL.LU R0, [R1+0x3464] ;  /* 0x0034640001007983 */ /* 0x001f240000300800 */
[--C-:B----4-:R-:W-:Y:S01]  /*a0f10*/  IMAD.X R7, R7, 0x1, R0.reuse, P3 ;  /* 0x0000000107077824 */ /* 0x110fe200018e0600 */
[-C--:B------:R-:W-:Y:S01]  /*a0f20*/  IADD3 R6, P3, R6, R13.reuse, RZ ;  /* 0x0000000d06067210 */ /* 0x080fe20007f7e0ff */
[--C-:B------:R-:W-:Y:S01]  /*a0f30*/  IMAD.X R24, R24, 0x1, R0.reuse, P4 ;  /* 0x0000000118187824 */ /* 0x100fe200020e0600 */
[-C--:B------:R-:W-:Y:S01]  /*a0f40*/  IADD3 R25, P4, R25, R13.reuse, RZ ;  /* 0x0000000d19197210 */ /* 0x080fe20007f9e0ff */
[--C-:B------:R-:W-:Y:S01]  /*a0f50*/  IMAD.X R26, R26, 0x1, R0.reuse, P5 ;  /* 0x000000011a1a7824 */ /* 0x100fe200028e0600 */
[----:B------:R-:W-:Y:S01]  /*a0f60*/  STL [R1+0x1a9c], R7 ;  /* 0x001a9c0701007387 */ /* 0x000fe20000100800 */
[-C--:B------:R-:W-:Y:S01]  /*a0f70*/  IADD3 R27, P5, R27, R13.reuse, RZ ;  /* 0x0000000d1b1b7210 */ /* 0x080fe20007fbe0ff */
[----:B------:R-:W-:Y:S02]  /*a0f80*/  STL [R1+0x1a70], R6 ;  /* 0x001a700601007387 */ /* 0x000fe40000100800 */
        /* <DEDUP_REMOVED lines=30> */
[----:B------:R-:W-:Y:S01]  /*a1170*/  IADD3 R12, P1, R12, R13, RZ ;  /* 0x0000000d0c0c7210 */ /* 0x000fe20007f3e0ff */
[----:B------:R-:W-:Y:S02]  /*a1180*/  STL [R1+0x1a30], R21 ;  /* 0x001a301501007387 */ /* 0x000fe40000100800 */
[----:B--2---:R-:W-:-:S02]  /*a1190*/  IMAD.X R16, R16, 0x1, R0, P2 ;  /* 0x0000000110107824 */ /* 0x004fc400010e0600 */
[--C-:B------:R-:W-:Y:S01]  /*a11a0*/  IMAD.X R28, R28, 0x1, R0.reuse, P3 ;  /* 0x000000011c1c7824 */ /* 0x100fe200018e0600 */
[----:B------:R-:W-:Y:S01]  /*a11b0*/  STL [R1+0x1a54], R22 ;  /* 0x001a541601007387 */ /* 0x000fe20000100800 */
[-C--:B------:R-:W-:Y:S01]  /*a11c0*/  IADD3 R3, P3, R3, R13.reuse, RZ ;  /* 0x0000000d03037210 */ /* 0x080fe20007f7e0ff */
[----:B------:R-:W-:Y:S01]  /*a11d0*/  STL [R1+0x1a28], R23 ;  /* 0x001a281701007387 */ /* 0x000fe20000100800 */
[-C--:B------:R-:W-:Y:S01]  /*a11e0*/  IADD3 R29, P2, R29, R13.reuse, RZ ;  /* 0x0000000d1d1d7210 */ /* 0x080fe20007f5e0ff */
[----:B------:R-:W-:Y:S01]  /*a11f0*/  STL [R1+0x1a4c], R17 ;  /* 0x001a4c1101007387 */ /* 0x000fe20000100800 */
[----:B------:R-:W-:Y:S02]  /*a1200*/  STL [R1+0x1a20], R12 ;  /* 0x001a200c01007387 */ /* 0x000fe40000100800 */
[----:B------:R-:W-:Y:S02]  /*a1210*/  STL [R1+0x1a44], R16 ;  /* 0x001a441001007387 */ /* 0x000fe40000100800 */
[----:B------:R0:W-:Y:S01]  /*a1220*/  STL [R1+0x1a10], R3 ;  /* 0x001a100301007387 */ /* 0x0001e20000100800 */
[----:B------:R-:W-:Y:S04]  /*a1230*/  STL [R1+0x1a18], R29 ;  /* 0x001a181d01007387 */ /* 0x000fe80000100800 */
[----:B0-----:R-:W2:Y:S01]  /*a1240*/  LDL.LU R3, [R1+0x1a08] ;  /* 0x001a080001037983 */ /* 0x001ea20000300800 */
[----:B------:R-:W-:Y:S02]  /*a1250*/  STL [R1+0x1a3c], R28 ;  /* 0x001a3c1c01007387 */ /* 0x000fe40000100800 */
[----:B------:R-:W3:Y:S02]  /*a1260*/  LDL.LU R7, [R1+0x19f8] ;  /* 0x0019f80001077983 */ /* 0x000ee40000300800 */
[----:B------:R-:W-:Y:S01]  /*a1270*/  IMAD.X R2, R2, 0x1, R0, P4 ;  /* 0x0000000102027824 */ /* 0x000fe200020e0600 */
[----:B---3--:R0:W-:Y:S04]  /*a1280*/  STL [R1+0x3458], R7 ;  /* 0x0034580701007387 */ /* 0x0081e80000100800 */
[----:B0-----:R-:W3:Y:S01]  /*a1290*/  LDL.LU R7, [R1+0x1a24] ;  /* 0x001a240001077983 */ /* 0x001ee20000300800 */
[----:B------:R-:W-:Y:S03]  /*a12a0*/  STL [R1+0x1a34], R2 ;  /* 0x001a340201007387 */ /* 0x000fe60000100800 */
[----:B---3--:R0:W-:Y:S04]  /*a12b0*/  STL [R1+0x345c], R7 ;  /* 0x00345c0701007387 */ /* 0x0081e80000100800 */
[----:B0-----:R-:W3:Y:S01]  /*a12c0*/  LDL.LU R7, [R1+0x1a00] ;  /* 0x001a000001077983 */ /* 0x001ee20000300800 */
[----:B--2---:R-:W-:-:S03]  /*a12d0*/  IADD3 R3, P4, R3, R13, RZ ;  /* 0x0000000d03037210 */ /* 0x004fc60007f9e0ff */
[----:B---3--:R0:W-:Y:S04]  /*a12e0*/  STL [R1+0x3460], R7 ;  /* 0x0034600701007387 */ /* 0x0081e80000100800 */
        /* <DEDUP_REMOVED lines=26> */
[----:B------:R0:W-:Y:S02]  /*a1490*/  STL [R1+0x1a08], R3 ;  /* 0x001a080301007387 */ /* 0x0001e40000100800 */
[----:B0-----:R-:W3:Y:S01]  /*a14a0*/  LDL.LU R3, [R1+0x1990] ;  /* 0x0019900001037983 */ /* 0x001ee20000300800 */
[----:B--2---:R-:W-:-:S05]  /*a14b0*/  IMAD.X R7, R7, 0x1, R0, P5 ;  /* 0x0000000107077824 */ /* 0x004fca00028e0600 */
[----:B------:R0:W-:Y:S04]  /*a14c0*/  STL [R1+0x1a2c], R7 ;  /* 0x001a2c0701007387 */ /* 0x0001e80000100800 */
[----:B0-----:R-:W2:Y:S02]  /*a14d0*/  LDL.LU R7, [R1+0x3460] ;  /* 0x0034600001077983 */ /* 0x001ea40000300800 */
[----:B--2---:R-:W-:-:S05]  /*a14e0*/  IADD3 R7, P5, R7, R13, RZ ;  /* 0x0000000d07077210 */ /* 0x004fca0007fbe0ff */
[----:B------:R0:W-:Y:S04]  /*a14f0*/  STL [R1+0x1a00], R7 ;  /* 0x001a000701007387 */ /* 0x0001e80000100800 */
[----:B0-----:R-:W2:Y:S02]  /*a1500*/  LDL.LU R7, [R1+0x345c] ;  /* 0x00345c0001077983 */ /* 0x001ea40000300800 */
[----:B--2---:R-:W-:-:S05]  /*a1510*/  IMAD.X R7, R7, 0x1, R0, P6 ;  /* 0x0000000107077824 */ /* 0x004fca00030e0600 */
[----:B------:R0:W-:Y:S04]  /*a1520*/  STL [R1+0x1a24], R7 ;  /* 0x001a240701007387 */ /* 0x0001e80000100800 */
[----:B0-----:R-:W2:Y:S01]  /*a1530*/  LDL.LU R7, [R1+0x3458] ;  /* 0x0034580001077983 */ /* 0x001ea20000300800 */
[--C-:B---3--:R-:W-:Y:S01]  /*a1540*/  IMAD.X R6, R6, 0x1, R0.reuse, P1 ;  /* 0x0000000106067824 */ /* 0x108fe200008e0600 */
[-C--:B----4-:R-:W-:Y:S01]  /*a1550*/  IADD3 R24, P1, R24, R13.reuse, RZ ;  /* 0x0000000d18187210 */ /* 0x090fe20007f3e0ff */
[--C-:B------:R-:W-:Y:S01]  /*a1560*/  IMAD.X R25, R25, 0x1, R0.reuse, P2 ;  /* 0x0000000119197824 */ /* 0x100fe200010e0600 */
[-C--:B------:R-:W-:Y:S01]  /*a1570*/  IADD3 R26, P2, R26, R13.reuse, RZ ;  /* 0x0000000d1a1a7210 */ /* 0x080fe20007f5e0ff */
        /* <DEDUP_REMOVED lines=11> */
[----:B------:R-:W-:Y:S01]  /*a1630*/  IADD3 R22, P3, R22, R13, RZ ;  /* 0x0000000d16167210 */ /* 0x000fe20007f7e0ff */
[----:B------:R-:W-:-:S02]  /*a1640*/  IMAD.X R23, R23, 0x1, R0, P4 ;  /* 0x0000000117177824 */ /* 0x000fc400020e0600 */
[----:B------:R-:W-:Y:S01]  /*a1650*/  IMAD.X R12, R12, 0x1, R0, P5 ;  /* 0x000000010c0c7824 */ /* 0x000fe200028e0600 */
[-C--:B------:R-:W-:Y:S02]  /*a1660*/  IADD3 R2, P5, R2, R13.reuse, RZ ;  /* 0x0000000d02027210 */ /* 0x080fe40007fbe0ff */
[-C--:B------:R-:W-:Y:S02]  /*a1670*/  IADD3 R17, P4, R17, R13.reuse, RZ ;  /* 0x0000000d11117210 */ /* 0x080fe40007f9e0ff */
[----:B--2---:R-:W-:-:S05]  /*a1680*/  IADD3 R7, P6, R7, R13, RZ ;  /* 0x0000000d07077210 */ /* 0x004fca0007fde0ff */
[----:B------:R-:W-:Y:S01]  /*a1690*/  STL [R1+0x19f8], R7 ;  /* 0x0019f80701007387 */ /* 0x000fe20000100800 */
[----:B------:R-:W-:Y:S02]  /*a16a0*/  STL [R1+0x1a1c], R6 ;  /* 0x001a1c0601007387 */ /* 0x000fe40000100800 */
[----:B------:R-:W-:Y:S02]  /*a16b0*/  STL [R1+0x19f0], R24 ;  /* 0x0019f01801007387 */ /* 0x000fe40000100800 */
[----:B------:R-:W-:Y:S01]  /*a16c0*/  STL [R1+0x1a14], R25 ;  /* 0x001a141901007387 */ /* 0x000fe20000100800 */
[----:B------:R-:W-:Y:S01]  /*a16d0*/  STL [R1+0x19e8], R26 ;  /* 0x0019e81a01007387 */ /* 0x000fe20000100800 */
[----:B------:R-:W-:Y:S02]  /*a16e0*/  STL [R1+0x1a0c], R27 ;  /* 0x001a0c1b01007387 */ /* 0x000fe40000100800 */
[----:B------:R-:W-:Y:S02]  /*a16f0*/  STL [R1+0x19e0], R5 ;  /* 0x0019e00501007387 */ /* 0x000fe40000100800 */
[--C-:B------:R-:W-:Y:S01]  /*a1700*/  IMAD.X R11, R11, 0x1, R0.reuse, P6 ;  /* 0x000000010b0b7824 */ /* 0x100fe200030e0600 */
[----:B------:R-:W-:Y:S01]  /*a1710*/  STL [R1+0x1a04], R4 ;  /* 0x001a040401007387 */ /* 0x000fe20000100800 */
[----:B------:R-:W-:Y:S01]  /*a1720*/  IADD3 R14, P6, R14, R13, RZ ;  /* 0x0000000d0e0e7210 */ /* 0x000fe20007fde0ff */
        /* <DEDUP_REMOVED lines=12> */
[----:B------:R-:W-:-:S02]  /*a17f0*/  IMAD.X R16, R16, 0x1, R0, P6 ;  /* 0x0000000110107824 */ /* 0x000fc400030e0600 */
[----:B------:R0:W-:Y:S01]  /*a1800*/  STL [R1+0x19a0], R2 ;  /* 0x0019a00201007387 */ /* 0x0001e20000100800 */
[----:B------:R-:W-:Y:S04]  /*a1810*/  STL [R1+0x19a8], R17 ;  /* 0x0019a81101007387 */ /* 0x000fe80000100800 */
[----:B0-----:R-:W2:Y:S01]  /*a1820*/  LDL.LU R2, [R1+0x19b4] ;  /* 0x0019b40001027983 */ /* 0x001ea20000300800 */
[----:B------:R-:W-:Y:S02]  /*a1830*/  STL [R1+0x19cc], R12 ;  /* 0x0019cc0c01007387 */ /* 0x000fe40000100800 */
[----:B------:R-:W-:Y:S02]  /*a1840*/  STL [R1+0x19c4], R16 ;  /* 0x0019c41001007387 */ /* 0x000fe40000100800 */
[----:B------:R-:W3:Y:S01]  /*a1850*/  LDL.LU R7, [R1+0x19a4] ;  /* 0x0019a40001077983 */ /* 0x000ee20000300800 */
[----:B------:R-:W-:Y:S01]  /*a1860*/  IADD3 R29, P6, R29, R13, RZ ;  /* 0x0000000d1d1d7210 */ /* 0x000fe20007fde0ff */
[----:B------:R-:W-:-:S04]  /*a1870*/  IMAD.X R28, R28, 0x1, R0, P1 ;  /* 0x000000011c1c7824 */ /* 0x000fc800008e0600 */
[----:B------:R-:W-:Y:S04]  /*a1880*/  STL [R1+0x1998], R29 ;  /* 0x0019981d01007387 */ /* 0x000fe80000100800 */
[----:B---3--:R0:W-:Y:S01]  /*a1890*/  STL [R1+0x344c], R7 ;  /* 0x00344c0701007387 */ /* 0x0081e20000100800 */
[----:B------:R-:W-:Y:S03]  /*a18a0*/  STL [R1+0x19bc], R28 ;  /* 0x0019bc1c01007387 */ /* 0x000fe60000100800 */
[----:B0-----:R-:W3:Y:S01]  /*a18b0*/  LDL.LU R7, [R1+0x1980] ;  /* 0x0019800001077983 */ /* 0x001ee20000300800 */
[----:B------:R-:W-:-:S05]  /*a18c0*/  IADD3 R3, P1, R3, R13, RZ ;  /* 0x0000000d03037210 */ /* 0x000fca0007f3e0ff */
[----:B------:R-:W-:Y:S04]  /*a18d0*/  STL [R1+0x1990], R3 ;  /* 0x0019900301007387 */ /* 0x000fe80000100800 */
[----:B---3--:R0:W-:Y:S04]  /*a18e0*/  STL [R1+0x3450], R7 ;  /* 0x0034500701007387 */ /* 0x0081e80000100800 */
[----:B0-----:R-:W3:Y:S01]  /*a18f0*/  LDL.LU R7, [R1+0x19ac] ;  /* 0x0019ac0001077983 */ /* 0x001ee20000300800 */
[----:B--2---:R-:W-:-:S03]  /*a1900*/  IMAD.X R2, R2, 0x1, R0, P2 ;  /* 0x0000000102027824 */ /* 0x004fc600010e0600 */
        /* <DEDUP_REMOVED lines=24> */
[----:B------:R0:W-:Y:S01]  /*a1a90*/  STL [R1+0x19b4], R2 ;  /* 0x0019b40201007387 */ /* 0x0001e20000100800 */
[----:B------:R-:W3:Y:S01]  /*a1aa0*/  LDL.LU R16, [R1+0x1920] ;  /* 0x0019200001107983 */ /* 0x000ee20000300800 */
[----:B------:R-:W3:Y:S02]  /*a1ab0*/  LDL.LU R29, [R1+0x1944] ;  /* 0x00194400011d7983 */ /* 0x000ee40000300800 */
[----:B------:R-:W3:Y:S01]  /*a1ac0*/  LDL.LU R28, [R1+0x1918] ;  /* 0x00191800011c7983 */ /* 0x000ee20000300800 */
[----:B0-----:R-:W3:Y:S01]  /*a1ad0*/  LDL.LU R2, [R1+0x193c] ;  /* 0x00193c0001027983 */ /* 0x001ee20000300800 */
[----:B--2---:R-:W-:-:S05]  /*a1ae0*/  IADD3 R7, P2, R7, R13, RZ ;  /* 0x0000000d07077210 */ /* 0x004fca0007f5e0ff */
[----:B------:R0:W-:Y:S04]  /*a1af0*/  STL [R1+0x1988], R7 ;  /* 0x0019880701007387 */ /* 0x0001e80000100800 */
[----:B0-----:R-:W2:Y:S02]  /*a1b00*/  LDL.LU R7, [R1+0x3454] ;  /* 0x0034540001077983 */ /* 0x001ea40000300800 */
[----:B--2---:R-:W-:-:S05]  /*a1b10*/  IMAD.X R7, R7, 0x1, R0, P3 ;  /* 0x0000000107077824 */ /* 0x004fca00018e0600 */
[----:B------:R0:W-:Y:S04]  /*a1b20*/  STL [R1+0x19ac], R7 ;  /* 0x0019ac0701007387 */ /* 0x0001e80000100800 */
[----:B0-----:R-:W2:Y:S02]  /*a1b30*/  LDL.LU R7, [R1+0x3450] ;  /* 0x0034500001077983 */ /* 0x001ea40000300800 */
[----:B--2---:R-:W-:-:S05]  /*a1b40*/  IADD3 R7, P3, R7, R13, RZ ;  /* 0x0000000d07077210 */ /* 0x004fca0007f7e0ff */
[----:B------:R0:W-:Y:S04]  /*a1b50*/  STL [R1+0x1980], R7 ;  /* 0x0019800701007387 */ /* 0x0001e80000100800 */
[----:B0-----:R-:W2:Y:S01]  /*a1b60*/  LDL.LU R7, [R1+0x344c] ;  /* 0x00344c0001077983 */ /* 0x001ea20000300800 */
[--C-:B----4-:R-:W-:Y:S01]  /*a1b70*/  IMAD.X R24, R24, 0x1, R0.reuse, P5 ;  /* 0x0000000118187824 */ /* 0x110fe200028e0600 */
[-C--:B---3--:R-:W-:Y:S01]  /*a1b80*/  IADD3 R25, P5, R25, R13.reuse, RZ ;  /* 0x0000000d19197210 */ /* 0x088fe20007fbe0ff */
        /* <DEDUP_REMOVED lines=11> */
[--C-:B------:R-:W-:Y:S01]  /*a1c40*/  IMAD.X R22, R22, 0x1, R0.reuse, P1 ;  /* 0x0000000116167824 */ /* 0x100fe200008e0600 */
[-C--:B------:R-:W-:Y:S02]  /*a1c50*/  IADD3 R3, P1, R3, R13.reuse, RZ ;  /* 0x0000000d03037210 */ /* 0x080fe40007f3e0ff */
[-C--:B------:R-:W-:Y:S01]  /*a1c60*/  IADD3 R21, P6, R21, R13.reuse, RZ ;  /* 0x0000000d15157210 */ /* 0x080fe20007fde0ff */
[--C-:B------:R-:W-:Y:S01]  /*a1c70*/  IMAD.X R23, R23, 0x1, R0.reuse, P2 ;  /* 0x0000000117177824 */ /* 0x100fe200010e0600 */
[-C--:B------:R-:W-:Y:S01]  /*a1c80*/  IADD3 R17, P2, R17, R13.reuse, RZ ;  /* 0x0000000d11117210 */ /* 0x080fe20007f5e0ff */
[--C-:B------:R-:W-:Y:S01]  /*a1c90*/  IMAD.X R12, R12, 0x1, R0.reuse, P3 ;  /* 0x000000010c0c7824 */ /* 0x100fe200018e0600 */
[-C--:B------:R-:W-:Y:S01]  /*a1ca0*/  IADD3 R16, P3, R16, R13.reuse, RZ ;  /* 0x0000000d10107210 */ /* 0x080fe20007f7e0ff */
[----:B--2---:R-:W-:Y:S01]  /*a1cb0*/  IMAD.X R7, R7, 0x1, R0, P4 ;  /* 0x0000000107077824 */ /* 0x004fe200020e0600 */
[----:B------:R-:W-:-:S04]  /*a1cc0*/  IADD3 R6, P4, R6, R13, RZ ;  /* 0x0000000d06067210 */ /* 0x000fc80007f9e0ff */
[----:B------:R-:W-:Y:S01]  /*a1cd0*/  STL [R1+0x19a4], R7 ;  /* 0x0019a40701007387 */ /* 0x000fe20000100800 */
[----:B------:R-:W-:Y:S02]  /*a1ce0*/  STL [R1+0x1978], R6 ;  /* 0x0019780601007387 */ /* 0x000fe40000100800 */
[----:B------:R-:W-:Y:S02]  /*a1cf0*/  STL [R1+0x199c], R24 ;  /* 0x00199c1801007387 */ /* 0x000fe40000100800 */
[----:B------:R-:W-:Y:S01]  /*a1d00*/  STL [R1+0x1970], R25 ;  /* 0x0019701901007387 */ /* 0x000fe20000100800 */
[----:B------:R-:W-:Y:S01]  /*a1d10*/  STL [R1+0x1994], R26 ;  /* 0x0019941a01007387 */ /* 0x000fe20000100800 */
[----:B------:R-:W-:Y:S02]  /*a1d20*/  STL [R1+0x1968], R27 ;  /* 0x0019681b01007387 */ /* 0x000fe40000100800 */
[----:B------:R-:W-:Y:S02]  /*a1d30*/  STL [R1+0x198c], R5 ;  /* 0x00198c0501007387 */ /* 0x000fe40000100800 */
[----:B------:R-:W-:Y:S02]  /*a1d40*/  STL [R1+0x1960], R4 ;  /* 0x0019600401007387 */ /* 0x000fe40000100800 */
[--C-:B------:R-:W-:Y:S01]  /*a1d50*/  IMAD.X R14, R14, 0x1, R0.reuse, P4 ;  /* 0x000000010e0e7824 */ /* 0x100fe200020e0600 */
[----:B------:R-:W-:Y:S01]  /*a1d60*/  STL [R1+0x1984], R9 ;  /* 0x0019840901007387 */ /* 0x000fe20000100800 */
[-C--:B------:R-:W-:Y:S01]  /*a1d70*/  IADD3 R15, P4, R15, R13.reuse, RZ ;  /* 0x0000000d0f0f7210 */ /* 0x080fe20007f9e0ff */
        /* <DEDUP_REMOVED lines=8> */
[----:B------:R0:W-:Y:S02]  /*a1e00*/  STL [R1+0x1930], R3 ;  /* 0x0019300301007387 */ /* 0x0001e40000100800 */
[----:B------:R-:W-:Y:S01]  /*a1e10*/  STL [R1+0x1938], R21 ;  /* 0x0019381501007387 */ /* 0x000fe20000100800 */
[----:B0-----:R-:W2:Y:S01]  /*a1e20*/  LDL.LU R3, [R1+0x1910] ;  /* 0x0019100001037983 */ /* 0x001ea20000300800 */
[----:B------:R-:W-:Y:S02]  /*a1e30*/  STL [R1+0x195c], R22 ;  /* 0x00195c1601007387 */ /* 0x000fe40000100800 */
[----:B------:R-:W-:Y:S02]  /*a1e40*/  STL [R1+0x1954], R23 ;  /* 0x0019541701007387 */ /* 0x000fe40000100800 */
[----:B------:R-:W-:Y:S01]  /*a1e50*/  STL [R1+0x1928], R17 ;  /* 0x0019281101007387 */ /* 0x000fe20000100800 */
[----:B------:R-:W-:Y:S01]  /*a1e60*/  STL [R1+0x194c], R12 ;  /* 0x00194c0c01007387 */ /* 0x000fe20000100800 */
[----:B------:R-:W-:Y:S02]  /*a1e70*/  STL [R1+0x1920], R16 ;  /* 0x0019201001007387 */ /* 0x000fe40000100800 */
[----:B------:R-:W3:Y:S02]  /*a1e80*/  LDL.LU R7, [R1+0x1900] ;  /* 0x0019000001077983 */ /* 0x000ee40000300800 */
[----:B------:R-:W-:Y:S01]  /*a1e90*/  IMAD.X R29, R29, 0x1, R0, P4 ;  /* 0x000000011d1d7824 */ /* 0x000fe200020e0600 */
[----:B------:R-:W-:-:S04]  /*a1ea0*/  IADD3 R28, P4, R28, R13, RZ ;  /* 0x0000000d1c1c7210 */ /* 0x000fc80007f9e0ff */
[----:B------:R-:W-:Y:S04]  /*a1eb0*/  STL [R1+0x1944], R29 ;  /* 0x0019441d01007387 */ /* 0x000fe80000100800 */
[----:B---3--:R0:W-:Y:S01]  /*a1ec0*/  STL [R1+0x3440], R7 ;  /* 0x0034400701007387 */ /* 0x0081e20000100800 */
[----:B------:R-:W-:Y:S03]  /*a1ed0*/  STL [R1+0x1918], R28 ;  /* 0x0019181c01007387 */ /* 0x000fe60000100800 */
[----:B0-----:R-:W3:Y:S01]  /*a1ee0*/  LDL.LU R7, [R1+0x192c] ;  /* 0x00192c0001077983 */ /* 0x001ee20000300800 */
[----:B------:R-:W-:-:S05]  /*a1ef0*/  IMAD.X R2, R2, 0x1, R0, P5 ;  /* 0x0000000102027824 */ /* 0x000fca00028e0600 */
[----:B------:R-:W-:Y:S04]  /*a1f00*/  STL [R1+0x193c], R2 ;  /* 0x00193c0201007387 */ /* 0x000fe80000100800 */
        /* <DEDUP_REMOVED lines=24> */
[----:B------:R0:W-:Y:S01]  /*a2090*/  STL [R1+0x1910], R3 ;  /* 0x0019100301007387 */ /* 0x0001e20000100800 */
[----:B------:R-:W3:Y:S02]  /*a20a0*/  LDL.LU R23, [R1+0x18b0] ;  /* 0x0018b00001177983 */ /* 0x000ee40000300800 */
[----:B------:R-:W3:Y:S02]  /*a20b0*/  LDL.LU R17, [R1+0x18d4] ;  /* 0x0018d40001117983 */ /* 0x000ee40000300800 */
[----:B------:R-:W3:Y:S01]  /*a20c0*/  LDL.LU R12, [R1+0x18a8] ;  /* 0x0018a800010c7983 */ /* 0x000ee20000300800 */
[----:B------:R-:W3:Y:S01]  /*a20d0*/  LDL.LU R16, [R1+0x18cc] ;  /* 0x0018cc0001107983 */ /* 0x000ee20000300800 */
[----:B------:R-:W3:Y:S02]  /*a20e0*/  LDL.LU R29, [R1+0x18a0] ;  /* 0x0018a000011d7983 */ /* 0x000ee40000300800 */
[----:B------:R-:W3:Y:S01]  /*a20f0*/  LDL.LU R28, [R1+0x18c4] ;  /* 0x0018c400011c7983 */ /* 0x000ee20000300800 */
        /* <DEDUP_REMOVED lines=28> */
[----:B------:R-:W-:Y:S01]  /*a22c0*/  IMAD.X R17, R17, 0x1, R0, P6 ;  /* 0x0000000111117824 */ /* 0x000fe200030e0600 */
        /* <DEDUP_REMOVED lines=18> */
[----:B------:R0:W-:Y:S01]  /*a23f0*/  STL [R1+0x18c0], R2 ;  /* 0x0018c00201007387 */ /* 0x0001e20000100800 */
[----:B------:R-:W-:Y:S02]  /*a2400*/  STL [R1+0x18c8], R18 ;  /* 0x0018c81201007387 */ /* 0x000fe40000100800 */
[--C-:B------:R-:W-:Y:S01]  /*a2410*/  IMAD.X R16, R16, 0x1, R0.reuse, P1 ;  /* 0x0000000110107824 */ /* 0x100fe200008e0600 */
[----:B0-----:R-:W2:Y:S01]  /*a2420*/  LDL.LU R2, [R1+0x18bc] ;  /* 0x0018bc0001027983 */ /* 0x001ea20000300800 */
        /* <DEDUP_REMOVED lines=38> */
[----:B------:R0:W-:Y:S02]  /*a2690*/  STL [R1+0x18bc], R2 ;  /* 0x0018bc0201007387 */ /* 0x0001e40000100800 */
        /* <DEDUP_REMOVED lines=47> */
[--C-:B------:R-:W-:Y:S02]  /*a2990*/  IMAD.X R14, R14, 0x1, R0.reuse, P5 ;  /* 0x000000010e0e7824 */ /* 0x100fe400028e0600 */
[----:B------:R-:W-:Y:S01]  /*a29a0*/  STL [R1+0x1894], R5 ;  /* 0x0018940501007387 */ /* 0x000fe20000100800 */
[-C--:B------:R-:W-:Y:S01]  /*a29b0*/  IADD3 R3, P5, R3, R13.reuse, RZ ;  /* 0x0000000d03037210 */ /* 0x080fe20007fbe0ff */
[----:B------:R-:W-:Y:S01]  /*a29c0*/  STL [R1+0x1868], R4 ;  /* 0x0018680401007387 */ /* 0x000fe20000100800 */
[----:B------:R-:W-:Y:S02]  /*a29d0*/  STL [R1+0x188c], R9 ;  /* 0x00188c0901007387 */ /* 0x000fe40000100800 */
[----:B------:R-:W-:Y:S02]  /*a29e0*/  STL [R1+0x1860], R8 ;  /* 0x0018600801007387 */ /* 0x000fe40000100800 */
[----:B------:R-:W-:Y:S01]  /*a29f0*/  STL [R1+0x1884], R10 ;  /* 0x0018840a01007387 */ /* 0x000fe20000100800 */
[----:B------:R0:W-:Y:S01]  /*a2a00*/  STL [R1+0x1850], R3 ;  /* 0x0018500301007387 */ /* 0x0001e20000100800 */
[----:B------:R-:W-:Y:S03]  /*a2a10*/  STL [R1+0x1858], R11 ;  /* 0x0018580b01007387 */ /* 0x000fe60000100800 */
        /* <DEDUP_REMOVED lines=12> */
[----:B------:R-:W3:Y:S01]  /*a2ae0*/  LDL.LU R7, [R1+0x1808] ;  /* 0x0018080001077983 */ /* 0x000ee20000300800 */
        /* <DEDUP_REMOVED lines=39> */
[----:B0-----:R-:W3:Y:S02]  /*a2d60*/  LDL.LU R3, [R1+0x17a0] ;  /* 0x0017a00001037983 */ /* 0x001ee40000300800 */
        /* <DEDUP_REMOVED lines=27> */
[----:B------:R-:W-:Y:S01]  /*a2f20*/  IMAD.X R17, R17, 0x1, R0, P1 ;  /* 0x0000000111117824 */ /* 0x000fe200008e0600 */
[----:B------:R-:W-:-:S02]  /*a2f30*/  IADD3 R12, P1, R12, R13, RZ ;  /* 0x0000000d0c0c7210 */ /* 0x000fc40007f3e0ff */
        /* <DEDUP_REMOVED lines=10> */
[----:B------:R0:W-:Y:S01]  /*a2fe0*/  STL [R1+0x17e0], R2 ;  /* 0x0017e00201007387 */ /* 0x0001e20000100800 */
[----:B------:R-:W-:Y:S01]  /*a2ff0*/  IADD3 R11, P2, R11, R13, RZ ;  /* 0x0000000d0b0b7210 */ /* 0x000fe20007f5e0ff */
[----:B------:R-:W-:Y:S02]  /*a3000*/  STL [R1+0x17e8], R9 ;  /* 0x0017e80901007387 */ /* 0x000fe40000100800 */
        /* <DEDUP_REMOVED lines=11> */
[----:B------:R-:W-:Y:S01]  /*a30c0*/  STL [R1+0x17e4], R22 ;  /* 0x0017e41601007387 */ /* 0x000fe20000100800 */
[----:B------:R-:W-:Y:S01]  /*a30d0*/  STL [R1+0x17b8], R23 ;  /* 0x0017b81701007387 */ /* 0x000fe20000100800 */
[----:B------:R-:W-:Y:S02]  /*a30e0*/  STL [R1+0x17dc], R17 ;  /* 0x0017dc1101007387 */ /* 0x000fe40000100800 */
[----:B------:R-:W-:Y:S02]  /*a30f0*/  STL [R1+0x17b0], R12 ;  /* 0x0017b00c01007387 */ /* 0x000fe40000100800 */
        /* <DEDUP_REMOVED lines=53> */
[--C-:B------:R-:W-:Y:S02]  /*a3450*/  IMAD.X R26, R26, 0x1, R0.reuse, P2 ;  /* 0x000000011a1a7824 */ /* 0x100fe400010e0600 */
[----:B------:R-:W-:Y:S01]  /*a3460*/  IMAD.X R5, R5, 0x1, R0, P3 ;  /* 0x0000000105057824 */ /* 0x000fe200018e0600 */
[----:B------:R-:W-:-:S02]  /*a3470*/  IADD3 R3, P3, R3, R13, RZ ;  /* 0x0000000d03037210 */ /* 0x000fc40007f7e0ff */
        /* <DEDUP_REMOVED lines=22> */
[----:B------:R0:W-:Y:S02]  /*a35e0*/  STL [R1+0x1770], R3 ;  /* 0x0017700301007387 */ /* 0x0001e40000100800 */
[----:B------:R-:W-:Y:S02]  /*a35f0*/  STL [R1+0x1778], R27 ;  /* 0x0017781b01007387 */ /* 0x000fe40000100800 */
[--C-:B------:R-:W-:Y:S01]  /*a3600*/  IMAD.X R11, R11, 0x1, R0.reuse, P6 ;  /* 0x000000010b0b7824 */ /* 0x100fe200030e0600 */
[-C--:B------:R-:W-:Y:S01]  /*a3610*/  IADD3 R14, P6, R14, R13.reuse, RZ ;  /* 0x0000000d0e0e7210 */ /* 0x080fe20007fde0ff */
        /* <DEDUP_REMOVED lines=68> */
[--C-:B---3--:R-:W-:Y:S02]  /*a3a60*/  IMAD.X R6, R6, 0x1, R0.reuse, P4 ;  /* 0x0000000106067824 */ /* 0x108fe400020e0600 */
[--C-:B------:R-:W-:Y:S01]  /*a3a70*/  IMAD.X R25, R25, 0x1, R0.reuse, P5 ;  /* 0x0000000119197824 */ /* 0x100fe200028e0600 */
[-C--:B------:R-:W-:Y:S02]  /*a3a80*/  IADD3 R2, P5, R2, R13.reuse, RZ ;  /* 0x0000000d02027210 */ /* 0x080fe40007fbe0ff */
        /* <DEDUP_REMOVED lines=20> */
[----:B------:R0:W-:Y:S02]  /*a3bd0*/  STL [R1+0x1700], R2 ;  /* 0x0017000201007387 */ /* 0x0001e40000100800 */
[----:B------:R-:W-:Y:S02]  /*a3be0*/  STL [R1+0x1708], R24 ;  /* 0x0017081801007387 */ /* 0x000fe40000100800 */
[--C-:B------:R-:W-:Y:S01]  /*a3bf0*/  IMAD.X R10, R10, 0x1, R0.reuse, P3 ;  /* 0x000000010a0a7824 */ /* 0x100fe200018e0600 */
[----:B------:R-:W-:Y:S01]  /*a3c00*/  IADD3 R11, P3, R11, R13, RZ ;  /* 0x0000000d0b0b7210 */ /* 0x000fe20007f7e0ff */
        /* <DEDUP_REMOVED lines=18> */
[----:B------:R-:W-:Y:S02]  /*a3d30*/  STL [R1+0x16c0], R23 ;  /* 0x0016c01701007387 */ /* 0x000fe40000100800 */
[----:B------:R-:W-:Y:S02]  /*a3d40*/  STL [R1+0x16e4], R17 ;  /* 0x0016e41101007387 */ /* 0x000fe40000100800 */
[----:B------:R-:W-:Y:S01]  /*a3d50*/  STL [R1+0x16b8], R12 ;  /* 0x0016b80c01007387 */ /* 0x000fe20000100800 */
[----:B------:R-:W-:Y:S01]  /*a3d60*/  STL [R1+0x16dc], R16 ;  /* 0x0016dc1001007387 */ /* 0x000fe20000100800 */
[----:B------:R-:W3:Y:S01]  /*a3d70*/  LDL.LU R7, [R1+0x29a0] ;  /* 0x0029a00001077983 */ /* 0x000ee20000300800 */
[----:B------:R-:W-:Y:S01]  /*a3d80*/  IADD3 R29, P3, R29, UR8, RZ ;  /* 0x000000081d1d7c10 */ /* 0x000fe2000ff7e0ff */
[----:B------:R-:W-:-:S04]  /*a3d90*/  IMAD.X R28, R28, 0x1, R0, P4 ;  /* 0x000000011c1c7824 */ /* 0x000fc800020e0600 */
[----:B------:R-:W-:Y:S04]  /*a3da0*/  STL [R1+0x29a8], R29 ;  /* 0x0029a81d01007387 */ /* 0x000fe80000100800 */
[----:B---3--:R0:W-:Y:S01]  /*a3db0*/  STL [R1+0x3408], R7 ;  /* 0x0034080701007387 */ /* 0x0081e20000100800 */
[----:B------:R-:W-:Y:S03]  /*a3dc0*/  STL [R1+0x16d4], R28 ;  /* 0x0016d41c01007387 */ /* 0x000fe60000100800 */
[----:B0-----:R-:W3:Y:S01]  /*a3dd0*/  LDL.LU R7, [R1+0x16c4] ;  /* 0x0016c40001077983 */ /* 0x001ee20000300800 */
[----:B------:R-:W-:-:S05]  /*a3de0*/  IADD3 R3, P4, R3, UR8, RZ ;  /* 0x0000000803037c10 */ /* 0x000fca000ff9e0ff */
[----:B------:R-:W-:Y:S01]  /*a3df0*/  STL [R1+0x1ab8], R3 ;  /* 0x001ab80301007387 */ /* 0x000fe20000100800 */
        /* <DEDUP_REMOVED lines=30> */
[----:B0-----:R-:W3:Y:S01]  /*a3fe0*/  LDL.LU R2, [R1+0x296c] ;  /* 0x00296c0001027983 */ /* 0x001ee20000300800 */
[----:B--2---:R-:W-:-:S05]  /*a3ff0*/  IADD3 R7, P5, R7, UR8, RZ ;  /* 0x0000000807077c10 */ /* 0x004fca000ffbe0ff */
[----:B------:R0:W-:Y:S04]  /*a4000*/  STL [R1+0x29a4], R7 ;  /* 0x0029a40701007387 */ /* 0x0001e80000100800 */
[----:B0-----:R-:W2:Y:S02]  /*a4010*/  LDL.LU R7, [R1+0x340c] ;  /* 0x00340c0001077983 */ /* 0x001ea40000300800 */
[----:B--2---:R-:W-:-:S05]  /*a4020*/  IMAD.X R7, R7, 0x1, R0, P6 ;  /* 0x0000000107077824 */ /* 0x004fca00030e0600 */
[----:B------:R0:W-:Y:S04]  /*a4030*/  STL [R1+0x16c4], R7 ;  /* 0x0016c40701007387 */ /* 0x0001e80000100800 */
[----:B0-----:R-:W2:Y:S01]  /*a4040*/  LDL.LU R7, [R1+0x3408] ;  /* 0x0034080001077983 */ /* 0x001ea20000300800 */
[--C-:B---3--:R-:W-:Y:S01]  /*a4050*/  IMAD.X R6, R6, 0x1, R0.reuse, P1 ;  /* 0x0000000106067824 */ /* 0x108fe200008e0600 */
[----:B----4-:R-:W-:Y:S01]  /*a4060*/  IADD3 R24, P1, R24, UR8, RZ ;  /* 0x0000000818187c10 */ /* 0x010fe2000ff3e0ff */
[----:B------:R-:W-:Y:S01]  /*a4070*/  IMAD.X R25, R25, 0x1, R0, P2 ;  /* 0x0000000119197824 */ /* 0x000fe200010e0600 */
[----:B------:R-:W-:Y:S02]  /*a4080*/  IADD3 R26, P2, R26, UR8, RZ ;  /* 0x000000081a1a7c10 */ /* 0x000fe4000ff5e0ff */
[----:B------:R-:W-:Y:S01]  /*a4090*/  IADD3.X R27, R27, UR5, RZ, P3, !PT ;  /* 0x000000051b1b7c10 */ /* 0x000fe20009ffe4ff */
[----:B------:R-:W-:Y:S01]  /*a40a0*/  IADD3 R5, P3, R5, UR8, RZ ;  /* 0x0000000805057c10 */ /* 0x000fe2000ff7e0ff */
        /* <DEDUP_REMOVED lines=14> */
[----:B--2---:R-:W-:-:S05]  /*a4190*/  IADD3 R7, P6, R7, UR8, RZ ;  /* 0x0000000807077c10 */ /* 0x004fca000ffde0ff */
[----:B------:R-:W-:Y:S01]  /*a41a0*/  STL [R1+0x29a0], R7 ;  /* 0x0029a00701007387 */ /* 0x000fe20000100800 */
[----:B------:R0:W-:Y:S02]  /*a41b0*/  STL [R1+0x3304], R0 ;  /* 0x0033040001007387 */ /* 0x0001e40000100800 */
[----:B------:R-:W-:Y:S02]  /*a41c0*/  STL [R1+0x16bc], R6 ;  /* 0x0016bc0601007387 */ /* 0x000fe40000100800 */
[----:B------:R-:W-:Y:S01]  /*a41d0*/  STL [R1+0x299c], R24 ;  /* 0x00299c1801007387 */ /* 0x000fe20000100800 */
[----:B------:R-:W-:Y:S01]  /*a41e0*/  STL [R1+0x16b4], R25 ;  /* 0x0016b41901007387 */ /* 0x000fe20000100800 */
[----:B------:R-:W-:Y:S02]  /*a41f0*/  STL [R1+0x2998], R26 ;  /* 0x0029981a01007387 */ /* 0x000fe40000100800 */
[----:B------:R-:W-:Y:S02]  /*a4200*/  STL [R1+0x1abc], R27 ;  /* 0x001abc1b01007387 */ /* 0x000fe40000100800 */
[----:B------:R-:W-:Y:S01]  /*a4210*/  STL [R1+0x2994], R5 ;  /* 0x0029940501007387 */ /* 0x000fe20000100800 */
[----:B------:R-:W-:Y:S01]  /*a4220*/  IADD3.X R11, R11, UR5, RZ, P6, !PT ;  /* 0x000000050b0b7c10 */ /* 0x000fe2000b7fe4ff */
[----:B------:R-:W-:Y:S01]  /*a4230*/  STL [R1+0x1ab4], R4 ;  /* 0x001ab40401007387 */ /* 0x000fe20000100800 */
[----:B------:R-:W-:Y:S01]  /*a4240*/  IADD3 R14, P6, R14, UR8, RZ ;  /* 0x000000080e0e7c10 */ /* 0x000fe2000ffde0ff */
        /* <DEDUP_REMOVED lines=11> */
[----:B------:R-:W-:Y:S01]  /*a4300*/  IADD3.X R16, R16, UR5, RZ, P6, !PT ;  /* 0x0000000510107c10 */ /* 0x000fe2000b7fe4ff */
[----:B------:R-:W-:Y:S01]  /*a4310*/  STL [R1+0x298c], R23 ;  /* 0x00298c1701007387 */ /* 0x000fe20000100800 */
[----:B------:R-:W-:Y:S01]  /*a4320*/  IADD3 R29, P6, R29, UR8, RZ ;  /* 0x000000081d1d7c10 */ /* 0x000fe2000ffde0ff */
[----:B------:R-:W-:Y:S01]  /*a4330*/  STL [R1+0x2960], R13 ;  /* 0x0029600d01007387 */ /* 0x000fe20000100800 */
[----:B------:R-:W-:Y:S02]  /*a4340*/  STL [R1+0x2984], R17 ;  /* 0x0029841101007387 */ /* 0x000fe40000100800 */
[----:B------:R-:W-:Y:S02]  /*a4350*/  STL [R1+0x2958], R12 ;  /* 0x0029580c01007387 */ /* 0x000fe40000100800 */
[----:B------:R-:W-:Y:S01]  /*a4360*/  STL [R1+0x297c], R16 ;  /* 0x00297c1001007387 */ /* 0x000fe20000100800 */
[----:B------:R-:W-:Y:S01]  /*a4370*/  STL [R1+0x2950], R29 ;  /* 0x0029501d01007387 */ /* 0x000fe20000100800 */
[----:B0-----:R-:W2:Y:S01]  /*a4380*/  LDL.LU R0, [R1+0x2938] ;  /* 0x0029380001007983 */ /* 0x001ea20000300800 */
[----:B------:R-:W-:Y:S01]  /*a4390*/  IADD3.X R28, R28, UR5, RZ, P1, !PT ;  /* 0x000000051c1c7c10 */ /* 0x000fe20008ffe4ff */
[----:B------:R-:W-:-:S04]  /*a43a0*/  IADD3 R3, P1, R3, UR8, RZ ;  /* 0x0000000803037c10 */ /* 0x000fc8000ff3e0ff */
[----:B------:R-:W-:Y:S04]  /*a43b0*/  STL [R1+0x2974], R28 ;  /* 0x0029741c01007387 */ /* 0x000fe80000100800 */
[----:B--2---:R0:W-:Y:S01]  /*a43c0*/  STL [R1+0x3400], R0 ;  /* 0x0034000001007387 */ /* 0x0041e20000100800 */
[----:B------:R-:W-:Y:S03]  /*a43d0*/  STL [R1+0x2948], R3 ;  /* 0x0029480301007387 */ /* 0x000fe60000100800 */
[----:B0-----:R-:W2:Y:S01]  /*a43e0*/  LDL.LU R0, [R1+0x2964] ;  /* 0x0029640001007983 */ /* 0x001ea20000300800 */
[----:B------:R-:W-:-:S05]  /*a43f0*/  IADD3.X R2, R2, UR5, RZ, P2, !PT ;  /* 0x0000000502027c10 */ /* 0x000fca00097fe4ff */
[----:B------:R-:W-:Y:S04]  /*a4400*/  STL [R1+0x296c], R2 ;  /* 0x00296c0201007387 */ /* 0x000fe80000100800 */
        /* <DEDUP_REMOVED lines=30> */
[----:B--2---:R-:W-:-:S05]  /*a45f0*/  IADD3 R0, P2, R0, UR8, RZ ;  /* 0x0000000800007c10 */ /* 0x004fca000ff5e0ff */
[----:B------:R0:W-:Y:S04]  /*a4600*/  STL [R1+0x2940], R0 ;  /* 0x0029400001007387 */ /* 0x0001e80000100800 */
[----:B0-----:R-:W2:Y:S02]  /*a4610*/  LDL.LU R0, [R1+0x3404] ;  /* 0x0034040001007983 */ /* 0x001ea40000300800 */
[----:B--2---:R-:W-:-:S05]  /*a4620*/  IADD3.X R0, R0, UR5, RZ, P3, !PT ;  /* 0x0000000500007c10 */ /* 0x004fca0009ffe4ff */
[----:B------:R0:W-:Y:S04]  /*a4630*/  STL [R1+0x2964], R0 ;  /* 0x0029640001007387 */ /* 0x0001e80000100800 */
[----:B0-----:R-:W2:Y:S01]  /*a4640*/  LDL.LU R0, [R1+0x3400] ;  /* 0x0034000001007983 */ /* 0x001ea20000300800 */
[----:B---3--:R-:W-:Y:S01]  /*a4650*/  IADD3.X R7, R7, UR5, RZ, P4, !PT ;  /* 0x0000000507077c10 */ /* 0x008fe2000a7fe4ff */
[----:B----4-:R-:W-:Y:S01]  /*a4660*/  IADD3 R6, P4, R6, UR8, RZ ;  /* 0x0000000806067c10 */ /* 0x010fe2000ff9e0ff */
        /* <DEDUP_REMOVED lines=18> */
[----:B------:R-:W-:-:S02]  /*a4790*/  IADD3.X R29, R29, UR5, RZ, P4, !PT ;  /* 0x000000051d1d7c10 */ /* 0x000fc4000a7fe4ff */
[----:B--2---:R-:W-:-:S05]  /*a47a0*/  IADD3 R0, P3, R0, UR8, RZ ;  /* 0x0000000800007c10 */ /* 0x004fca000ff7e0ff */
[----:B------:R0:W-:Y:S01]  /*a47b0*/  STL [R1+0x2938], R0 ;  /* 0x0029380001007387 */ /* 0x0001e20000100800 */
[----:B------:R-:W-:Y:S02]  /*a47c0*/  STL [R1+0x295c], R7 ;  /* 0x00295c0701007387 */ /* 0x000fe40000100800 */
[----:B------:R-:W-:Y:S02]  /*a47d0*/  STL [R1+0x2930], R6 ;  /* 0x0029300601007387 */ /* 0x000fe40000100800 */
[----:B------:R-:W-:Y:S01]  /*a47e0*/  STL [R1+0x2954], R24 ;  /* 0x0029541801007387 */ /* 0x000fe20000100800 */
[----:B------:R-:W-:Y:S01]  /*a47f0*/  STL [R1+0x2928], R25 ;  /* 0x0029281901007387 */ /* 0x000fe20000100800 */
        /* <DEDUP_REMOVED lines=24> */
[----:B------:R-:W-:Y:S02]  /*a4980*/  STL [R1+0x28fc], R29 ;  /* 0x0028fc1d01007387 */ /* 0x000fe40000100800 */
[----:B0-----:R-:W2:Y:S01]  /*a4990*/  LDL.LU R0, [R1+0x28e4] ;  /* 0x0028e40001007983 */ /* 0x001ea20000300800 */
[----:B------:R-:W-:-:S02]  /*a49a0*/  IADD3 R28, P4, R28, UR8, RZ ;  /* 0x000000081c1c7c10 */ /* 0x000fc4000ff9e0ff */
[----:B------:R-:W-:-:S03]  /*a49b0*/  IADD3.X R3, R3, UR5, RZ, P5, !PT ;  /* 0x0000000503037c10 */ /* 0x000fc6000affe4ff */
[----:B------:R-:W-:Y:S04]  /*a49c0*/  STL [R1+0x28d0], R28 ;  /* 0x0028d01c01007387 */ /* 0x000fe80000100800 */
[----:B--2---:R0:W-:Y:S01]  /*a49d0*/  STL [R1+0x33f8], R0 ;  /* 0x0033f80001007387 */ /* 0x0041e20000100800 */
[----:B------:R-:W-:Y:S03]  /*a49e0*/  STL [R1+0x28f4], R3 ;  /* 0x0028f40301007387 */ /* 0x000fe60000100800 */
[----:B0-----:R-:W2:Y:S01]  /*a49f0*/  LDL.LU R0, [R1+0x28c0] ;  /* 0x0028c00001007983 */ /* 0x001ea20000300800 */
[----:B------:R-:W-:-:S05]  /*a4a00*/  IADD3 R2, P5, R2, UR8, RZ ;  /* 0x0000000802027c10 */ /* 0x000fca000ffbe0ff */
        /* <DEDUP_REMOVED lines=31> */
[----:B--2---:R-:W-:-:S05]  /*a4c00*/  IADD3.X R0, R0, UR5, RZ, P6, !PT ;  /* 0x0000000500007c10 */ /* 0x004fca000b7fe4ff */
[----:B------:R0:W-:Y:S04]  /*a4c10*/  STL [R1+0x28ec], R0 ;  /* 0x0028ec0001007387 */ /* 0x0001e80000100800 */
[----:B0-----:R-:W2:Y:S02]  /*a4c20*/  LDL.LU R0, [R1+0x33fc] ;  /* 0x0033fc0001007983 */ /* 0x001ea40000300800 */
[----:B--2---:R-:W-:-:S05]  /*a4c30*/  IADD3 R0, P6, R0, UR8, RZ ;  /* 0x0000000800007c10 */ /* 0x004fca000ffde0ff */
[----:B------:R0:W-:Y:S04]  /*a4c40*/  STL [R1+0x28c0], R0 ;  /* 0x0028c00001007387 */ /* 0x0001e80000100800 */
[----:B0-----:R-:W2:Y:S01]  /*a4c50*/  LDL.LU R0, [R1+0x33f8] ;  /* 0x0033f80001007983 */ /* 0x001ea20000300800 */
[----:B----4-:R-:W-:Y:S01]  /*a4c60*/  IADD3.X R6, R6, UR5, RZ, P2, !PT ;  /* 0x0000000506067c10 */ /* 0x010fe200097fe4ff */
[----:B---3--:R-:W-:Y:S01]  /*a4c70*/  IADD3 R24, P2, R24, UR8, RZ ;  /* 0x0000000818187c10 */ /* 0x008fe2000ff5e0ff */
        /* <DEDUP_REMOVED lines=18> */
[----:B--2---:R-:W-:Y:S01]  /*a4da0*/  IADD3.X R0, R0, UR5, RZ, P1, !PT ;  /* 0x0000000500007c10 */ /* 0x004fe20008ffe4ff */
[----:B------:R-:W-:-:S04]  /*a4db0*/  IADD3 R7, P1, R7, UR8, RZ ;  /* 0x0000000807077c10 */ /* 0x000fc8000ff3e0ff */
[----:B------:R0:W-:Y:S01]  /*a4dc0*/  STL [R1+0x28e4], R0 ;  /* 0x0028e40001007387 */ /* 0x0001e20000100800 */
[----:B------:R-:W-:Y:S02]  /*a4dd0*/  STL [R1+0x28b8], R7 ;  /* 0x0028b80701007387 */ /* 0x000fe40000100800 */
        /* <DEDUP_REMOVED lines=2897> */
[----:B--2---:R-:W-:Y:S01]  /*b02f0*/  IADD3.X R0, R0, UR5, RZ, P4, !PT ;  /* 0x0000000500007c10 */ /* 0x004fe2000a7fe4ff */
[----:B------:R-:W-:-:S04]  /*b0300*/  IADD3 R6, P4, R6, UR8, RZ ;  /* 0x0000000806067c10 */ /* 0x000fc8000ff9e0ff */
[----:B------:R0:W-:Y:S04]  /*b0310*/  STL [R1+0x29ec], R0 ;  /* 0x0029ec0001007387 */ /* 0x0001e80000100800 */
[----:B0-----:R0:W5:Y:S01]  /*b0320*/  LDL.LU R0, [R1+0x3304] ;  /* 0x0033040001007983 */ /* 0x0011620000300800 */
[----:B------:R1:W-:Y:S03]  /*b0330*/  STL [R1+0x2a58], R6 ;  /* 0x002a580601007387 */ /* 0x0003e60000100800 */
[----:B-1----:R0:W5:Y:S01]  /*b0340*/  LDL.LU R6, [R1+0x3300] ;  /* 0x0033000001067983 */ /* 0x0021620000300800 */
[----:B------:R1:W-:Y:S03]  /*b0350*/  STL [R1+0x29f4], R7 ;  /* 0x0029f40701007387 */ /* 0x0003e60000100800 */
[----:B-1----:R0:W5:Y:S01]  /*b0360*/  LDL.LU R7, [R1+0x32fc] ;  /* 0x0032fc0001077983 */ /* 0x0021620000300800 */
[----:B------:R1:W-:Y:S03]  /*b0370*/  STL [R1+0x2a60], R5 ;  /* 0x002a600501007387 */ /* 0x0003e60000100800 */
[----:B-1----:R-:W2:Y:S01]  /*b0380*/  LDL.LU R5, [R1+0x32f8] ;  /* 0x0032f80001057983 */ /* 0x002ea20000300800 */
[----:B------:R1:W-:Y:S03]  /*b0390*/  STL [R1+0x29fc], R4 ;  /* 0x0029fc0401007387 */ /* 0x0003e60000100800 */
[----:B-1----:R-:W3:Y:S01]  /*b03a0*/  LDL.LU R4, [R1+0x32f4] ;  /* 0x0032f40001047983 */ /* 0x002ee20000300800 */
[----:B------:R1:W-:Y:S01]  /*b03b0*/  STL [R1+0x2a68], R9 ;  /* 0x002a680901007387 */ /* 0x0003e20000100800 */
[----:B------:R-:W-:-:S02]  /*b03c0*/  IADD3.X R28, R28, UR5, RZ, P4, !PT ;  /* 0x000000051c1c7c10 */ /* 0x000fc4000a7fe4ff */
[----:B-1----:R-:W2:Y:S01]  /*b03d0*/  LDL.LU R9, [R1+0x32f0] ;  /* 0x0032f00001097983 */ /* 0x002ea20000300800 */
[----:B------:R1:W-:Y:S01]  /*b03e0*/  STL [R1+0x2a04], R8 ;  /* 0x002a040801007387 */ /* 0x0003e20000100800 */
[----:B------:R-:W-:Y:S02]  /*b03f0*/  IADD3 R3, P4, R3, UR8, RZ ;  /* 0x0000000803037c10 */ /* 0x000fe4000ff9e0ff */
[----:B-1----:R-:W2:Y:S01]  /*b0400*/  LDL.LU R8, [R1+0x32ec] ;  /* 0x0032ec0001087983 */ /* 0x002ea20000300800 */
[----:B------:R1:W-:Y:S03]  /*b0410*/  STL [R1+0x2a70], R17 ;  /* 0x002a701101007387 */ /* 0x0003e60000100800 */
[----:B-1----:R0:W5:Y:S01]  /*b0420*/  LDL.LU R17, [R1+0x32e8] ;  /* 0x0032e80001117983 */ /* 0x0021620000300800 */
        /* <DEDUP_REMOVED lines=13> */
[----:B-1----:R-:W2:Y:S01]  /*b0500*/  LDL.LU R2, [R1+0x32cc] ;  /* 0x0032cc0001027983 */ /* 0x002ea20000300800 */
[----:B------:R-:W-:-:S02]  /*b0510*/  IADD3 R24, P5, R24, UR8, RZ ;  /* 0x0000000818187c10 */ /* 0x000fc4000ffbe0ff */
[----:B------:R-:W-:Y:S01]  /*b0520*/  IADD3.X R25, R25, UR5, RZ, P6, !PT ;  /* 0x0000000519197c10 */ /* 0x000fe2000b7fe4ff */
[----:B------:R-:W-:Y:S01]  /*b0530*/  IADD3 R26, P6, R26, UR8, RZ ;  /* 0x000000081a1a7c10 */ /* 0x000fe2000ffde0ff */
[----:B------:R-:W-:Y:S01]  /*b0540*/  IADD3.X R27, R27, UR5, RZ, P1, !PT ;  /* 0x000000051b1b7c10 */ /* 0x000fe20008ffe4ff */
[----:B------:R-:W-:Y:S01]  /*b0550*/  IADD3 R10, P1, R10, UR8, RZ ;  /* 0x000000080a0a7c10 */ /* 0x000fe2000ff3e0ff */
[----:B------:R-:W-:Y:S01]  /*b0560*/  STL [R1+0x2a84], R24 ;  /* 0x002a841801007387 */ /* 0x000fe20000100800 */
[----:B------:R-:W-:Y:S01]  /*b0570*/  IADD3.X R11, R11, UR5, RZ, P2, !PT ;  /* 0x000000050b0b7c10 */ /* 0x000fe200097fe4ff */
[----:B------:R-:W-:Y:S01]  /*b0580*/  STL [R1+0x2a2c], R25 ;  /* 0x002a2c1901007387 */ /* 0x000fe20000100800 */
        /* <DEDUP_REMOVED lines=11> */
[----:B------:R-:W-:Y:S02]  /*b0640*/  STL [R1+0x2a44], R15 ;  /* 0x002a440f01007387 */ /* 0x000fe40000100800 */
[----:B------:R-:W-:Y:S01]  /*b0650*/  STL [R1+0x2a94], R18 ;  /* 0x002a941201007387 */ /* 0x000fe20000100800 */
[----:B------:R-:W-:Y:S01]  /*b0660*/  IADD3.X R22, R22, UR5, RZ, P6, !PT ;  /* 0x0000000516167c10 */ /* 0x000fe2000b7fe4ff */
[----:B------:R-:W-:Y:S01]  /*b0670*/  STL [R1+0x2a4c], R19 ;  /* 0x002a4c1301007387 */ /* 0x000fe20000100800 */
[----:B------:R-:W-:Y:S01]  /*b0680*/  IADD3.X R23, R23, UR5, RZ, P1, !PT ;  /* 0x0000000517177c10 */ /* 0x000fe20008ffe4ff */
[----:B------:R-:W-:Y:S02]  /*b0690*/  STL [R1+0x2a90], R20 ;  /* 0x002a901401007387 */ /* 0x000fe40000100800 */
[----:B------:R-:W-:Y:S01]  /*b06a0*/  STL [R1+0x2a54], R21 ;  /* 0x002a541501007387 */ /* 0x000fe20000100800 */
[----:B--2---:R-:W-:-:S05]  /*b06b0*/  IADD3.X R2, R2, UR5, RZ, P2, !PT ;  /* 0x0000000502027c10 */ /* 0x004fca00097fe4ff */
[----:B------:R-:W-:Y:S01]  /*b06c0*/  STL [R1+0x2a6c], R2 ;  /* 0x002a6c0201007387 */ /* 0x000fe20000100800 */
[----:B------:R1:W-:Y:S02]  /*b06d0*/  STL [R1+0x2a5c], R22 ;  /* 0x002a5c1601007387 */ /* 0x0003e40000100800 */
[----:B------:R2:W-:Y:S01]  /*b06e0*/  STL [R1+0x2a64], R23 ;  /* 0x002a641701007387 */ /* 0x0005e20000100800 */
[----:B-1----:R-:W4:Y:S01]  /*b06f0*/  LDL.LU R22, [R1+0x2a74] ;  /* 0x002a740001167983 */ /* 0x002f220000300800 */
[----:B--2---:R-:W2:Y:S03]  /*b0700*/  LDL.LU R23, [R1+0x2a7c] ;  /* 0x002a7c0001177983 */ /* 0x004ea60000300800 */
[----:B------:R-:W1:Y:S01]  /*b0710*/  S2R R2, SR_TID.X ;  /* 0x0000000000027919 */ /* 0x000e620000002100 */
[----:B---3--:R-:W-:Y:S02]  /*b0720*/  IMAD.MOV.U32 R11, RZ, RZ, R4 ;  /* 0x000000ffff0b7224 */ /* 0x008fe400078e0004 */
[----:B------:R-:W-:-:S02]  /*b0730*/  IMAD.MOV.U32 R4, RZ, RZ, R9 ;  /* 0x000000ffff047224 */ /* 0x000fc400078e0009 */
[----:B------:R-:W-:Y:S01]  /*b0740*/  IMAD.MOV.U32 R10, RZ, RZ, R8 ;  /* 0x000000ffff0a7224 */ /* 0x000fe200078e0008 */
[----:B-1----:R-:W-:-:S05]  /*b0750*/  LOP3.LUT R2, R2, 0x3f, RZ, 0xc0, !PT ;  /* 0x0000003f02027812 */ /* 0x002fca00078ec0ff */
[----:B------:R-:W-:Y:S01]  /*b0760*/  IMAD.SHL.U32 R2, R2, 0x2, RZ ;  /* 0x0000000202027824 */ /* 0x000fe200078e00ff */
[----:B----4-:R-:W-:Y:S02]  /*b0770*/  IADD3.X R22, R22, UR5, RZ, P3, !PT ;  /* 0x0000000516167c10 */ /* 0x010fe40009ffe4ff */
[----:B--2---:R-:W-:-:S03]  /*b0780*/  IADD3.X R23, R23, UR5, RZ, P4, !PT ;  /* 0x0000000517177c10 */ /* 0x004fc6000a7fe4ff */
[----:B------:R0:W-:Y:S01]  /*b0790*/  STL [R1+0x2a74], R22 ;  /* 0x002a741601007387 */ /* 0x0001e20000100800 */
[----:B------:R0:W-:Y:S02]  /*b07a0*/  STL.64 [R1+0x11d0], R4 ;  /* 0x0011d00401007387 */ /* 0x0001e40000100a00 */
[----:B------:R0:W-:Y:S02]  /*b07b0*/  STL [R1+0x2a7c], R23 ;  /* 0x002a7c1701007387 */ /* 0x0001e40000100800 */
[----:B------:R0:W-:Y:S01]  /*b07c0*/  STL.64 [R1+0x11d8], R10 ;  /* 0x0011d80a01007387 */ /* 0x0001e20000100a00 */
[----:B------:R-:W-:Y:S01]  /*b07d0*/  @!P0 CALL.REL.NOINC `(.L_x_2) ;  /* 0x0000001000008944 */ /* 0x000fe20003c00000 */
[----:B------:R-:W-:Y:S05]  /*b07e0*/  BRA `(.L_x_3) ;  /* 0xfff9484000007947 */ /* 0x000fea000383ffff */
.L_x_2:
[----:B------:R-:W2:Y:S04]  /*b07f0*/  LDL.LU R2, [R1+0x444] ;  /* 0x0004440001027983 */ /* 0x000ea80000300800 */
[----:B--2---:R1:W-:Y:S04]  /*b0800*/  STL [R1+0x3b00], R2 ;  /* 0x003b000201007387 */ /* 0x0043e80000100800 */
[----:B-1----:R-:W2:Y:S04]  /*b0810*/  LDL.LU R2, [R1+0x70c] ;  /* 0x00070c0001027983 */ /* 0x002ea80000300800 */
        /* <DEDUP_REMOVED lines=33> */
[----:B-----5:R-:W2:Y:S01]  /*b0a30*/  LDL.LU R0, [R1+0x440] ;  /* 0x0004400001007983 */ /* 0x020ea20000300800 */
[----:B-1----:R-:W-:-:S03]  /*b0a40*/  IMAD.MOV.U32 R2, RZ, RZ, R7 ;  /* 0x000000ffff027224 */ /* 0x002fc600078e0007 */
        /* <DEDUP_REMOVED lines=33> */
[----:B------:R-:W2:Y:S04]  /*b0c60*/  LDL.LU R3, [R1+0x704] ;  /* 0x0007040001037983 */ /* 0x000ea80000300800 */
[----:B------:R-:W2:Y:S04]  /*b0c70*/  LDL.LU R28, [R1+0x700] ;  /* 0x00070000011c7983 */ /* 0x000ea80000300800 */
[----:B------:R-:W3:Y:S04]  /*b0c80*/  LDL.LU R9, [R1+0x714] ;  /* 0x0007140001097983 */ /* 0x000ee80000300800 */
[----:B0-----:R-:W3:Y:S04]  /*b0c90*/  LDL.LU R5, [R1+0x710] ;  /* 0x0007100001057983 */ /* 0x001ee80000300800 */
[----:B------:R-:W4:Y:S04]  /*b0ca0*/  LDL.LU R8, [R1+0x724] ;  /* 0x0007240001087983 */ /* 0x000f280000300800 */
[----:B------:R-:W4:Y:S01]  /*b0cb0*/  LDL.LU R4, [R1+0x720] ;  /* 0x0007200001047983 */ /* 0x000f220000300800 */
[----:B-1----:R-:W-:-:S03]  /*b0cc0*/  IMAD.MOV.U32 R0, RZ, RZ, R6 ;  /* 0x000000ffff007224 */ /* 0x002fc600078e0006 */
[----:B------:R-:W2:Y:S04]  /*b0cd0*/  LDL.LU R24, [R1+0x4cc] ;  /* 0x0004cc0001187983 */ /* 0x000ea80000300800 */
        /* <DEDUP_REMOVED lines=15> */
[----:B------:R0:W-:Y:S01]  /*b0dd0*/  STL [R1+0x32f0], R13 ;  /* 0x0032f00d01007387 */ /* 0x0001e20000100800 */
[----:B------:R-:W-:-:S03]  /*b0de0*/  F2FP.PACK_AB R2, R0, R2 ;  /* 0x000000020002723e */ /* 0x000fc600000000ff */
[----:B0-----:R-:W2:Y:S04]  /*b0df0*/  LDL.LU R13, [R1+0x728] ;  /* 0x00072800010d7983 */ /* 0x001ea80000300800 */
[----:B------:R0:W-:Y:S04]  /*b0e00*/  STL [R1+0x32ec], R12 ;  /* 0x0032ec0c01007387 */ /* 0x0001e80000100800 */
[----:B0-----:R-:W2:Y:S04]  /*b0e10*/  LDL.LU R12, [R1+0x72c] ;  /* 0x00072c00010c7983 */ /* 0x001ea80000300800 */
[----:B------:R0:W-:Y:S04]  /*b0e20*/  STL [R1+0x32e0], R17 ;  /* 0x0032e01101007387 */ /* 0x0001e80000100800 */
[----:B0-----:R-:W2:Y:S04]  /*b0e30*/  LDL.LU R17, [R1+0x718] ;  /* 0x0007180001117983 */ /* 0x001ea80000300800 */
[----:B------:R0:W-:Y:S04]  /*b0e40*/  STL [R1+0x32dc], R16 ;  /* 0x0032dc1001007387 */ /* 0x0001e80000100800 */
[----:B0-----:R-:W2:Y:S04]  /*b0e50*/  LDL.LU R16, [R1+0x71c] ;  /* 0x00071c0001107983 */ /* 0x001ea80000300800 */
[----:B------:R0:W-:Y:S04]  /*b0e60*/  STL [R1+0x32cc], R29 ;  /* 0x0032cc1d01007387 */ /* 0x0001e80000100800 */
[----:B0-----:R-:W2:Y:S04]  /*b0e70*/  LDL.LU R29, [R1+0x708] ;  /* 0x00070800011d7983 */ /* 0x001ea80000300800 */
[----:B------:R-:W2:Y:S04]  /*b0e80*/  LDL.LU R0, [R1+0x3b88] ;  /* 0x003b880001007983 */ /* 0x000ea80000300800 */
[----:B------:R0:W-:Y:S04]  /*b0e90*/  STL [R1+0x12ec], R2 ;  /* 0x0012ec0201007387 */ /* 0x0001e80000100800 */
[----:B0-----:R-:W2:Y:S02]  /*b0ea0*/  LDL.LU R2, [R1+0x3b84] ;  /* 0x003b840001027983 */ /* 0x001ea40000300800 */
[----:B--2---:R-:W-:-:S02]  /*b0eb0*/  F2FP.PACK_AB R2, R0, R2 ;  /* 0x000000020002723e */ /* 0x004fc400000000ff */
        /* <DEDUP_REMOVED lines=62> */
[----:B0-----:R-:W2:Y:S01]  /*b12a0*/  LDL.LU R2, [R1+0x3b04] ;  /* 0x003b040001027983 */ /* 0x001ea20000300800 */
[----:B------:R-:W-:Y:S02]  /*b12b0*/  F2FP.PACK_AB R16, R16, R17 ;  /* 0x000000111010723e */ /* 0x000fe400000000ff */
[----:B--2---:R-:W-:-:S02]  /*b12c0*/  F2FP.PACK_AB R29, R2, R29 ;  /* 0x0000001d021d723e */ /* 0x004fc400000000ff */
[----:B------:R-:W2:Y:S01]  /*b12d0*/  LDL.LU R2, [R1+0x3b00] ;  /* 0x003b000001027983 */ /* 0x000ea20000300800 */
[----:B------:R-:W-:-:S03]  /*b12e0*/  F2FP.PACK_AB R13, R12, R13 ;  /* 0x0000000d0c0d723e */ /* 0x000fc600000000ff */
[----:B------:R-:W-:Y:S04]  /*b12f0*/  STL [R1+0x12a8], R29 ;  /* 0x0012a81d01007387 */ /* 0x000fe80000100800 */
[----:B------:R-:W-:Y:S04]  /*b1300*/  STL [R1+0x12a4], R16 ;  /* 0x0012a41001007387 */ /* 0x000fe80000100800 */
[----:B------:R-:W-:Y:S01]  /*b1310*/  STL [R1+0x12a0], R13 ;  /* 0x0012a00d01007387 */ /* 0x000fe20000100800 */
[----:B--2---:R-:W-:Y:S02]  /*b1320*/  F2FP.PACK_AB R12, R2, R0 ;  /* 0x00000000020c723e */ /* 0x004fe400000000ff */
[----:B------:R-:W-:-:S02]  /*b1330*/  F2FP.PACK_AB R2, R3, R28 ;  /* 0x0000001c0302723e */ /* 0x000fc400000000ff */
[----:B---3--:R-:W-:Y:S02]  /*b1340*/  F2FP.PACK_AB R0, R9, R5 ;  /* 0x000000050900723e */ /* 0x008fe400000000ff */
[----:B----4-:R-:W-:Y:S01]  /*b1350*/  F2FP.PACK_AB R3, R8, R4 ;  /* 0x000000040803723e */ /* 0x010fe200000000ff */
[----:B------:R-:W-:Y:S04]  /*b1360*/  STL [R1+0x129c], R12 ;  /* 0x00129c0c01007387 */ /* 0x000fe80000100800 */
[----:B------:R0:W-:Y:S04]  /*b1370*/  STL [R1+0x1298], R2 ;  /* 0x0012980201007387 */ /* 0x0001e80000100800 */
[----:B------:R1:W-:Y:S04]  /*b1380*/  STL [R1+0x1294], R0 ;  /* 0x0012940001007387 */ /* 0x0003e80000100800 */
[----:B------:R2:W-:Y:S01]  /*b1390*/  STL [R1+0x1290], R3 ;  /* 0x0012900301007387 */ /* 0x0005e20000100800 */
[----:B0-----:R-:W-:-:S02]  /*b13a0*/  F2FP.PACK_AB R2, R24, R25 ;  /* 0x000000191802723e */ /* 0x001fc400000000ff */
[----:B-1----:R-:W-:-:S03]  /*b13b0*/  F2FP.PACK_AB R0, R26, R27 ;  /* 0x0000001b1a00723e */ /* 0x002fc600000000ff */
[----:B------:R0:W-:Y:S01]  /*b13c0*/  STL [R1+0x128c], R2 ;  /* 0x00128c0201007387 */ /* 0x0001e20000100800 */
[----:B--2---:R-:W-:-:S03]  /*b13d0*/  F2FP.PACK_AB R3, R6, R7 ;  /* 0x000000070603723e */ /* 0x004fc600000000ff */
[----:B------:R1:W-:Y:S04]  /*b13e0*/  STL [R1+0x1288], R0 ;  /* 0x0012880001007387 */ /* 0x0003e80000100800 */
[----:B------:R2:W-:Y:S01]  /*b13f0*/  STL [R1+0x1284], R3 ;  /* 0x0012840301007387 */ /* 0x0005e20000100800 */
[----:B0-----:R-:W-:Y:S02]  /*b1400*/  F2FP.PACK_AB R2, R10, R11 ;  /* 0x0000000b0a02723e */ /* 0x001fe400000000ff */
[----:B-1----:R-:W-:-:S03]  /*b1410*/  F2FP.PACK_AB R0, R14, R15 ;  /* 0x0000000f0e00723e */ /* 0x002fc600000000ff */
[----:B------:R0:W-:Y:S01]  /*b1420*/  STL [R1+0x1280], R2 ;  /* 0x0012800201007387 */ /* 0x0001e20000100800 */
[----:B--2---:R-:W-:-:S03]  /*b1430*/  F2FP.PACK_AB R3, R18, R19 ;  /* 0x000000131203723e */ /* 0x004fc600000000ff */
[----:B------:R1:W-:Y:S04]  /*b1440*/  STL [R1+0x127c], R0 ;  /* 0x00127c0001007387 */ /* 0x0003e80000100800 */
[----:B------:R-:W-:Y:S04]  /*b1450*/  STL [R1+0x1278], R3 ;  /* 0x0012780301007387 */ /* 0x000fe80000100800 */
[----:B------:R-:W2:Y:S01]  /*b1460*/  LDL.LU R29, [R1+0xde8] ;  /* 0x000de800011d7983 */ /* 0x000ea20000300800 */
[----:B0-----:R-:W-:Y:S02]  /*b1470*/  F2FP.PACK_AB R2, R20, R21 ;  /* 0x000000151402723e */ /* 0x001fe400000000ff */
[----:B-1----:R-:W-:-:S03]  /*b1480*/  F2FP.PACK_AB R0, R22, R23 ;  /* 0x000000171600723e */ /* 0x002fc600000000ff */
[----:B------:R-:W-:Y:S04]  /*b1490*/  STL [R1+0x1274], R2 ;  /* 0x0012740201007387 */ /* 0x000fe80000100800 */
[----:B--2---:R0:W-:Y:S04]  /*b14a0*/  STL [R1+0x3a78], R29 ;  /* 0x003a781d01007387 */ /* 0x0041e80000100800 */
[----:B------:R-:W-:Y:S04]  /*b14b0*/  STL [R1+0x1270], R0 ;  /* 0x0012700001007387 */ /* 0x000fe80000100800 */
[----:B0-----:R-:W2:Y:S04]  /*b14c0*/  LDL.LU R29, [R1+0x568] ;  /* 0x00056800011d7983 */ /* 0x001ea80000300800 */
[----:B--2---:R0:W-:Y:S04]  /*b14d0*/  STL [R1+0x3a80], R29 ;  /* 0x003a801d01007387 */ /* 0x0041e80000100800 */
        /* <DEDUP_REMOVED lines=31> */
[----:B------:R-:W3:Y:S04]  /*b16d0*/  LDL.LU R16, [R1+0xdfc] ;  /* 0x000dfc0001107983 */ /* 0x000ee80000300800 */
[----:B---3--:R0:W-:Y:S04]  /*b16e0*/  STL [R1+0x3a74], R16 ;  /* 0x003a741001007387 */ /* 0x0081e80000100800 */
[----:B0-----:R-:W3:Y:S04]  /*b16f0*/  LDL.LU R16, [R1+0xdec] ;  /* 0x000dec0001107983 */ /* 0x001ee80000300800 */
        /* <DEDUP_REMOVED lines=33> */
[----:B0-----:R-:W2:Y:S04]  /*b1910*/  LDL.LU R16, [R1+0x54c] ;  /* 0x00054c0001107983 */ /* 0x001ea80000300800 */
[----:B------:R-:W3:Y:S04]  /*b1920*/  LDL.LU R17, [R1+0xdf8] ;  /* 0x000df80001117983 */ /* 0x000ee80000300800 */
[----:B------:R-:W4:Y:S04]  /*b1930*/  LDL.LU R12, [R1+0xe0c] ;  /* 0x000e0c00010c7983 */ /* 0x000f280000300800 */
[----:B------:R-:W4:Y:S04]  /*b1940*/  LDL.LU R13, [R1+0xe08] ;  /* 0x000e0800010d7983 */ /* 0x000f280000300800 */
[----:B------:R-:W3:Y:S04]  /*b1950*/  LDL.LU R2, [R1+0x564] ;  /* 0x0005640001027983 */ /* 0x000ee80000300800 */
        /* <DEDUP_REMOVED lines=22> */
[----:B------:R-:W3:Y:S01]  /*b1ac0*/  LDL.LU R23, [R1+0xff0] ;  /* 0x000ff00001177983 */ /* 0x000ee20000300800 */
[----:B--2---:R-:W-:-:S03]  /*b1ad0*/  F2FP.PACK_AB R29, R16, R29 ;  /* 0x0000001d101d723e */ /* 0x004fc600000000ff */
        /* <DEDUP_REMOVED lines=68> */
[----:B------:R-:W2:Y:S01]  /*b1f20*/  LDL.LU R16, [R1+0x3a74] ;  /* 0x003a740001107983 */ /* 0x000ea20000300800 */
[----:B----4-:R-:W-:Y:S02]  /*b1f30*/  F2FP.PACK_AB R13, R12, R13 ;  /* 0x0000000d0c0d723e */ /* 0x010fe400000000ff */
[----:B---3--:R-:W-:Y:S01]  /*b1f40*/  F2FP.PACK_AB R12, R2, R0 ;  /* 0x00000000020c723e */ /* 0x008fe200000000ff */
[----:B------:R-:W-:Y:S01]  /*b1f50*/  STL [R1+0x1228], R29 ;  /* 0x0012281d01007387 */ /* 0x000fe20000100800 */
[----:B------:R-:W-:Y:S02]  /*b1f60*/  F2FP.PACK_AB R2, R3, R28 ;  /* 0x0000001c0302723e */ /* 0x000fe400000000ff */
[----:B------:R-:W-:Y:S02]  /*b1f70*/  F2FP.PACK_AB R0, R9, R5 ;  /* 0x000000050900723e */ /* 0x000fe400000000ff */
[----:B------:R-:W-:Y:S02]  /*b1f80*/  F2FP.PACK_AB R3, R8, R4 ;  /* 0x000000040803723e */ /* 0x000fe400000000ff */
[----:B--2---:R-:W-:-:S05]  /*b1f90*/  F2FP.PACK_AB R16, R16, R17 ;  /* 0x000000111010723e */ /* 0x004fca00000000ff */
[----:B------:R-:W-:Y:S04]  /*b1fa0*/  STL [R1+0x1224], R16 ;  /* 0x0012241001007387 */ /* 0x000fe80000100800 */
[----:B------:R-:W-:Y:S04]  /*b1fb0*/  STL [R1+0x1220], R13 ;  /* 0x0012200d01007387 */ /* 0x000fe80000100800 */
        /* <DEDUP_REMOVED lines=774> */
[----:B------:R-:W2:Y:S03]  /*b5020*/  LDL.LU R16, [R1+0x3854] ;  /* 0x0038540001107983 */ /* 0x000ea60000300800 */
[----:B------:R0:W-:Y:S02]  /*b5030*/  STL [R1+0x780], R29 ;  /* 0x0007801d01007387 */ /* 0x0001e40000100800 */
[----:B0-----:R-:W2:Y:S02]  /*b5040*/  LDL.LU R29, [R1+0x3850] ;  /* 0x00385000011d7983 */ /* 0x001ea40000300800 */
[----:B--2---:R-:W-:Y:S02]  /*b5050*/  F2FP.PACK_AB R29, R16, R29 ;  /* 0x0000001d101d723e */ /* 0x004fe400000000ff */
[----:B------:R-:W2:Y:S03]  /*b5060*/  LDL.LU R16, [R1+0x384c] ;  /* 0x00384c0001107983 */ /* 0x000ea60000300800 */
[----:B------:R0:W-:Y:S02]  /*b5070*/  STL [R1+0x77c], R29 ;  /* 0x00077c1d01007387 */ /* 0x0001e40000100800 */
[----:B0-----:R-:W2:Y:S02]  /*b5080*/  LDL.LU R29, [R1+0x3848] ;  /* 0x00384800011d7983 */ /* 0x001ea40000300800 */
[----:B--2---:R-:W-:-:S02]  /*b5090*/  F2FP.PACK_AB R29, R16, R29 ;  /* 0x0000001d101d723e */ /* 0x004fc400000000ff */
[----:B------:R-:W2:Y:S01]  /*b50a0*/  LDL.LU R16, [R1+0x3844] ;  /* 0x0038440001107983 */ /* 0x000ea20000300800 */
[----:B----4-:R-:W-:Y:S01]  /*b50b0*/  F2FP.PACK_AB R13, R12, R13 ;  /* 0x0000000d0c0d723e */ /* 0x010fe200000000ff */
[----:B---3--:R-:W-:Y:S01]  /*b50c0*/  F2FP.PACK_AB R12, R2, R0 ;  /* 0x00000000020c723e */ /* 0x008fe200000000ff */
[----:B------:R-:W-:Y:S01]  /*b50d0*/  F2FP.PACK_AB R2, R3, R28 ;  /* 0x0000001c0302723e */ /* 0x000fe200000000ff */
[----:B------:R-:W-:Y:S01]  /*b50e0*/  STL [R1+0x778], R29 ;  /* 0x0007781d01007387 */ /* 0x000fe20000100800 */
[----:B------:R-:W-:Y:S02]  /*b50f0*/  F2FP.PACK_AB R0, R9, R5 ;  /* 0x000000050900723e */ /* 0x000fe400000000ff */
[----:B------:R-:W-:Y:S02]  /*b5100*/  F2FP.PACK_AB R3, R8, R4 ;  /* 0x000000040803723e */ /* 0x000fe400000000ff */
[----:B--2---:R-:W-:-:S05]  /*b5110*/  F2FP.PACK_AB R16, R16, R17 ;  /* 0x000000111010723e */ /* 0x004fca00000000ff */
[----:B------:R-:W-:Y:S01]  /*b5120*/  STL [R1+0x774], R16 ;  /* 0x0007741001007387 */ /* 0x000fe20000100800 */
[----:B------:R-:W-:Y:S02]  /*b5130*/  STL [R1+0x770], R13 ;  /* 0x0007700d01007387 */ /* 0x000fe40000100800 */
[----:B------:R-:W-:Y:S02]  /*b5140*/  STL [R1+0x76c], R12 ;  /* 0x00076c0c01007387 */ /* 0x000fe40000100800 */
[----:B------:R0:W-:Y:S01]  /*b5150*/  STL [R1+0x768], R2 ;  /* 0x0007680201007387 */ /* 0x0001e20000100800 */
[----:B------:R1:W-:Y:S01]  /*b5160*/  STL [R1+0x764], R0 ;  /* 0x0007640001007387 */ /* 0x0003e20000100800 */
[----:B------:R2:W-:Y:S01]  /*b5170*/  STL [R1+0x760], R3 ;  /* 0x0007600301007387 */ /* 0x0005e20000100800 */
[----:B0-----:R-:W-:Y:S02]  /*b5180*/  F2FP.PACK_AB R2, R24, R25 ;  /* 0x000000191802723e */ /* 0x001fe400000000ff */
[----:B-1----:R-:W-:-:S02]  /*b5190*/  F2FP.PACK_AB R0, R26, R27 ;  /* 0x0000001b1a00723e */ /* 0x002fc400000000ff */
[----:B--2---:R-:W-:Y:S01]  /*b51a0*/  F2FP.PACK_AB R3, R6, R7 ;  /* 0x000000070603723e */ /* 0x004fe200000000ff */
[----:B------:R0:W-:Y:S02]  /*b51b0*/  STL [R1+0x75c], R2 ;  /* 0x00075c0201007387 */ /* 0x0001e40000100800 */
[----:B------:R1:W-:Y:S02]  /*b51c0*/  STL [R1+0x758], R0 ;  /* 0x0007580001007387 */ /* 0x0003e40000100800 */
[----:B------:R2:W-:Y:S01]  /*b51d0*/  STL [R1+0x754], R3 ;  /* 0x0007540301007387 */ /* 0x0005e20000100800 */
[----:B0-----:R-:W-:Y:S02]  /*b51e0*/  F2FP.PACK_AB R2, R10, R11 ;  /* 0x0000000b0a02723e */ /* 0x001fe400000000ff */
[----:B-1----:R-:W-:Y:S02]  /*b51f0*/  F2FP.PACK_AB R0, R14, R15 ;  /* 0x0000000f0e00723e */ /* 0x002fe400000000ff */
[----:B--2---:R-:W-:Y:S01]  /*b5200*/  F2FP.PACK_AB R3, R18, R19 ;  /* 0x000000131203723e */ /* 0x004fe200000000ff */
[----:B------:R0:W-:Y:S02]  /*b5210*/  STL [R1+0x750], R2 ;  /* 0x0007500201007387 */ /* 0x0001e40000100800 */
[----:B------:R1:W-:Y:S02]  /*b5220*/  STL [R1+0x74c], R0 ;  /* 0x00074c0001007387 */ /* 0x0003e40000100800 */
[----:B------:R-:W-:Y:S02]  /*b5230*/  STL [R1+0x748], R3 ;  /* 0x0007480301007387 */ /* 0x000fe40000100800 */
[----:B------:R-:W2:Y:S01]  /*b5240*/  LDL.LU R29, [R1+0x7c8] ;  /* 0x0007c800011d7983 */ /* 0x000ea20000300800 */
[----:B0-----:R-:W-:-:S02]  /*b5250*/  F2FP.PACK_AB R2, R20, R21 ;  /* 0x000000151402723e */ /* 0x001fc400000000ff */
[----:B-1----:R-:W-:-:S03]  /*b5260*/  F2FP.PACK_AB R0, R22, R23 ;  /* 0x000000171600723e */ /* 0x002fc600000000ff */
[----:B------:R-:W-:Y:S04]  /*b5270*/  STL [R1+0x744], R2 ;  /* 0x0007440201007387 */ /* 0x000fe80000100800 */
[----:B--2---:R0:W-:Y:S01]  /*b5280*/  STL [R1+0x37bc], R29 ;  /* 0x0037bc1d01007387 */ /* 0x0041e20000100800 */
[----:B------:R-:W-:Y:S03]  /*b5290*/  STL [R1+0x740], R0 ;  /* 0x0007400001007387 */ /* 0x000fe60000100800 */
        /* <DEDUP_REMOVED lines=32> */
[----:B0-----:R-:W2:Y:S01]  /*b54a0*/  LDL.LU R29, [R1+0x288] ;  /* 0x00028800011d7983 */ /* 0x001ea20000300800 */
[----:B------:R-:W3:Y:S03]  /*b54b0*/  LDL.LU R16, [R1+0x7dc] ;  /* 0x0007dc0001107983 */ /* 0x000ee60000300800 */
        /* <DEDUP_REMOVED lines=35> */
[----:B0-----:R-:W2:Y:S01]  /*b56f0*/  LDL.LU R16, [R1+0x28c] ;  /* 0x00028c0001107983 */ /* 0x001ea20000300800 */
[----:B------:R-:W3:Y:S02]  /*b5700*/  LDL.LU R17, [R1+0x7d8] ;  /* 0x0007d80001117983 */ /* 0x000ee40000300800 */
[----:B------:R-:W4:Y:S02]  /*b5710*/  LDL.LU R12, [R1+0x7ec] ;  /* 0x0007ec00010c7983 */ /* 0x000f240000300800 */
[----:B------:R-:W4:Y:S01]  /*b5720*/  LDL.LU R13, [R1+0x7e8] ;  /* 0x0007e800010d7983 */ /* 0x000f220000300800 */
        /* <DEDUP_REMOVED lines=93> */
[----:B------:R-:W2:Y:S01]  /*b5d00*/  LDL.LU R16, [R1+0x37b8] ;  /* 0x0037b80001107983 */ /* 0x000ea20000300800 */
[----:B----4-:R-:W-:Y:S01]  /*b5d10*/  F2FP.PACK_AB R13, R12, R13 ;  /* 0x0000000d0c0d723e */ /* 0x010fe200000000ff */
[----:B---3--:R-:W-:Y:S01]  /*b5d20*/  F2FP.PACK_AB R12, R2, R0 ;  /* 0x00000000020c723e */ /* 0x008fe200000000ff */
[----:B------:R-:W-:Y:S01]  /*b5d30*/  F2FP.PACK_AB R2, R3, R28 ;  /* 0x0000001c0302723e */ /* 0x000fe200000000ff */
[----:B------:R-:W-:Y:S01]  /*b5d40*/  STL [R1+0x668], R29 ;  /* 0x0006681d01007387 */ /* 0x000fe20000100800 */
[----:B------:R-:W-:-:S02]  /*b5d50*/  F2FP.PACK_AB R0, R9, R5 ;  /* 0x000000050900723e */ /* 0x000fc400000000ff */
        /* <DEDUP_REMOVED lines=1644> */
[----:B------:R-:W3:Y:S03]  /*bc420*/  LDL.LU R5, [R1+0xdc8] ;  /* 0x000dc80001057983 */ /* 0x000ee60000300800 */
[----:B---3--:R0:W-:Y:S04]  /*bc430*/  STL [R1+0x3310], R5 ;  /* 0x0033100501007387 */ /* 0x0081e80000100800 */
[----:B0-----:R-:W3:Y:S01]  /*bc440*/  LDL.LU R5, [R1+0xdbc] ;  /* 0x000dbc0001057983 */ /* 0x001ee20000300800 */
[----:B------:R-:W4:Y:S03]  /*bc450*/  LDL.LU R4, [R1+0xdd8] ;  /* 0x000dd80001047983 */ /* 0x000f260000300800 */
[----:B----4-:R0:W-:Y:S04]  /*bc460*/  STL [R1+0x330c], R4 ;  /* 0x00330c0401007387 */ /* 0x0101e80000100800 */
[----:B0-----:R-:W4:Y:S01]  /*bc470*/  LDL.LU R4, [R1+0xdcc] ;  /* 0x000dcc0001047983 */ /* 0x001f220000300800 */
[----:B------:R-:W2:Y:S03]  /*bc480*/  LDL.LU R11, [R1+0xda0] ;  /* 0x000da000010b7983 */ /* 0x000ea60000300800 */
[----:B--2---:R0:W-:Y:S04]  /*bc490*/  STL [R1+0x3308], R11 ;  /* 0x0033080b01007387 */ /* 0x0041e80000100800 */
[----:B0-----:R-:W2:Y:S01]  /*bc4a0*/  LDL.LU R11, [R1+0xddc] ;  /* 0x000ddc00010b7983 */ /* 0x001ea20000300800 */
        /* <DEDUP_REMOVED lines=15> */
[----:B------:R-:W2:Y:S02]  /*bc5a0*/  LDL.LU R14, [R1+0xfa8] ;  /* 0x000fa800010e7983 */ /* 0x000ea40000300800 */
[----:B------:R-:W2:Y:S02]  /*bc5b0*/  LDL.LU R12, [R1+0xfbc] ;  /* 0x000fbc00010c7983 */ /* 0x000ea40000300800 */
[----:B------:R-:W2:Y:S02]  /*bc5c0*/  LDL.LU R19, [R1+0xf90] ;  /* 0x000f900001137983 */ /* 0x000ea40000300800 */
        /* <DEDUP_REMOVED lines=13> */
[----:B------:R-:W2:Y:S01]  /*bc6a0*/  LDL.LU R29, [R1+0x11ac] ;  /* 0x0011ac00011d7983 */ /* 0x000ea20000300800 */
[----:B------:R-:W-:-:S02]  /*bc6b0*/  F2FP.PACK_AB R7, R6, R7 ;  /* 0x000000070607723e */ /* 0x000fc400000000ff */
[----:B--2---:R0:W-:Y:S04]  /*bc6c0*/  STL [R1+0x32d0], R29 ;  /* 0x0032d01d01007387 */ /* 0x0041e80000100800 */
        /* <DEDUP_REMOVED lines=40> */
[----:B------:R0:W-:Y:S02]  /*bc950*/  STL [R1], R7 ;  /* 0x0000000701007387 */ /* 0x0001e40000100800 */
[----:B0-----:R-:W2:Y:S02]  /*bc960*/  LDL.LU R7, [R1+0x3318] ;  /* 0x0033180001077983 */ /* 0x001ea40000300800 */
[----:B--2---:R-:W-:Y:S02]  /*bc970*/  F2FP.PACK_AB R7, R6, R7 ;  /* 0x000000070607723e */ /* 0x004fe400000000ff */
[----:B------:R-:W3:Y:S02]  /*bc980*/  LDL.LU R6, [R1+0x3314] ;  /* 0x0033140001067983 */ /* 0x000ee40000300800 */
[----:B---3--:R-:W-:-:S02]  /*bc990*/  F2FP.PACK_AB R6, R5, R6 ;  /* 0x000000060506723e */ /* 0x008fc400000000ff */
[----:B------:R-:W4:Y:S02]  /*bc9a0*/  LDL.LU R5, [R1+0x3310] ;  /* 0x0033100001057983 */ /* 0x000f240000300800 */
[----:B----4-:R-:W-:Y:S02]  /*bc9b0*/  F2FP.PACK_AB R5, R4, R5 ;  /* 0x000000050405723e */ /* 0x010fe400000000ff */
[----:B------:R-:W2:Y:S02]  /*bc9c0*/  LDL.LU R4, [R1+0x330c] ;  /* 0x00330c0001047983 */ /* 0x000ea40000300800 */
[----:B--2---:R-:W-:Y:S02]  /*bc9d0*/  F2FP.PACK_AB R4, R11, R4 ;  /* 0x000000040b04723e */ /* 0x004fe400000000ff */
[----:B------:R-:W2:Y:S02]  /*bc9e0*/  LDL.LU R11, [R1+0x3308] ;  /* 0x00330800010b7983 */ /* 0x000ea40000300800 */
[----:B--2---:R-:W-:-:S02]  /*bc9f0*/  F2FP.PACK_AB R11, R10, R11 ;  /* 0x0000000b0a0b723e */ /* 0x004fc400000000ff */
[----:B------:R-:W2:Y:S02]  /*bca00*/  LDL.LU R10, [R1+0x3304] ;  /* 0x00330400010a7983 */ /* 0x000ea40000300800 */
[----:B--2---:R-:W-:Y:S02]  /*bca10*/  F2FP.PACK_AB R10, R9, R10 ;  /* 0x0000000a090a723e */ /* 0x004fe400000000ff */
        /* <DEDUP_REMOVED lines=26> */
[----:B------:R-:W2:Y:S01]  /*bcbc0*/  LDL.LU R29, [R1+0x32cc] ;  /* 0x0032cc00011d7983 */ /* 0x000ea20000300800 */
[----:B------:R-:W-:Y:S02]  /*bcbd0*/  F2FP.PACK_AB R20, R2, R20 ;  /* 0x000000140214723e */ /* 0x000fe400000000ff */
[----:B------:R-:W-:-:S02]  /*bcbe0*/  F2FP.PACK_AB R27, R0, R27 ;  /* 0x0000001b001b723e */ /* 0x000fc400000000ff */
[----:B------:R-:W-:Y:S02]  /*bcbf0*/  F2FP.PACK_AB R26, R3, R26 ;  /* 0x0000001a031a723e */ /* 0x000fe400000000ff */
[----:B------:R-:W-:Y:S02]  /*bcc00*/  F2FP.PACK_AB R25, R28, R25 ;  /* 0x000000191c19723e */ /* 0x000fe400000000ff */
[----:B--2---:R-:W-:Y:S02]  /*bcc10*/  F2FP.PACK_AB R24, R24, R29 ;  /* 0x0000001d1818723e */ /* 0x004fe400000000ff */
.L_x_1:
[----:B------:R0:W-:Y:S04]  /*bcc20*/  STL [R1+0x3848], R5 ;  /* 0x0038480501007387 */ /* 0x0001e80000100800 */
[----:B0-----:R-:W2:Y:S04]  /*bcc30*/  LDL.LU R5, [R1+0x2acc] ;  /* 0x002acc0001057983 */ /* 0x001ea80000300800 */
[----:B------:R0:W-:Y:S04]  /*bcc40*/  STL [R1+0x3844], R6 ;  /* 0x0038440601007387 */ /* 0x0001e80000100800 */
[----:B0-----:R-:W3:Y:S04]  /*bcc50*/  LDL.LU R6, [R1+0x2ad0] ;  /* 0x002ad00001067983 */ /* 0x001ee80000300800 */
[----:B------:R0:W-:Y:S04]  /*bcc60*/  STL [R1+0x3840], R7 ;  /* 0x0038400701007387 */ /* 0x0001e80000100800 */
[----:B0-----:R-:W4:Y:S04]  /*bcc70*/  LDL.LU R7, [R1+0x2ad4] ;  /* 0x002ad40001077983 */ /* 0x001f280000300800 */
[----:B------:R-:W0:Y:S04]  /*bcc80*/  S2R R28, SR_TID.X ;  /* 0x00000000001c7919 */ /* 0x000e280000002100 */
[----:B------:R-:W5:Y:S01]  /*bcc90*/  LDL.LU R29, [R1+0x2ad8] ;  /* 0x002ad800011d7983 */ /* 0x000f620000300800 */
[----:B01----:R-:W-:-:S02]  /*bcca0*/  IMAD.SHL.U32 R0, R28, 0x100, RZ ;  /* 0x000001001c007824 */ /* 0x003fc400078e00ff */
[C---:B------:R-:W-:Y:S02]  /*bccb0*/  IMAD.SHL.U32 R3, R28.reuse, 0x4, RZ ;  /* 0x000000041c037824 */ /* 0x040fe400078e00ff */
[----:B------:R-:W-:Y:S01]  /*bccc0*/  IMAD.SHL.U32 R2, R28, 0x400, RZ ;  /* 0x000004001c027824 */ /* 0x000fe200078e00ff */
[----:B------:R-:W-:Y:S01]  /*bccd0*/  LOP3.LUT R0, R0, 0x1800, RZ, 0xc0, !PT ;  /* 0x0000180000007812 */ /* 0x000fe200078ec0ff */
[----:B------:R-:W-:Y:S03]  /*bcce0*/  BAR.SYNC.DEFER_BLOCKING 0x0 ;  /* 0x0000000000007b1d */ /* 0x000fe60000010000 */
[----:B--2---:R-:W-:-:S03]  /*bccf0*/  LOP3.LUT R0, R0, 0x460, R5, 0xf8, !PT ;  /* 0x0000046000007812 */ /* 0x004fc600078ef805 */
[----:B------:R-:W2:Y:S01]  /*bcd00*/  LDL.LU R5, [R1+0x3848] ;  /* 0x0038480001057983 */ /* 0x000ea20000300800 */
[----:B------:R-:W-:-:S05]  /*bcd10*/  LOP3.LUT R0, R0, 0x70, R3, 0x78, !PT ;  /* 0x0000007000007812 */ /* 0x000fca00078e7803 */
[----:B------:R0:W-:Y:S01]  /*bcd20*/  STS.128 [R0], R24 ;  /* 0x0000001800007388 */ /* 0x0001e20000000c00 */
[----:B---3--:R-:W-:-:S03]  /*bcd30*/  ISETP.GE.AND P2, PT, R6, c[0x0][0x17c], PT ;  /* 0x00005f0006007a0c */ /* 0x008fc60003f46270 */
[----:B------:R-:W2:Y:S01]  /*bcd40*/  LDL.LU R6, [R1+0x3844] ;  /* 0x0038440001067983 */ /* 0x000ea20000300800 */
[----:B----4-:R-:W-:-:S03]  /*bcd50*/  ISETP.GE.AND P0, PT, R7, c[0x0][0x17c], PT ;  /* 0x00005f0007007a0c */ /* 0x010fc60003f06270 */
[----:B------:R-:W2:Y:S01]  /*bcd60*/  LDL.LU R7, [R1+0x3840] ;  /* 0x0038400001077983 */ /* 0x000ea20000300800 */
[----:B------:R-:W-:Y:S02]  /*bcd70*/  LOP3.LUT R2, R2, 0x1800, RZ, 0xc0, !PT ;  /* 0x0000180002027812 */ /* 0x000fe400078ec0ff */
[----:B------:R-:W-:Y:S01]  /*bcd80*/  LOP3.LUT R28, R28, 0x3f, RZ, 0xc0, !PT ;  /* 0x0000003f1c1c7812 */ /* 0x000fe200078ec0ff */
[----:B------:R-:W3:Y:S01]  /*bcd90*/  LDL.LU R3, [R1+0x2adc] ;  /* 0x002adc0001037983 */ /* 0x000ee20000300800 */
[----:B-----5:R-:W-:-:S03]  /*bcda0*/  ISETP.GE.AND P1, PT, R29, c[0x0][0x17c], PT ;  /* 0x00005f001d007a0c */ /* 0x020fc60003f26270 */
[----:B------:R1:W-:Y:S01]  /*bcdb0*/  STL.64 [R1+0x3328], R26 ;  /* 0x0033281a01007387 */ /* 0x0003e20000100a00 */
[----:B------:R-:W-:-:S03]  /*bcdc0*/  IMAD R2, R28, 0x10, R2 ;  /* 0x000000101c027824 */ /* 0x000fc600078e0202 */
[----:B0-----:R-:W4:Y:S04]  /*bcdd0*/  LDL.LU R24, [R1+0x90] ;  /* 0x0000900001187983 */ /* 0x001f280000300800 */
[----:B------:R-:W4:Y:S04]  /*bcde0*/  LDL.LU R25, [R1+0x94] ;  /* 0x0000940001197983 */ /* 0x000f280000300800 */
[----:B-1----:R-:W5:Y:S04]  /*bcdf0*/  LDL.LU R26, [R1+0x98] ;  /* 0x00009800011a7983 */ /* 0x002f680000300800 */
[----:B------:R-:W5:Y:S04]  /*bce00*/  LDL.LU R27, [R1+0x9c] ;  /* 0x00009c00011b7983 */ /* 0x000f680000300800 */
[----:B------:R0:W-:Y:S04]  /*bce10*/  STS.128 [R0+0x100], R16 ;  /* 0x0001001000007388 */ /* 0x0001e80000000c00 */
[----:B------:R1:W-:Y:S04]  /*bce20*/  STS.128 [R0+0x80], R20 ;  /* 0x0000801400007388 */ /* 0x0003e80000000c00 */
[----:B------:R-:W-:Y:S04]  /*bce30*/  STS.128 [R0+0x180], R12 ;  /* 0x0001800c00007388 */ /* 0x000fe80000000c00 */
[----:B------:R-:W-:Y:S04]  /*bce40*/  STS.128 [R0+0x200], R8 ;  /* 0x0002000800007388 */ /* 0x000fe80000000c00 */
[----:B--2---:R-:W-:Y:S01]  /*bce50*/  STS.128 [R0+0x280], R4 ;  /* 0x0002800400007388 */ /* 0x004fe20000000c00 */
[----:B---3--:R-:W-:-:S03]  /*bce60*/  ISETP.GE.AND P3, PT, R3, c[0x0][0x17c], PT ;  /* 0x00005f0003007a0c */ /* 0x008fc60003f66270 */
[----:B-----5:R-:W-:Y:S04]  /*bce70*/  STL.64 [R1+0x3808], R26 ;  /* 0x0038081a01007387 */ /* 0x020fe80000100a00 */
[----:B----4-:R2:W-:Y:S04]  /*bce80*/  STL.64 [R1+0x3800], R24 ;  /* 0x0038001801007387 */ /* 0x0105e80000100a00 */
[----:B0-----:R-:W3:Y:S04]  /*bce90*/  LDL.LU R16, [R1+0x80] ;  /* 0x0000800001107983 */ /* 0x001ee80000300800 */
[----:B------:R-:W3:Y:S04]  /*bcea0*/  LDL.LU R17, [R1+0x84] ;  /* 0x0000840001117983 */ /* 0x000ee80000300800 */
[----:B------:R-:W4:Y:S04]  /*bceb0*/  LDL.LU R18, [R1+0x88] ;  /* 0x0000880001127983 */ /* 0x000f280000300800 */
[----:B------:R-:W4:Y:S04]  /*bcec0*/  LDL.LU R19, [R1+0x8c] ;  /* 0x00008c0001137983 */ /* 0x000f280000300800 */
[----:B-1----:R-:W5:Y:S04]  /*bced0*/  LDL.LU R20, [R1+0x10] ;  /* 0x0000100001147983 */ /* 0x002f680000300800 */
[----:B------:R-:W5:Y:S04]  /*bcee0*/  LDL.LU R21, [R1+0x14] ;  /* 0x0000140001157983 */ /* 0x000f680000300800 */
[----:B------:R-:W5:Y:S04]  /*bcef0*/  LDL.LU R22, [R1+0x18] ;  /* 0x0000180001167983 */ /* 0x000f680000300800 */
[----:B------:R-:W5:Y:S04]  /*bcf00*/  LDL.LU R23, [R1+0x1c] ;  /* 0x00001c0001177983 */ /* 0x000f680000300800 */
[----:B----4-:R-:W-:Y:S04]  /*bcf10*/  STL.64 [R1+0x3818], R18 ;  /* 0x0038181201007387 */ /* 0x010fe80000100a00 */
[----:B---3--:R0:W-:Y:S04]  /*bcf20*/  STL.64 [R1+0x3810], R16 ;  /* 0x0038101001007387 */ /* 0x0081e80000100a00 */
[----:B--2---:R-:W2:Y:S04]  /*bcf30*/  LDL.LU R24, [R1+0x40] ;  /* 0x0000400001187983 */ /* 0x004ea80000300800 */
[----:B------:R-:W2:Y:S04]  /*bcf40*/  LDL.LU R25, [R1+0x44] ;  /* 0x0000440001197983 */ /* 0x000ea80000300800 */
[----:B------:R-:W3:Y:S04]  /*bcf50*/  LDL.LU R26, [R1+0x48] ;  /* 0x00004800011a7983 */ /* 0x000ee80000300800 */
[----:B------:R-:W3:Y:S04]  /*bcf60*/  LDL.LU R27, [R1+0x4c] ;  /* 0x00004c00011b7983 */ /* 0x000ee80000300800 */
[----:B---3--:R-:W-:Y:S04]  /*bcf70*/  STL.64 [R1+0x3828], R26 ;  /* 0x0038281a01007387 */ /* 0x008fe80000100a00 */
[----:B--2---:R-:W-:Y:S04]  /*bcf80*/  STL.64 [R1+0x3820], R24 ;  /* 0x0038201801007387 */ /* 0x004fe80000100a00 */
[----:B0-----:R-:W2:Y:S04]  /*bcf90*/  LDL.LU R16, [R1+0x30] ;  /* 0x0000300001107983 */ /* 0x001ea80000300800 */
[----:B------:R-:W2:Y:S04]  /*bcfa0*/  LDL.LU R17, [R1+0x34] ;  /* 0x0000340001117983 */ /* 0x000ea80000300800 */
[----:B------:R-:W3:Y:S04]  /*bcfb0*/  LDL.LU R18, [R1+0x38] ;  /* 0x0000380001127983 */ /* 0x000ee80000300800 */
[----:B------:R-:W3:Y:S04]  /*bcfc0*/  LDL.LU R19, [R1+0x3c] ;  /* 0x00003c0001137983 */ /* 0x000ee80000300800 */
[----:B---3--:R-:W-:Y:S04]  /*bcfd0*/  STL.64 [R1+0x3838], R18 ;  /* 0x0038381201007387 */ /* 0x008fe80000100a00 */
[----:B--2---:R0:W-:Y:S04]  /*bcfe0*/  STL.64 [R1+0x3830], R16 ;  /* 0x0038301001007387 */ /* 0x0041e80000100a00 */
[----:B0-----:R-:W2:Y:S04]  /*bcff0*/  LDL.LU R16, [R1] ;  /* 0x0000000001107983 */ /* 0x001ea80000300800 */
[----:B------:R-:W2:Y:S04]  /*bd000*/  LDL.LU R17, [R1+0x4] ;  /* 0x0000040001117983 */ /* 0x000ea80000300800 */
[----:B------:R-:W2:Y:S04]  /*bd010*/  LDL.LU R18, [R1+0x8] ;  /* 0x0000080001127983 */ /* 0x000ea80000300800 */
[----:B------:R-:W2:Y:S04]  /*bd020*/  LDL.LU R19, [R1+0xc] ;  /* 0x00000c0001137983 */ /* 0x000ea80000300800 */
[----:B-----5:R-:W-:Y:S04]  /*bd030*/  STS.128 [R0+0x380], R20 ;  /* 0x0003801400007388 */ /* 0x020fe80000000c00 */
[----:B------:R-:W3:Y:S04]  /*bd040*/  LDL.LU R24, [R1+0x20] ;  /* 0x0000200001187983 */ /* 0x000ee80000300800 */
[----:B------:R-:W3:Y:S04]  /*bd050*/  LDL.LU R25, [R1+0x24] ;  /* 0x0000240001197983 */ /* 0x000ee80000300800 */
[----:B------:R-:W3:Y:S04]  /*bd060*/  LDL.LU R26, [R1+0x28] ;  /* 0x00002800011a7983 */ /* 0x000ee80000300800 */
[----:B------:R-:W3:Y:S04]  /*bd070*/  LDL.LU R27, [R1+0x2c] ;  /* 0x00002c00011b7983 */ /* 0x000ee80000300800 */
[----:B------:R-:W4:Y:S04]  /*bd080*/  LDL.LU R12, [R1+0x70] ;  /* 0x00007000010c7983 */ /* 0x000f280000300800 */
[----:B------:R-:W4:Y:S04]  /*bd090*/  LDL.LU R13, [R1+0x74] ;  /* 0x00007400010d7983 */ /* 0x000f280000300800 */
[----:B------:R-:W4:Y:S04]  /*bd0a0*/  LDL.LU R14, [R1+0x78] ;  /* 0x00007800010e7983 */ /* 0x000f280000300800 */
[----:B------:R-:W4:Y:S04]  /*bd0b0*/  LDL.LU R15, [R1+0x7c] ;  /* 0x00007c00010f7983 */ /* 0x000f280000300800 */
[----:B------:R-:W5:Y:S04]  /*bd0c0*/  LDL.LU R8, [R1+0x60] ;  /* 0x0000600001087983 */ /* 0x000f680000300800 */
[----:B------:R-:W5:Y:S04]  /*bd0d0*/  LDL.LU R9, [R1+0x64] ;  /* 0x0000640001097983 */ /* 0x000f680000300800 */
[----:B------:R-:W5:Y:S04]  /*bd0e0*/  LDL.LU R10, [R1+0x68] ;  /* 0x00006800010a7983 */ /* 0x000f680000300800 */
[----:B------:R-:W5:Y:S04]  /*bd0f0*/  LDL.LU R11, [R1+0x6c] ;  /* 0x00006c00010b7983 */ /* 0x000f680000300800 */
[----:B------:R-:W3:Y:S04]  /*bd100*/  LDL.LU R4, [R1+0x50] ;  /* 0x0000500001047983 */ /* 0x000ee80000300800 */
[----:B------:R-:W3:Y:S04]  /*bd110*/  LDL.LU R5, [R1+0x54] ;  /* 0x0000540001057983 */ /* 0x000ee80000300800 */
[----:B------:R-:W3:Y:S04]  /*bd120*/  LDL.LU R6, [R1+0x58] ;  /* 0x0000580001067983 */ /* 0x000ee80000300800 */
[----:B------:R-:W3:Y:S01]  /*bd130*/  LDL.LU R7, [R1+0x5c] ;  /* 0x00005c0001077983 */ /* 0x000ee20000300800 */
[----:B------:R-:W-:-:S02]  /*bd140*/  LOP3.LUT R28, R2, 0x20, RZ, 0x3c, !PT ;  /* 0x00000020021c7812 */ /* 0x000fc400078e3cff */
[----:B------:R-:W-:Y:S01]  /*bd150*/  LOP3.LUT R29, R2, 0x40, RZ, 0x3c, !PT ;  /* 0x00000040021d7812 */ /* 0x000fe200078e3cff */
[----:B--2---:R-:W-:Y:S04]  /*bd160*/  STS.128 [R0+0x300], R16 ;  /* 0x0003001000007388 */ /* 0x004fe80000000c00 */
[----:B------:R-:W-:Y:S06]  /*bd170*/  BAR.SYNC.DEFER_BLOCKING 0x0 ;  /* 0x0000000000007b1d */ /* 0x000fec0000010000 */
[----:B------:R-:W0:Y:S04]  /*bd180*/  LDS.128 R16, [R2] ;  /* 0x0000000002107984 */ /* 0x000e280000000c00 */
[----:B0-----:R-:W-:Y:S01]  /*bd190*/  STL [R1+0x304], R17 ;  /* 0x0003041101007387 */ /* 0x001fe20000100800 */
[----:B------:R-:W-:-:S03]  /*bd1a0*/  IMAD.MOV.U32 R23, RZ, RZ, R16 ;  /* 0x000000ffff177224 */ /* 0x000fc600078e0010 */
[----:B------:R-:W-:Y:S04]  /*bd1b0*/  STL.64 [R1+0x308], R18 ;  /* 0x0003081201007387 */ /* 0x000fe80000100a00 */
[----:B------:R-:W0:Y:S04]  /*bd1c0*/  LDS.128 R16, [R2+0x400] ;  /* 0x0004000002107984 */ /* 0x000e280000000c00 */
[----:B0-----:R-:W-:Y:S04]  /*bd1d0*/  STL.64 [R1+0x340], R16 ;  /* 0x0003401001007387 */ /* 0x001fe80000100a00 */
[----:B------:R-:W-:Y:S04]  /*bd1e0*/  STL.64 [R1+0x348], R18 ;  /* 0x0003481201007387 */ /* 0x000fe80000100a00 */
[----:B------:R-:W0:Y:S04]  /*bd1f0*/  LDS.128 R16, [R28] ;  /* 0x000000001c107984 */ /* 0x000e280000000c00 */
[----:B0-----:R-:W-:Y:S04]  /*bd200*/  STL.64 [R1+0x310], R16 ;  /* 0x0003101001007387 */ /* 0x001fe80000100a00 */
[----:B------:R-:W-:Y:S04]  /*bd210*/  STL.64 [R1+0x318], R18 ;  /* 0x0003181201007387 */ /* 0x000fe80000100a00 */
[----:B------:R-:W0:Y:S04]  /*bd220*/  LDS.128 R16, [R28+0x400] ;  /* 0x000400001c107984 */ /* 0x000e280000000c00 */
[----:B0-----:R-:W-:Y:S04]  /*bd230*/  STL.64 [R1+0x350], R16 ;  /* 0x0003501001007387 */ /* 0x001fe80000100a00 */
[----:B------:R-:W-:Y:S04]  /*bd240*/  STL.64 [R1+0x358], R18 ;  /* 0x0003581201007387 */ /* 0x000fe80000100a00 */
[----:B------:R-:W0:Y:S01]  /*bd250*/  LDS.128 R16, [R29] ;  /* 0x000000001d107984 */ /* 0x000e220000000c00 */
[----:B------:R-:W-:-:S03]  /*bd260*/  LOP3.LUT R3, R2, 0x60, RZ, 0x3c, !PT ;  /* 0x0000006002037812 */ /* 0x000fc600078e3cff */
[----:B0-----:R-:W-:Y:S04]  /*bd270*/  STL.64 [R1+0x320], R16 ;  /* 0x0003201001007387 */ /* 0x001fe80000100a00 */
        /* <DEDUP_REMOVED lines=8> */
[----:B------:R-:W-:Y:S06]  /*bd300*/  BAR.SYNC.DEFER_BLOCKING 0x0 ;  /* 0x0000000000007b1d */ /* 0x000fec0000010000 */
[----:B---3--:R-:W-:Y:S04]  /*bd310*/  STS.128 [R0], R24 ;  /* 0x0000001800007388 */ /* 0x008fe80000000c00 */
[----:B0-----:R-:W-:Y:S04]  /*bd320*/  STL.64 [R1+0x370], R16 ;  /* 0x0003701001007387 */ /* 0x001fe80000100a00 */
[----:B------:R0:W-:Y:S04]  /*bd330*/  STL.64 [R1+0x378], R18 ;  /* 0x0003781201007387 */ /* 0x0001e80000100a00 */
[----:B0-----:R-:W2:Y:S04]  /*bd340*/  LDL.LU.64 R18, [R1+0x3838] ;  /* 0x0038380001127983 */ /* 0x001ea80000300a00 */
[----:B------:R-:W2:Y:S04]  /*bd350*/  LDL.LU.64 R16, [R1+0x3830] ;  /* 0x0038300001107983 */ /* 0x000ea80000300a00 */
[----:B------:R-:W3:Y:S04]  /*bd360*/  LDL.LU.64 R26, [R1+0x3828] ;  /* 0x00382800011a7983 */ /* 0x000ee80000300a00 */
[----:B------:R-:W3:Y:S04]  /*bd370*/  LDL.LU.64 R24, [R1+0x3820] ;  /* 0x0038200001187983 */ /* 0x000ee80000300a00 */
[----:B--2---:R0:W-:Y:S04]  /*bd380*/  STS.128 [R0+0x80], R16 ;  /* 0x0000801000007388 */ /* 0x0041e80000000c00 */
[----:B---3--:R1:W-:Y:S04]  /*bd390*/  STS.128 [R0+0x100], R24 ;  /* 0x0001001800007388 */ /* 0x0083e80000000c00 */
[----:B0-----:R-:W2:Y:S04]  /*bd3a0*/  LDL.LU.64 R18, [R1+0x3818] ;  /* 0x0038180001127983 */ /* 0x001ea80000300a00 */
[----:B------:R-:W2:Y:S04]  /*bd3b0*/  LDL.LU.64 R16, [R1+0x3810] ;  /* 0x0038100001107983 */ /* 0x000ea80000300a00 */
[----:B-1----:R-:W3:Y:S04]  /*bd3c0*/  LDL.LU.64 R26, [R1+0x3808] ;  /* 0x00380800011a7983 */ /* 0x002ee80000300a00 */
[----:B------:R-:W3:Y:S04]  /*bd3d0*/  LDL.LU.64 R24, [R1+0x3800] ;  /* 0x0038000001187983 */ /* 0x000ee80000300a00 */
[----:B------:R-:W-:Y:S04]  /*bd3e0*/  STS.128 [R0+0x180], R4 ;  /* 0x0001800400007388 */ /* 0x000fe80000000c00 */
[----:B-----5:R-:W-:Y:S04]  /*bd3f0*/  STS.128 [R0+0x200], R8 ;  /* 0x0002000800007388 */ /* 0x020fe80000000c00 */
[----:B----4-:R-:W-:Y:S04]  /*bd400*/  STS.128 [R0+0x280], R12 ;  /* 0x0002800c00007388 */ /* 0x010fe80000000c00 */
[----:B--2---:R-:W-:Y:S04]  /*bd410*/  STS.128 [R0+0x300], R16 ;  /* 0x0003001000007388 */ /* 0x004fe80000000c00 */
[----:B---3--:R-:W-:Y:S04]  /*bd420*/  STS.128 [R0+0x380], R24 ;  /* 0x0003801800007388 */ /* 0x008fe80000000c00 */
[----:B------:R-:W-:Y:S06]  /*bd430*/  BAR.SYNC.DEFER_BLOCKING 0x0 ;  /* 0x0000000000007b1d */ /* 0x000fec0000010000 */
[----:B------:R-:W0:Y:S04]  /*bd440*/  LDS.128 R4, [R2] ;  /* 0x0000000002047984 */ /* 0x000e280000000c00 */
[----:B------:R-:W1:Y:S04]  /*bd450*/  LDS.128 R8, [R2+0x400] ;  /* 0x0004000002087984 */ /* 0x000e680000000c00 */
[----:B------:R-:W-:Y:S04]  /*bd460*/  LDS.128 R12, [R28+0x400] ;  /* 0x000400001c0c7984 */ /* 0x000fe80000000c00 */
[----:B------:R-:W-:Y:S04]  /*bd470*/  LDS.128 R16, [R3] ;  /* 0x0000000003107984 */ /* 0x000fe80000000c00 */
[----:B0-----:R-:W-:Y:S01]  /*bd480*/  STL [R1+0x14], R5 ;  /* 0x0000140501007387 */ /* 0x001fe20000100800 */
[----:B------:R-:W-:-:S03]  /*bd490*/  IMAD.MOV.U32 R22, RZ, RZ, R4 ;  /* 0x000000ffff167224 */ /* 0x000fc600078e0004 */
[----:B------:R-:W-:Y:S04]  /*bd4a0*/  STL.64 [R1+0x18], R6 ;  /* 0x0000180601007387 */ /* 0x000fe80000100a00 */
[----:B------:R-:W0:Y:S04]  /*bd4b0*/  LDS.128 R4, [R28] ;  /* 0x000000001c047984 */ /* 0x000e280000000c00 */
[----:B------:R-:W-:Y:S04]  /*bd4c0*/  STL.64 [R1+0x3338], R22 ;  /* 0x0033381601007387 */ /* 0x000fe80000100a00 */
[----:B-1----:R-:W-:Y:S04]  /*bd4d0*/  STL.64 [R1+0x40], R8 ;  /* 0x0000400801007387 */ /* 0x002fe80000100a00 */
[----:B------:R-:W-:Y:S04]  /*bd4e0*/  STL.64 [R1+0x48], R10 ;  /* 0x0000480a01007387 */ /* 0x000fe80000100a00 */
[----:B------:R-:W1:Y:S04]  /*bd4f0*/  LDS.128 R8, [R29] ;  /* 0x000000001d087984 */ /* 0x000e680000000c00 */
[----:B0-----:R-:W-:Y:S04]  /*bd500*/  STL.64 [R1+0x20], R4 ;  /* 0x0000200401007387 */ /* 0x001fe80000100a00 */
[----:B------:R-:W-:Y:S04]  /*bd510*/  STL.64 [R1+0x28], R6 ;  /* 0x0000280601007387 */ /* 0x000fe80000100a00 */
[----:B------:R-:W0:Y:S04]  /*bd520*/  LDS.128 R4, [R29+0x400] ;  /* 0x000400001d047984 */ /* 0x000e280000000c00 */
[----:B------:R-:W-:Y:S04]  /*bd530*/  STL.64 [R1+0x50], R12 ;  /* 0x0000500c01007387 */ /* 0x000fe80000100a00 */
[----:B------:R-:W-:Y:S04]  /*bd540*/  STL.64 [R1+0x58], R14 ;  /* 0x0000580e01007387 */ /* 0x000fe80000100a00 */
[----:B------:R-:W2:Y:S04]  /*bd550*/  LDL.LU R24, [R1+0x190] ;  /* 0x0001900001187983 */ /* 0x000ea80000300800 */
[----:B-1----:R1:W-:Y:S04]  /*bd560*/  STL.64 [R1], R8 ;  /* 0x0000000801007387 */ /* 0x0023e80000100a00 */
[----:B------:R3:W-:Y:S04]  /*bd570*/  STL.64 [R1+0x8], R10 ;  /* 0x0000080a01007387 */ /* 0x0007e80000100a00 */
[----:B0-----:R0:W-:Y:S04]  /*bd580*/  STL.64 [R1+0x60], R4 ;  /* 0x0000600401007387 */ /* 0x0011e80000100a00 */
[----:B------:R4:W-:Y:S04]  /*bd590*/  STL.64 [R1+0x68], R6 ;  /* 0x0000680601007387 */ /* 0x0009e80000100a00 */
[----:B------:R-:W2:Y:S04]  /*bd5a0*/  LDL.LU R25, [R1+0x194] ;  /* 0x0001940001197983 */ /* 0x000ea80000300800 */
[----:B------:R-:W5:Y:S04]  /*bd5b0*/  LDL.LU R26, [R1+0x198] ;  /* 0x00019800011a7983 */ /* 0x000f680000300800 */
[----:B------:R-:W5:Y:S04]  /*bd5c0*/  LDL.LU R27, [R1+0x19c] ;  /* 0x00019c00011b7983 */ /* 0x000f680000300800 */
[----:B-----5:R-:W-:Y:S04]  /*bd5d0*/  STL.64 [R1+0x3758], R26 ;  /* 0x0037581a01007387 */ /* 0x020fe80000100a00 */
[----:B--2---:R-:W-:Y:S04]  /*bd5e0*/  STL.64 [R1+0x3750], R24 ;  /* 0x0037501801007387 */ /* 0x004fe80000100a00 */
[----:B-1----:R-:W2:Y:S04]  /*bd5f0*/  LDL.LU R8, [R1+0x170] ;  /* 0x0001700001087983 */ /* 0x002ea80000300800 */
[----:B------:R-:W2:Y:S04]  /*bd600*/  LDL.LU R9, [R1+0x174] ;  /* 0x0001740001097983 */ /* 0x000ea80000300800 */
[----:B---3--:R-:W3:Y:S04]  /*bd610*/  LDL.LU R10, [R1+0x178] ;  /* 0x00017800010a7983 */ /* 0x008ee80000300800 */
[----:B------:R-:W3:Y:S04]  /*bd620*/  LDL.LU R11, [R1+0x17c] ;  /* 0x00017c00010b7983 */ /* 0x000ee80000300800 */
[----:B---3--:R-:W-:Y:S04]  /*bd630*/  STL.64 [R1+0x3768], R10 ;  /* 0x0037680a01007387 */ /* 0x008fe80000100a00 */
[----:B--2---:R-:W-:Y:S04]  /*bd640*/  STL.64 [R1+0x3760], R8 ;  /* 0x0037600801007387 */ /* 0x004fe80000100a00 */
[----:B0-----:R-:W2:Y:S04]  /*bd650*/  LDL.LU R4, [R1+0x160] ;  /* 0x0001600001047983 */ /* 0x001ea80000300800 */
[----:B------:R-:W2:Y:S04]  /*bd660*/  LDL.LU R5, [R1+0x164] ;  /* 0x0001640001057983 */ /* 0x000ea80000300800 */
[----:B----4-:R-:W3:Y:S04]  /*bd670*/  LDL.LU R6, [R1+0x168] ;  /* 0x0001680001067983 */ /* 0x010ee80000300800 */
[----:B------:R-:W3:Y:S04]  /*bd680*/  LDL.LU R7, [R1+0x16c] ;  /* 0x00016c0001077983 */ /* 0x000ee80000300800 */
[----:B---3--:R-:W-:Y:S04]  /*bd690*/  STL.64 [R1+0x3778], R6 ;  /* 0x0037780601007387 */ /* 0x008fe80000100a00 */
[----:B--2---:R0:W-:Y:S04]  /*bd6a0*/  STL.64 [R1+0x3770], R4 ;  /* 0x0037700401007387 */ /* 0x0041e80000100a00 */
[----:B0-----:R-:W2:Y:S04]  /*bd6b0*/  LDL.LU R4, [R1+0x110] ;  /* 0x0001100001047983 */ /* 0x001ea80000300800 */
[----:B------:R-:W2:Y:S04]  /*bd6c0*/  LDL.LU R5, [R1+0x114] ;  /* 0x0001140001057983 */ /* 0x000ea80000300800 */
[----:B------:R-:W3:Y:S04]  /*bd6d0*/  LDL.LU R6, [R1+0x118] ;  /* 0x0001180001067983 */ /* 0x000ee80000300800 */
        /* <DEDUP_REMOVED lines=44> */
[----:B--2---:R-:W-:Y:S04]  /*bd9a0*/  STL.64 [R1+0x37f0], R4 ;  /* 0x0037f00401007387 */ /* 0x004fe80000100a00 */
[----:B------:R-:W0:Y:S04]  /*bd9b0*/  LDS.128 R4, [R3+0x400] ;  /* 0x0004000003047984 */ /* 0x000e280000000c00 */
[----:B------:R-:W2:Y:S04]  /*bd9c0*/  LDL.LU R20, [R1+0x150] ;  /* 0x0001500001147983 */ /* 0x000ea80000300800 */
[----:B------:R-:W2:Y:S04]  /*bd9d0*/  LDL.LU R21, [R1+0x154] ;  /* 0x0001540001157983 */ /* 0x000ea80000300800 */
[----:B------:R-:W2:Y:S04]  /*bd9e0*/  LDL.LU R22, [R1+0x158] ;  /* 0x0001580001167983 */ /* 0x000ea80000300800 */
[----:B------:R-:W2:Y:S04]  /*bd9f0*/  LDL.LU R23, [R1+0x15c] ;  /* 0x00015c0001177983 */ /* 0x000ea80000300800 */
        /* <DEDUP_REMOVED lines=12> */
[----:B------:R-:W-:Y:S04]  /*bdac0*/  STL [R1+0x3320], R19 ;  /* 0x0033201301007387 */ /* 0x000fe80000100800 */
[----:B------:R-:W-:Y:S04]  /*bdad0*/  STL [R1+0x3388], R18 ;  /* 0x0033881201007387 */ /* 0x000fe80000100800 */
[----:B------:R1:W-:Y:S04]  /*bdae0*/  STL.64 [R1+0x3380], R16 ;  /* 0x0033801001007387 */ /* 0x0003e80000100a00 */
[----:B------:R-:W-:Y:S06]  /*bdaf0*/  BAR.SYNC.DEFER_BLOCKING 0x0 ;  /* 0x0000000000007b1d */ /* 0x000fec0000010000 */
[----:B-1----:R-:W2:Y:S04]  /*bdb00*/  LDL.LU R16, [R1+0x140] ;  /* 0x0001400001107983 */ /* 0x002ea80000300800 */
[----:B------:R-:W2:Y:S04]  /*bdb10*/  LDL.LU R17, [R1+0x144] ;  /* 0x0001440001117983 */ /* 0x000ea80000300800 */
[----:B------:R-:W2:Y:S04]  /*bdb20*/  LDL.LU R18, [R1+0x148] ;  /* 0x0001480001127983 */ /* 0x000ea80000300800 */
[----:B------:R-:W2:Y:S04]  /*bdb30*/  LDL.LU R19, [R1+0x14c] ;  /* 0x00014c0001137983 */ /* 0x000ea80000300800 */
[----:B0-----:R-:W-:Y:S04]  /*bdb40*/  STL.64 [R1+0x70], R4 ;  /* 0x0000700401007387 */ /* 0x001fe80000100a00 */
[----:B------:R0:W-:Y:S04]  /*bdb50*/  STL.64 [R1+0x78], R6 ;  /* 0x0000780601007387 */ /* 0x0001e80000100a00 */
[----:B0-----:R-:W2:Y:S04]  /*bdb60*/  LDL.LU.64 R6, [R1+0x37f8] ;  /* 0x0037f80001067983 */ /* 0x001ea80000300a00 */
[----:B------:R-:W2:Y:S04]  /*bdb70*/  LDL.LU.64 R4, [R1+0x37f0] ;  /* 0x0037f00001047983 */ /* 0x000ea80000300a00 */
[----:B--2---:R0:W-:Y:S04]  /*bdb80*/  STS.128 [R0], R4 ;  /* 0x0000000400007388 */ /* 0x0041e80000000c00 */
[----:B0-----:R-:W2:Y:S04]  /*bdb90*/  LDL.LU.64 R6, [R1+0x37e8] ;  /* 0x0037e80001067983 */ /* 0x001ea80000300a00 */
[----:B------:R-:W2:Y:S04]  /*bdba0*/  LDL.LU.64 R4, [R1+0x37e0] ;  /* 0x0037e00001047983 */ /* 0x000ea80000300a00 */
[----:B--2---:R0:W-:Y:S04]  /*bdbb0*/  STS.128 [R0+0x80], R4 ;  /* 0x0000800400007388 */ /* 0x0041e80000000c00 */
        /* <DEDUP_REMOVED lines=17> */
[----:B--2---:R-:W-:Y:S04]  /*bdcd0*/  STS.128 [R0+0x380], R4 ;  /* 0x0003800400007388 */ /* 0x004fe80000000c00 */
[----:B------:R-:W-:Y:S06]  /*bdce0*/  BAR.SYNC.DEFER_BLOCKING 0x0 ;  /* 0x0000000000007b1d */ /* 0x000fec0000010000 */
[----:B------:R-:W0:Y:S04]  /*bdcf0*/  LDS.128 R4, [R2] ;  /* 0x0000000002047984 */ /* 0x000e280000000c00 */
        /* <DEDUP_REMOVED lines=22> */
[----:B----4-:R-:W-:Y:S04]  /*bde60*/  STS.128 [R0], R8 ;  /* 0x0000000800007388 */ /* 0x010fe80000000c00 */
[----:B---3--:R-:W-:Y:S04]  /*bde70*/  STS.128 [R0+0x80], R24 ;  /* 0x0000801800007388 */ /* 0x008fe80000000c00 */
[----:B0-----:R-:W-:Y:S04]  /*bde80*/  STL.64 [R1+0x3a0], R4 ;  /* 0x0003a00401007387 */ /* 0x001fe80000100a00 */
[----:B------:R0:W-:Y:S04]  /*bde90*/  STL.64 [R1+0x3a8], R6 ;  /* 0x0003a80601007387 */ /* 0x0001e80000100a00 */
[----:B0-----:R-:W2:Y:S04]  /*bdea0*/  LDL.LU.64 R6, [R1+0x3778] ;  /* 0x0037780001067983 */ /* 0x001ea80000300a00 */
[----:B------:R-:W2:Y:S04]  /*bdeb0*/  LDL.LU.64 R4, [R1+0x3770] ;  /* 0x0037700001047983 */ /* 0x000ea80000300a00 */
[----:B------:R-:W3:Y:S04]  /*bdec0*/  LDL.LU.64 R10, [R1+0x3768] ;  /* 0x00376800010a7983 */ /* 0x000ee80000300a00 */
[----:B------:R-:W3:Y:S04]  /*bded0*/  LDL.LU.64 R8, [R1+0x3760] ;  /* 0x0037600001087983 */ /* 0x000ee80000300a00 */
[----:B------:R-:W4:Y:S04]  /*bdee0*/  LDL.LU.64 R26, [R1+0x3758] ;  /* 0x00375800011a7983 */ /* 0x000f280000300a00 */
[----:B------:R-:W4:Y:S04]  /*bdef0*/  LDL.LU.64 R24, [R1+0x3750] ;  /* 0x0037500001187983 */ /* 0x000f280000300a00 */
[----:B------:R-:W-:Y:S04]  /*bdf00*/  STS.128 [R0+0x100], R16 ;  /* 0x0001001000007388 */ /* 0x000fe80000000c00 */
[----:B------:R-:W-:Y:S04]  /*bdf10*/  STS.128 [R0+0x180], R20 ;  /* 0x0001801400007388 */ /* 0x000fe80000000c00 */
[----:B-----5:R-:W-:Y:S04]  /*bdf20*/  STS.128 [R0+0x300], R12 ;  /* 0x0003000c00007388 */ /* 0x020fe80000000c00 */
[----:B--2---:R-:W-:Y:S04]  /*bdf30*/  STS.128 [R0+0x200], R4 ;  /* 0x0002000400007388 */ /* 0x004fe80000000c00 */
[----:B---3--:R-:W-:Y:S04]  /*bdf40*/  STS.128 [R0+0x280], R8 ;  /* 0x0002800800007388 */ /* 0x008fe80000000c00 */
[----:B----4-:R-:W-:Y:S04]  /*bdf50*/  STS.128 [R0+0x380], R24 ;  /* 0x0003801800007388 */ /* 0x010fe80000000c00 */
[----:B------:R-:W-:Y:S06]  /*bdf60*/  BAR.SYNC.DEFER_BLOCKING 0x0 ;  /* 0x0000000000007b1d */ /* 0x000fec0000010000 */
[----:B------:R-:W0:Y:S04]  /*bdf70*/  LDS.128 R4, [R2] ;  /* 0x0000000002047984 */ /* 0x000e280000000c00 */
[----:B------:R-:W1:Y:S04]  /*bdf80*/  LDS.128 R12, [R2+0x400] ;  /* 0x00040000020c7984 */ /* 0x000e680000000c00 */
[----:B------:R-:W2:Y:S04]  /*bdf90*/  LDS.128 R8, [R28] ;  /* 0x000000001c087984 */ /* 0x000ea80000000c00 */
[----:B0-----:R-:W-:Y:S04]  /*bdfa0*/  STL.64 [R1+0x90], R4 ;  /* 0x0000900401007387 */ /* 0x001fe80000100a00 */
[----:B------:R-:W-:Y:S04]  /*bdfb0*/  STL.64 [R1+0x98], R6 ;  /* 0x0000980601007387 */ /* 0x000fe80000100a00 */
[----:B------:R-:W0:Y:S04]  /*bdfc0*/  LDS.128 R4, [R28+0x400] ;  /* 0x000400001c047984 */ /* 0x000e280000000c00 */
[----:B-1----:R1:W-:Y:S04]  /*bdfd0*/  STL.64 [R1+0xf0], R12 ;  /* 0x0000f00c01007387 */ /* 0x0023e80000100a00 */
[----:B------:R3:W-:Y:S04]  /*bdfe0*/  STL.64 [R1+0xf8], R14 ;  /* 0x0000f80e01007387 */ /* 0x0007e80000100a00 */
[----:B-1----:R-:W4:Y:S04]  /*bdff0*/  LDL.LU R12, [R1+0x280] ;  /* 0x00028000010c7983 */ /* 0x002f280000300800 */
[----:B--2---:R1:W-:Y:S04]  /*be000*/  STL.64 [R1+0xa0], R8 ;  /* 0x0000a00801007387 */ /* 0x0043e80000100a00 */
[----:B------:R2:W-:Y:S04]  /*be010*/  STL.64 [R1+0xa8], R10 ;  /* 0x0000a80a01007387 */ /* 0x0005e80000100a00 */
[----:B0-----:R0:W-:Y:S04]  /*be020*/  STL.64 [R1+0x120], R4 ;  /* 0x0001200401007387 */ /* 0x0011e80000100a00 */
[----:B------:R5:W-:Y:S04]  /*be030*/  STL.64 [R1+0x128], R6 ;  /* 0x0001280601007387 */ /* 0x000be80000100a00 */
[----:B------:R-:W4:Y:S04]  /*be040*/  LDL.LU R13, [R1+0x284] ;  /* 0x00028400010d7983 */ /* 0x000f280000300800 */
[----:B---3--:R-:W3:Y:S04]  /*be050*/  LDL.LU R14, [R1+0x288] ;  /* 0x00028800010e7983 */ /* 0x008ee80000300800 */
[----:B------:R-:W3:Y:S04]  /*be060*/  LDL.LU R15, [R1+0x28c] ;  /* 0x00028c00010f7983 */ /* 0x000ee80000300800 */
[----:B---3--:R-:W-:Y:S04]  /*be070*/  STL.64 [R1+0x36a8], R14 ;  /* 0x0036a80e01007387 */ /* 0x008fe80000100a00 */
[----:B----4-:R-:W-:Y:S04]  /*be080*/  STL.64 [R1+0x36a0], R12 ;  /* 0x0036a00c01007387 */ /* 0x010fe80000100a00 */
[----:B-1----:R-:W3:Y:S04]  /*be090*/  LDL.LU R8, [R1+0x270] ;  /* 0x0002700001087983 */ /* 0x002ee80000300800 */
[----:B------:R-:W3:Y:S04]  /*be0a0*/  LDL.LU R9, [R1+0x274] ;  /* 0x0002740001097983 */ /* 0x000ee80000300800 */
[----:B--2---:R-:W2:Y:S04]  /*be0b0*/  LDL.LU R10, [R1+0x278] ;  /* 0x00027800010a7983 */ /* 0x004ea80000300800 */
[----:B------:R-:W2:Y:S04]  /*be0c0*/  LDL.LU R11, [R1+0x27c] ;  /* 0x00027c00010b7983 */ /* 0x000ea80000300800 */
[----:B--2---:R-:W-:Y:S04]  /*be0d0*/  STL.64 [R1+0x36b8], R10 ;  /* 0x0036b80a01007387 */ /* 0x004fe80000100a00 */
[----:B---3--:R-:W-:Y:S04]  /*be0e0*/  STL.64 [R1+0x36b0], R8 ;  /* 0x0036b00801007387 */ /* 0x008fe80000100a00 */
[----:B0-----:R-:W2:Y:S04]  /*be0f0*/  LDL.LU R4, [R1+0x260] ;  /* 0x0002600001047983 */ /* 0x001ea80000300800 */
[----:B------:R-:W2:Y:S04]  /*be100*/  LDL.LU R5, [R1+0x264] ;  /* 0x0002640001057983 */ /* 0x000ea80000300800 */
[----:B-----5:R-:W3:Y:S04]  /*be110*/  LDL.LU R6, [R1+0x268] ;  /* 0x0002680001067983 */ /* 0x020ee80000300800 */
        /* <DEDUP_REMOVED lines=51> */
[----:B------:R-:W0:Y:S04]  /*be450*/  LDS.128 R4, [R29] ;  /* 0x000000001d047984 */ /* 0x000e280000000c00 */
        /* <DEDUP_REMOVED lines=16> */
[----:B------:R-:W2:Y:S04]  /*be560*/  LDL.LU R24, [R1+0x290] ;  /* 0x0002900001187983 */ /* 0x000ea80000300800 */
[----:B------:R-:W2:Y:S04]  /*be570*/  LDL.LU R25, [R1+0x294] ;  /* 0x0002940001197983 */ /* 0x000ea80000300800 */
[----:B------:R-:W2:Y:S04]  /*be580*/  LDL.LU R26, [R1+0x298] ;  /* 0x00029800011a7983 */ /* 0x000ea80000300800 */
[----:B------:R-:W2:Y:S04]  /*be590*/  LDL.LU R27, [R1+0x29c] ;  /* 0x00029c00011b7983 */ /* 0x000ea80000300800 */
        /* <DEDUP_REMOVED lines=10> */
[----:B------:R0:W-:Y:S04]  /*be640*/  STL.64 [R1+0x148], R6 ;  /* 0x0001480601007387 */ /* 0x0001e80000100a00 */
[----:B0-----:R-:W2:Y:S04]  /*be650*/  LDL.LU.64 R6, [R1+0x3748] ;  /* 0x0037480001067983 */ /* 0x001ea80000300a00 */
[----:B------:R-:W2:Y:S04]  /*be660*/  LDL.LU.64 R4, [R1+0x3740] ;  /* 0x0037400001047983 */ /* 0x000ea80000300a00 */
[----:B------:R-:W-:Y:S06]  /*be670*/  BAR.SYNC.DEFER_BLOCKING 0x0 ;  /* 0x0000000000007b1d */ /* 0x000fec0000010000 */
        /* <DEDUP_REMOVED lines=57> */
[----:B-----5:R-:W-:Y:S04]  /*bea10*/  STS.128 [R0+0x180], R20 ;  /* 0x0001801400007388 */ /* 0x020fe80000000c00 */
[----:B------:R-:W-:Y:S04]  /*bea20*/  STS.128 [R0+0x380], R24 ;  /* 0x0003801800007388 */ /* 0x000fe80000000c00 */
        /* <DEDUP_REMOVED lines=695> */
[----:B-----5:R1:W-:Y:S04]  /*c15a0*/  STS.128 [R0+0x180], R20 ;  /* 0x0001801400007388 */ /* 0x0203e80000000c00 */
[----:B0-----:R-:W2:Y:S04]  /*c15b0*/  LDL.LU.64 R6, [R1+0x3408] ;  /* 0x0034080001067983 */ /* 0x001ea80000300a00 */
[----:B------:R-:W2:Y:S04]  /*c15c0*/  LDL.LU.64 R4, [R1+0x3400] ;  /* 0x0034000001047983 */ /* 0x000ea80000300a00 */
[----:B------:R-:W3:Y:S04]  /*c15d0*/  LDL.LU.64 R10, [R1+0x33f8] ;  /* 0x0033f800010a7983 */ /* 0x000ee80000300a00 */
[----:B------:R-:W3:Y:S04]  /*c15e0*/  LDL.LU.64 R8, [R1+0x33f0] ;  /* 0x0033f00001087983 */ /* 0x000ee80000300a00 */
[----:B------:R-:W4:Y:S04]  /*c15f0*/  LDL.LU.64 R14, [R1+0x33e8] ;  /* 0x0033e800010e7983 */ /* 0x000f280000300a00 */
[----:B------:R-:W4:Y:S04]  /*c1600*/  LDL.LU.64 R12, [R1+0x33e0] ;  /* 0x0033e000010c7983 */ /* 0x000f280000300a00 */
[----:B-1----:R-:W5:Y:S04]  /*c1610*/  LDL.LU R20, [R1+0x1240] ;  /* 0x0012400001147983 */ /* 0x002f680000300800 */
[----:B------:R-:W5:Y:S04]  /*c1620*/  LDL.LU R21, [R1+0x1244] ;  /* 0x0012440001157983 */ /* 0x000f680000300800 */
[----:B------:R-:W2:Y:S04]  /*c1630*/  LDL.LU R22, [R1+0x1248] ;  /* 0x0012480001167983 */ /* 0x000ea80000300800 */
[----:B------:R-:W2:Y:S04]  /*c1640*/  LDL.LU R23, [R1+0x124c] ;  /* 0x00124c0001177983 */ /* 0x000ea80000300800 */
[----:B------:R0:W-:Y:S04]  /*c1650*/  STS.128 [R0+0x100], R16 ;  /* 0x0001001000007388 */ /* 0x0001e80000000c00 */
[----:B--2---:R-:W-:Y:S04]  /*c1660*/  STL.64 [R1+0x33a8], R22 ;  /* 0x0033a81601007387 */ /* 0x004fe80000100a00 */
[----:B-----5:R-:W-:Y:S04]  /*c1670*/  STL.64 [R1+0x33a0], R20 ;  /* 0x0033a01401007387 */ /* 0x020fe80000100a00 */
[----:B0-----:R-:W2:Y:S04]  /*c1680*/  LDL.LU R16, [R1+0x1230] ;  /* 0x0012300001107983 */ /* 0x001ea80000300800 */
[----:B------:R-:W2:Y:S04]  /*c1690*/  LDL.LU R17, [R1+0x1234] ;  /* 0x0012340001117983 */ /* 0x000ea80000300800 */
[----:B------:R-:W5:Y:S04]  /*c16a0*/  LDL.LU R18, [R1+0x1238] ;  /* 0x0012380001127983 */ /* 0x000f680000300800 */
[----:B------:R-:W5:Y:S04]  /*c16b0*/  LDL.LU R19, [R1+0x123c] ;  /* 0x00123c0001137983 */ /* 0x000f680000300800 */
[----:B------:R0:W-:Y:S04]  /*c16c0*/  STS.128 [R0+0x200], R4 ;  /* 0x0002000400007388 */ /* 0x0001e80000000c00 */
[----:B-----5:R-:W-:Y:S04]  /*c16d0*/  STL.64 [R1+0x33b8], R18 ;  /* 0x0033b81201007387 */ /* 0x020fe80000100a00 */
[----:B--2---:R1:W-:Y:S04]  /*c16e0*/  STL.64 [R1+0x33b0], R16 ;  /* 0x0033b01001007387 */ /* 0x0043e80000100a00 */
[----:B0-----:R-:W2:Y:S04]  /*c16f0*/  LDL.LU R4, [R1+0x1250] ;  /* 0x0012500001047983 */ /* 0x001ea80000300800 */
[----:B------:R-:W2:Y:S04]  /*c1700*/  LDL.LU R5, [R1+0x1254] ;  /* 0x0012540001057983 */ /* 0x000ea80000300800 */
[----:B------:R-:W5:Y:S04]  /*c1710*/  LDL.LU R6, [R1+0x1258] ;  /* 0x0012580001067983 */ /* 0x000f680000300800 */
[----:B------:R-:W5:Y:S04]  /*c1720*/  LDL.LU R7, [R1+0x125c] ;  /* 0x00125c0001077983 */ /* 0x000f680000300800 */
[----:B---3--:R-:W-:Y:S04]  /*c1730*/  STS.128 [R0+0x280], R8 ;  /* 0x0002800800007388 */ /* 0x008fe80000000c00 */
[----:B----4-:R-:W-:Y:S04]  /*c1740*/  STS.128 [R0+0x300], R12 ;  /* 0x0003000c00007388 */ /* 0x010fe80000000c00 */
[----:B------:R-:W-:Y:S04]  /*c1750*/  STS.128 [R0+0x380], R24 ;  /* 0x0003801800007388 */ /* 0x000fe80000000c00 */
[----:B------:R-:W-:Y:S06]  /*c1760*/  BAR.SYNC.DEFER_BLOCKING 0x0 ;  /* 0x0000000000007b1d */ /* 0x000fec0000010000 */
[----:B------:R-:W0:Y:S04]  /*c1770*/  LDS.128 R8, [R2] ;  /* 0x0000000002087984 */ /* 0x000e280000000c00 */
[----:B------:R-:W3:Y:S04]  /*c1780*/  LDS.128 R12, [R2+0x400] ;  /* 0x00040000020c7984 */ /* 0x000ee80000000c00 */
[----:B-----5:R-:W-:Y:S04]  /*c1790*/  STL.64 [R1+0x33c8], R6 ;  /* 0x0033c80601007387 */ /* 0x020fe80000100a00 */
[----:B--2---:R2:W-:Y:S04]  /*c17a0*/  STL.64 [R1+0x33c0], R4 ;  /* 0x0033c00401007387 */ /* 0x0045e80000100a00 */
[----:B-1----:R-:W4:Y:S04]  /*c17b0*/  LDL.LU R16, [R1+0x1200] ;  /* 0x0012000001107983 */ /* 0x002f280000300800 */
[----:B------:R-:W4:Y:S04]  /*c17c0*/  LDL.LU R17, [R1+0x1204] ;  /* 0x0012040001117983 */ /* 0x000f280000300800 */
[----:B------:R-:W5:Y:S04]  /*c17d0*/  LDL.LU R18, [R1+0x1208] ;  /* 0x0012080001127983 */ /* 0x000f680000300800 */
[----:B------:R-:W5:Y:S04]  /*c17e0*/  LDL.LU R19, [R1+0x120c] ;  /* 0x00120c0001137983 */ /* 0x000f680000300800 */
[----:B-----5:R-:W-:Y:S04]  /*c17f0*/  STL.64 [R1+0x33d8], R18 ;  /* 0x0033d81201007387 */ /* 0x020fe80000100a00 */
[----:B----4-:R-:W-:Y:S04]  /*c1800*/  STL.64 [R1+0x33d0], R16 ;  /* 0x0033d01001007387 */ /* 0x010fe80000100a00 */
[----:B--2---:R-:W2:Y:S04]  /*c1810*/  LDL.LU R4, [R1+0x11f0] ;  /* 0x0011f00001047983 */ /* 0x004ea80000300800 */
[----:B------:R-:W2:Y:S04]  /*c1820*/  LDL.LU R5, [R1+0x11f4] ;  /* 0x0011f40001057983 */ /* 0x000ea80000300800 */
[----:B------:R-:W2:Y:S04]  /*c1830*/  LDL.LU R6, [R1+0x11f8] ;  /* 0x0011f80001067983 */ /* 0x000ea80000300800 */
[----:B------:R-:W2:Y:S04]  /*c1840*/  LDL.LU R7, [R1+0x11fc] ;  /* 0x0011fc0001077983 */ /* 0x000ea80000300800 */
        /* <DEDUP_REMOVED lines=8> */
[----:B0-----:R-:W-:Y:S04]  /*c18d0*/  STL.64 [R1+0x620], R8 ;  /* 0x0006200801007387 */ /* 0x001fe80000100a00 */
[----:B------:R-:W-:Y:S04]  /*c18e0*/  STL.64 [R1+0x628], R10 ;  /* 0x0006280a01007387 */ /* 0x000fe80000100a00 */
[----:B------:R-:W0:Y:S04]  /*c18f0*/  LDS.128 R16, [R28] ;  /* 0x000000001c107984 */ /* 0x000e280000000c00 */
[----:B---3--:R-:W-:Y:S04]  /*c1900*/  STL.64 [R1+0x610], R12 ;  /* 0x0006100c01007387 */ /* 0x008fe80000100a00 */
[----:B------:R-:W-:Y:S04]  /*c1910*/  STL.64 [R1+0x618], R14 ;  /* 0x0006180e01007387 */ /* 0x000fe80000100a00 */
[----:B------:R-:W1:Y:S04]  /*c1920*/  LDS.128 R12, [R29] ;  /* 0x000000001d0c7984 */ /* 0x000e680000000c00 */
[----:B------:R-:W3:Y:S04]  /*c1930*/  LDS.128 R8, [R28+0x400] ;  /* 0x000400001c087984 */ /* 0x000ee80000000c00 */
[----:B0-----:R-:W-:Y:S04]  /*c1940*/  STL.64 [R1+0x600], R16 ;  /* 0x0006001001007387 */ /* 0x001fe80000100a00 */
[----:B------:R-:W-:Y:S04]  /*c1950*/  STL.64 [R1+0x608], R18 ;  /* 0x0006081201007387 */ /* 0x000fe80000100a00 */
[----:B------:R-:W-:Y:S04]  /*c1960*/  LDS.128 R16, [R3+0x400] ;  /* 0x0004000003107984 */ /* 0x000fe80000000c00 */
[----:B-1----:R-:W-:Y:S04]  /*c1970*/  STL [R1+0x3314], R12 ;  /* 0x0033140c01007387 */ /* 0x002fe80000100800 */
[----:B---3--:R-:W-:Y:S04]  /*c1980*/  STL.64 [R1+0x560], R8 ;  /* 0x0005600801007387 */ /* 0x008fe80000100a00 */
[----:B------:R-:W-:Y:S04]  /*c1990*/  STL.64 [R1+0x568], R10 ;  /* 0x0005680a01007387 */ /* 0x000fe80000100a00 */
[----:B------:R-:W-:Y:S04]  /*c19a0*/  STL [R1+0x3310], R13 ;  /* 0x0033100d01007387 */ /* 0x000fe80000100800 */
[----:B------:R-:W-:Y:S04]  /*c19b0*/  STL [R1+0x330c], R14 ;  /* 0x00330c0e01007387 */ /* 0x000fe80000100800 */
[----:B------:R-:W-:Y:S04]  /*c19c0*/  STL [R1+0x3308], R15 ;  /* 0x0033080f01007387 */ /* 0x000fe80000100800 */
[----:B------:R-:W0:Y:S04]  /*c19d0*/  LDS.128 R8, [R3] ;  /* 0x0000000003087984 */ /* 0x000e280000000c00 */
[----:B------:R-:W1:Y:S04]  /*c19e0*/  LDS.128 R12, [R29+0x400] ;  /* 0x000400001d0c7984 */ /* 0x000e680000000c00 */
[----:B------:R-:W-:Y:S06]  /*c19f0*/  BAR.SYNC.DEFER_BLOCKING 0x0 ;  /* 0x0000000000007b1d */ /* 0x000fec0000010000 */
[----:B0-----:R-:W-:Y:S04]  /*c1a00*/  STL [R1+0x331c], R10 ;  /* 0x00331c0a01007387 */ /* 0x001fe80000100800 */
[----:B-1----:R0:W-:Y:S04]  /*c1a10*/  STL.64 [R1+0x630], R12 ;  /* 0x0006300c01007387 */ /* 0x0021e80000100a00 */
[----:B------:R1:W-:Y:S04]  /*c1a20*/  STL.64 [R1+0x638], R14 ;  /* 0x0006380e01007387 */ /* 0x0003e80000100a00 */
[----:B------:R-:W-:Y:S04]  /*c1a30*/  STL [R1+0x3318], R11 ;  /* 0x0033180b01007387 */ /* 0x000fe80000100800 */
[----:B------:R3:W-:Y:S01]  /*c1a40*/  STL.64 [R1+0x3330], R8 ;  /* 0x0033300801007387 */ /* 0x0007e20000100a00 */
[----:B0-----:R-:W-:-:S02]  /*c1a50*/  IMAD.MOV.U32 R13, RZ, RZ, R16 ;  /* 0x000000ffff0d7224 */ /* 0x001fc400078e0010 */
[----:B-1----:R-:W-:Y:S02]  /*c1a60*/  IMAD.MOV.U32 R15, RZ, RZ, R18 ;  /* 0x000000ffff0f7224 */ /* 0x002fe400078e0012 */
[----:B------:R-:W-:Y:S01]  /*c1a70*/  IMAD.MOV.U32 R14, RZ, RZ, R17 ;  /* 0x000000ffff0e7224 */ /* 0x000fe200078e0011 */
[----:B---3--:R-:W3:Y:S04]  /*c1a80*/  LDL.LU R8, [R1+0x1220] ;  /* 0x0012200001087983 */ /* 0x008ee80000300800 */
[----:B------:R-:W3:Y:S04]  /*c1a90*/  LDL.LU R9, [R1+0x1224] ;  /* 0x0012240001097983 */ /* 0x000ee80000300800 */
[----:B------:R-:W3:Y:S04]  /*c1aa0*/  LDL.LU R10, [R1+0x1228] ;  /* 0x00122800010a7983 */ /* 0x000ee80000300800 */
[----:B------:R-:W3:Y:S04]  /*c1ab0*/  LDL.LU R11, [R1+0x122c] ;  /* 0x00122c00010b7983 */ /* 0x000ee80000300800 */
[----:B------:R0:W-:Y:S04]  /*c1ac0*/  STL [R1+0x64c], R19 ;  /* 0x00064c1301007387 */ /* 0x0001e80000100800 */
[----:B0-----:R-:W3:Y:S04]  /*c1ad0*/  LDL.LU.64 R18, [R1+0x33d8] ;  /* 0x0033d80001127983 */ /* 0x001ee80000300a00 */
[----:B------:R-:W3:Y:S04]  /*c1ae0*/  LDL.LU.64 R16, [R1+0x33d0] ;  /* 0x0033d00001107983 */ /* 0x000ee80000300a00 */
[----:B--2---:R0:W-:Y:S04]  /*c1af0*/  STS.128 [R0], R4 ;  /* 0x0000000400007388 */ /* 0x0041e80000000c00 */
[----:B0-----:R-:W2:Y:S04]  /*c1b00*/  LDL.LU.64 R6, [R1+0x33c8] ;  /* 0x0033c80001067983 */ /* 0x001ea80000300a00 */
[----:B------:R-:W2:Y:S04]  /*c1b10*/  LDL.LU.64 R4, [R1+0x33c0] ;  /* 0x0033c00001047983 */ /* 0x000ea80000300a00 */
[----:B----4-:R-:W-:Y:S04]  /*c1b20*/  STS.128 [R0+0x100], R20 ;  /* 0x0001001400007388 */ /* 0x010fe80000000c00 */
[----:B---3--:R0:W-:Y:S04]  /*c1b30*/  STS.128 [R0+0x80], R16 ;  /* 0x0000801000007388 */ /* 0x0081e80000000c00 */
[----:B0-----:R-:W3:Y:S04]  /*c1b40*/  LDL.LU.64 R18, [R1+0x33b8] ;  /* 0x0033b80001127983 */ /* 0x001ee80000300a00 */
[----:B------:R-:W3:Y:S04]  /*c1b50*/  LDL.LU.64 R16, [R1+0x33b0] ;  /* 0x0033b00001107983 */ /* 0x000ee80000300a00 */
[----:B------:R-:W4:Y:S04]  /*c1b60*/  LDL.LU.64 R22, [R1+0x33a8] ;  /* 0x0033a80001167983 */ /* 0x000f280000300a00 */
[----:B------:R-:W4:Y:S04]  /*c1b70*/  LDL.LU.64 R20, [R1+0x33a0] ;  /* 0x0033a00001147983 */ /* 0x000f280000300a00 */
[----:B------:R-:W2:Y:S04]  /*c1b80*/  LDL R12, [R1+0x11c4] ;  /* 0x0011c400010c7983 */ /* 0x000ea80000100800 */
[----:B------:R-:W-:Y:S04]  /*c1b90*/  STL.64 [R1+0x3368], R14 ;  /* 0x0033680e01007387 */ /* 0x000fe80000100a00 */
[----:B----4-:R0:W-:Y:S04]  /*c1ba0*/  STS.128 [R0+0x280], R20 ;  /* 0x0002801400007388 */ /* 0x0101e80000000c00 */
[----:B--2---:R1:W-:Y:S04]  /*c1bb0*/  STL.64 [R1+0x3360], R12 ;  /* 0x0033600c01007387 */ /* 0x0043e80000100a00 */
[----:B0-----:R-:W2:Y:S04]  /*c1bc0*/  LDL.LU R20, [R1+0x12c0] ;  /* 0x0012c00001147983 */ /* 0x001ea80000300800 */
[----:B------:R-:W2:Y:S04]  /*c1bd0*/  LDL.LU R21, [R1+0x12c4] ;  /* 0x0012c40001157983 */ /* 0x000ea80000300800 */
[----:B------:R-:W4:Y:S04]  /*c1be0*/  LDL.LU R22, [R1+0x12c8] ;  /* 0x0012c80001167983 */ /* 0x000f280000300800 */
[----:B------:R-:W4:Y:S04]  /*c1bf0*/  LDL.LU R23, [R1+0x12cc] ;  /* 0x0012cc0001177983 */ /* 0x000f280000300800 */
[----:B-1----:R-:W2:Y:S04]  /*c1c00*/  LDL.LU R12, [R1+0x1290] ;  /* 0x00129000010c7983 */ /* 0x002ea80000300800 */
[----:B------:R-:W2:Y:S04]  /*c1c10*/  LDL.LU R13, [R1+0x1294] ;  /* 0x00129400010d7983 */ /* 0x000ea80000300800 */
[----:B------:R-:W2:Y:S04]  /*c1c20*/  LDL.LU R14, [R1+0x1298] ;  /* 0x00129800010e7983 */ /* 0x000ea80000300800 */
[----:B------:R-:W2:Y:S04]  /*c1c30*/  LDL.LU R15, [R1+0x129c] ;  /* 0x00129c00010f7983 */ /* 0x000ea80000300800 */
[----:B--2---:R-:W-:Y:S04]  /*c1c40*/  STL.64 [R1+0x3378], R14 ;  /* 0x0033780e01007387 */ /* 0x004fe80000100a00 */
[----:B------:R0:W-:Y:S04]  /*c1c50*/  STL.64 [R1+0x3370], R12 ;  /* 0x0033700c01007387 */ /* 0x0001e80000100a00 */
[----:B0-----:R-:W2:Y:S04]  /*c1c60*/  LDL.LU R12, [R1+0x1280] ;  /* 0x00128000010c7983 */ /* 0x001ea80000300800 */
[----:B------:R-:W2:Y:S04]  /*c1c70*/  LDL.LU R13, [R1+0x1284] ;  /* 0x00128400010d7983 */ /* 0x000ea80000300800 */
[----:B------:R-:W2:Y:S04]  /*c1c80*/  LDL.LU R14, [R1+0x1288] ;  /* 0x00128800010e7983 */ /* 0x000ea80000300800 */
[----:B------:R-:W2:Y:S04]  /*c1c90*/  LDL.LU R15, [R1+0x128c] ;  /* 0x00128c00010f7983 */ /* 0x000ea80000300800 */
[----:B---3--:R0:W-:Y:S04]  /*c1ca0*/  STS.128 [R0+0x200], R16 ;  /* 0x0002001000007388 */ /* 0x0081e80000000c00 */
[----:B------:R-:W-:Y:S04]  /*c1cb0*/  STS.128 [R0+0x180], R8 ;  /* 0x0001800800007388 */ /* 0x000fe80000000c00 */
[----:B------:R-:W-:Y:S04]  /*c1cc0*/  STS.128 [R0+0x300], R4 ;  /* 0x0003000400007388 */ /* 0x000fe80000000c00 */
[----:B-----5:R-:W-:Y:S04]  /*c1cd0*/  STS.128 [R0+0x380], R24 ;  /* 0x0003801800007388 */ /* 0x020fe80000000c00 */
[----:B------:R-:W-:Y:S06]  /*c1ce0*/  BAR.SYNC.DEFER_BLOCKING 0x0 ;  /* 0x0000000000007b1d */ /* 0x000fec0000010000 */
[----:B------:R-:W1:Y:S04]  /*c1cf0*/  LDS.128 R4, [R2] ;  /* 0x0000000002047984 */ /* 0x000e680000000c00 */
[----:B--2---:R-:W-:Y:S04]  /*c1d00*/  STL.64 [R1+0x3398], R14 ;  /* 0x0033980e01007387 */ /* 0x004fe80000100a00 */
[----:B------:R-:W-:Y:S04]  /*c1d10*/  STL.64 [R1+0x3390], R12 ;  /* 0x0033900c01007387 */ /* 0x000fe80000100a00 */
[----:B0-----:R-:W2:Y:S04]  /*c1d20*/  LDL.LU R16, [R1+0x1270] ;  /* 0x0012700001107983 */ /* 0x001ea80000300800 */
[----:B------:R-:W2:Y:S04]  /*c1d30*/  LDL.LU R17, [R1+0x1274] ;  /* 0x0012740001117983 */ /* 0x000ea80000300800 */
[----:B------:R-:W2:Y:S04]  /*c1d40*/  LDL.LU R18, [R1+0x1278] ;  /* 0x0012780001127983 */ /* 0x000ea80000300800 */
[----:B------:R-:W2:Y:S04]  /*c1d50*/  LDL.LU R19, [R1+0x127c] ;  /* 0x00127c0001137983 */ /* 0x000ea80000300800 */
[----:B----4-:R-:W-:Y:S04]  /*c1d60*/  STL.64 [R1+0x3348], R22 ;  /* 0x0033481601007387 */ /* 0x010fe80000100a00 */
[----:B------:R0:W-:Y:S04]  /*c1d70*/  STL.64 [R1+0x3340], R20 ;  /* 0x0033401401007387 */ /* 0x0001e80000100a00 */
[----:B------:R-:W3:Y:S04]  /*c1d80*/  LDS.128 R12, [R2+0x400] ;  /* 0x00040000020c7984 */ /* 0x000ee80000000c00 */
[----:B0-----:R-:W4:Y:S04]  /*c1d90*/  LDL.LU R20, [R1+0x12b0] ;  /* 0x0012b00001147983 */ /* 0x001f280000300800 */
[----:B------:R-:W4:Y:S04]  /*c1da0*/  LDL.LU R21, [R1+0x12b4] ;  /* 0x0012b40001157983 */ /* 0x000f280000300800 */
[----:B------:R-:W5:Y:S04]  /*c1db0*/  LDL.LU R22, [R1+0x12b8] ;  /* 0x0012b80001167983 */ /* 0x000f680000300800 */
[----:B------:R-:W5:Y:S04]  /*c1dc0*/  LDL.LU R23, [R1+0x12bc] ;  /* 0x0012bc0001177983 */ /* 0x000f680000300800 */
[----:B-----5:R-:W-:Y:S04]  /*c1dd0*/  STL.64 [R1+0x3358], R22 ;  /* 0x0033581601007387 */ /* 0x020fe80000100a00 */
[----:B----4-:R0:W-:Y:S04]  /*c1de0*/  STL.64 [R1+0x3350], R20 ;  /* 0x0033501401007387 */ /* 0x0101e80000100a00 */
[----:B0-----:R-:W4:Y:S04]  /*c1df0*/  LDL.LU R20, [R1+0x12a0] ;  /* 0x0012a00001147983 */ /* 0x001f280000300800 */
        /* <DEDUP_REMOVED lines=8> */
[----:B------:R-:W4:Y:S04]  /*c1e80*/  LDL.LU R9, [R1+0x12d4] ;  /* 0x0012d40001097983 */ /* 0x000f280000300800 */
[----:B------:R-:W4:Y:S04]  /*c1e90*/  LDL.LU R10, [R1+0x12d8] ;  /* 0x0012d800010a7983 */ /* 0x000f280000300800 */
[----:B------:R-:W4:Y:S04]  /*c1ea0*/  LDL.LU R11, [R1+0x12dc] ;  /* 0x0012dc00010b7983 */ /* 0x000f280000300800 */
[----:B-1----:R-:W-:Y:S04]  /*c1eb0*/  STL.64 [R1+0x6d0], R4 ;  /* 0x0006d00401007387 */ /* 0x002fe80000100a00 */
[----:B------:R-:W-:Y:S04]  /*c1ec0*/  STL.64 [R1+0x6d8], R6 ;  /* 0x0006d80601007387 */ /* 0x000fe80000100a00 */
[----:B------:R-:W0:Y:S04]  /*c1ed0*/  LDS.128 R4, [R28] ;  /* 0x000000001c047984 */ /* 0x000e280000000c00 */
[----:B---3--:R-:W-:Y:S04]  /*c1ee0*/  STL.64 [R1+0x730], R12 ;  /* 0x0007300c01007387 */ /* 0x008fe80000100a00 */
[----:B------:R-:W-:Y:S04]  /*c1ef0*/  STL.64 [R1+0x738], R14 ;  /* 0x0007380e01007387 */ /* 0x000fe80000100a00 */
[----:B------:R-:W1:Y:S04]  /*c1f00*/  LDS.128 R12, [R28+0x400] ;  /* 0x000400001c0c7984 */ /* 0x000e680000000c00 */
[----:B0-----:R-:W-:Y:S04]  /*c1f10*/  STL.64 [R1+0x6e0], R4 ;  /* 0x0006e00401007387 */ /* 0x001fe80000100a00 */
[----:B------:R0:W-:Y:S04]  /*c1f20*/  STL.64 [R1+0x6e8], R6 ;  /* 0x0006e80601007387 */ /* 0x0001e80000100a00 */
[----:B0-----:R-:W3:Y:S04]  /*c1f30*/  LDL.LU R6, [R1+0x11c0] ;  /* 0x0011c00001067983 */ /* 0x001ee80000300800 */
[----:B-1----:R-:W-:Y:S04]  /*c1f40*/  STL.64 [R1+0x740], R12 ;  /* 0x0007400c01007387 */ /* 0x002fe80000100a00 */
        /* <DEDUP_REMOVED lines=12> */
[----:B0-----:R-:W-:Y:S04]  /*c2010*/  STL.64 [R1+0x700], R12 ;  /* 0x0007000c01007387 */ /* 0x001fe80000100a00 */
[----:B------:R0:W-:Y:S04]  /*c2020*/  STL.64 [R1+0x708], R14 ;  /* 0x0007080e01007387 */ /* 0x0001e80000100a00 */
[----:B0-----:R-:W3:Y:S04]  /*c2030*/  LDL.LU.64 R14, [R1+0x3398] ;  /* 0x00339800010e7983 */ /* 0x001ee80000300a00 */
[----:B------:R-:W3:Y:S04]  /*c2040*/  LDL.LU.64 R12, [R1+0x3390] ;  /* 0x00339000010c7983 */ /* 0x000ee80000300a00 */
[----:B--2---:R0:W-:Y:S04]  /*c2050*/  STS.128 [R0], R16 ;  /* 0x0000001000007388 */ /* 0x0041e80000000c00 */
[----:B0-----:R-:W2:Y:S04]  /*c2060*/  LDL.LU R18, [R1+0x3388] ;  /* 0x0033880001127983 */ /* 0x001ea80000300800 */
[----:B------:R-:W2:Y:S04]  /*c2070*/  LDL.LU.64 R16, [R1+0x3380] ;  /* 0x0033800001107983 */ /* 0x000ea80000300a00 */
[----:B------:R-:W2:Y:S04]  /*c2080*/  LDL R19, [R1+0x11c8] ;  /* 0x0011c80001137983 */ /* 0x000ea80000100800 */
[----:B---3--:R0:W-:Y:S04]  /*c2090*/  STS.128 [R0+0x80], R12 ;  /* 0x0000800c00007388 */ /* 0x0081e80000000c00 */
[----:B0-----:R-:W3:Y:S04]  /*c20a0*/  LDL.LU.64 R14, [R1+0x3378] ;  /* 0x00337800010e7983 */ /* 0x001ee80000300a00 */
[----:B------:R-:W3:Y:S04]  /*c20b0*/  LDL.LU.64 R12, [R1+0x3370] ;  /* 0x00337000010c7983 */ /* 0x000ee80000300a00 */
[----:B----4-:R-:W-:Y:S04]  /*c20c0*/  STS.128 [R0+0x180], R20 ;  /* 0x0001801400007388 */ /* 0x010fe80000000c00 */
[----:B---3--:R0:W-:Y:S04]  /*c20d0*/  STS.128 [R0+0x100], R12 ;  /* 0x0001000c00007388 */ /* 0x0081e80000000c00 */
[----:B0-----:R-:W3:Y:S04]  /*c20e0*/  LDL.LU.64 R14, [R1+0x3368] ;  /* 0x00336800010e7983 */ /* 0x001ee80000300a00 */
[----:B------:R-:W4:Y:S04]  /*c20f0*/  LDL.LU.64 R12, [R1+0x3360] ;  /* 0x00336000010c7983 */ /* 0x000f280000300a00 */
[----:B------:R-:W2:Y:S04]  /*c2100*/  LDL.LU.64 R22, [R1+0x3358] ;  /* 0x0033580001167983 */ /* 0x000ea80000300a00 */
[----:B------:R-:W2:Y:S04]  /*c2110*/  LDL.LU.64 R20, [R1+0x3350] ;  /* 0x0033500001147983 */ /* 0x000ea80000300a00 */
[----:B--2---:R0:W-:Y:S04]  /*c2120*/  STS.128 [R0+0x200], R20 ;  /* 0x0002001400007388 */ /* 0x0041e80000000c00 */
[----:B0-----:R-:W2:Y:S04]  /*c2130*/  LDL.LU.64 R22, [R1+0x3348] ;  /* 0x0033480001167983 */ /* 0x001ea80000300a00 */
[----:B------:R-:W2:Y:S04]  /*c2140*/  LDL.LU.64 R20, [R1+0x3340] ;  /* 0x0033400001147983 */ /* 0x000ea80000300a00 */
[----:B------:R-:W-:Y:S04]  /*c2150*/  STS.128 [R0+0x300], R8 ;  /* 0x0003000800007388 */ /* 0x000fe80000000c00 */
[----:B-----5:R-:W-:Y:S01]  /*c2160*/  STS.128 [R0+0x380], R24 ;  /* 0x0003801800007388 */ /* 0x020fe20000000c00 */
[C---:B----4-:R-:W-:Y:S01]  /*c2170*/  IMAD R3, R12.reuse, c[0x0][0x194], RZ ;  /* 0x000065000c037a24 */ /* 0x050fe200078e02ff */
[----:B------:R-:W-:Y:S01]  /*c2180*/  ISETP.GE.AND P5, PT, R12, c[0x0][0x178], PT ;  /* 0x00005e000c007a0c */ /* 0x000fe20003fa6270 */
[----:B------:R-:W-:Y:S01]  /*c2190*/  IMAD.MOV.U32 R7, RZ, RZ, c[0x0][0x194] ;  /* 0x00006500ff077624 */ /* 0x000fe200078e00ff */
[----:B--2---:R0:W-:Y:S04]  /*c21a0*/  STS.128 [R0+0x280], R20 ;  /* 0x0002801400007388 */ /* 0x0041e80000000c00 */
[----:B0-----:R-:W2:Y:S04]  /*c21b0*/  LDL.LU.64 R22, [R1+0x3338] ;  /* 0x0033380001167983 */ /* 0x001ea80000300a00 */
[----:B------:R-:W4:Y:S04]  /*c21c0*/  LDL.LU.64 R8, [R1+0x3330] ;  /* 0x0033300001087983 */ /* 0x000f280000300a00 */
[----:B------:R-:W5:Y:S04]  /*c21d0*/  LDL.LU.64 R26, [R1+0x3328] ;  /* 0x00332800011a7983 */ /* 0x000f680000300a00 */
[----:B------:R-:W3:Y:S04]  /*c21e0*/  LDL.LU R11, [R1+0x2ae4] ;  /* 0x002ae400010b7983 */ /* 0x000ee80000300800 */
[----:B------:R-:W3:Y:S04]  /*c21f0*/  LDL.LU R10, [R1+0x2ae0] ;  /* 0x002ae000010a7983 */ /* 0x000ee80000300800 */
[----:B------:R-:W-:Y:S01]  /*c2200*/  BAR.SYNC.DEFER_BLOCKING 0x0 ;  /* 0x0000000000007b1d */ /* 0x000fe20000010000 */
[----:B------:R-:W-:-:S02]  /*c2210*/  LEA R4, P6, R3, c[0x0][0x170], 0x1 ;  /* 0x00005c0003047a11 */ /* 0x000fc400078c08ff */
[C---:B------:R-:W-:Y:S01]  /*c2220*/  ISETP.LT.AND P5, PT, R6.reuse, c[0x0][0x17c], !P5 ;  /* 0x00005f0006007a0c */ /* 0x040fe20006fa1270 */
[----:B------:R-:W-:Y:S01]  /*c2230*/  IMAD R7, R7, 0x40, R3 ;  /* 0x0000004007077824 */ /* 0x000fe200078e0203 */
[----:B------:R-:W-:Y:S01]  /*c2240*/  LEA.HI.X.SX32 R5, R3, c[0x0][0x174], 0x1, P6 ;  /* 0x00005d0003057a11 */ /* 0x000fe200030f0eff */
[C---:B------:R-:W-:Y:S01]  /*c2250*/  IMAD R3, R6.reuse, c[0x0][0x198], RZ ;  /* 0x0000660006037a24 */ /* 0x040fe200078e02ff */
[----:B------:R-:W-:Y:S02]  /*c2260*/  ISETP.GE.AND P4, PT, R6, c[0x0][0x17c], PT ;  /* 0x00005f0006007a0c */ /* 0x000fe40003f86270 */
[----:B------:R-:W-:Y:S01]  /*c2270*/  LEA R6, P6, R7, c[0x0][0x170], 0x1 ;  /* 0x00005c0007067a11 */ /* 0x000fe200078c08ff */
[----:B------:R-:W-:Y:S01]  /*c2280*/  IMAD.WIDE R20, R3, 0x2, R4 ;  /* 0x0000000203147825 */ /* 0x000fe200078e0204 */
[----:B------:R-:W-:Y:S02]  /*c2290*/  ISETP.LT.AND P4, PT, R19, c[0x0][0x178], !P4 ;  /* 0x00005e0013007a0c */ /* 0x000fe40006781270 */
[----:B------:R-:W-:-:S03]  /*c22a0*/  LEA.HI.X.SX32 R7, R7, c[0x0][0x174], 0x1, P6 ;  /* 0x00005d0007077a11 */ /* 0x000fc600030f0eff */
[----:B--2---:R0:W-:Y:S01]  /*c22b0*/  @P5 STG.E.U16 [R20.64], R23 ;  /* 0x0000001714005986 */ /* 0x0041e2000c101506 */
[----:B------:R-:W-:Y:S02]  /*c22c0*/  ISETP.LT.AND P5, PT, R12, c[0x0][0x178], !P3 ;  /* 0x00005e000c007a0c */ /* 0x000fe40005fa1270 */
[----:B------:R-:W-:Y:S01]  /*c22d0*/  ISETP.LT.AND P3, PT, R19, c[0x0][0x178], !P3 ;  /* 0x00005e0013007a0c */ /* 0x000fe20005f61270 */
[C---:B0-----:R-:W-:Y:S01]  /*c22e0*/  IMAD.WIDE R20, R3.reuse, 0x2, R6 ;  /* 0x0000000203147825 */ /* 0x041fe200078e0206 */
[----:B------:R-:W-:Y:S02]  /*c22f0*/  IADD3 R3, R3, c[0x0][0x198], RZ ;  /* 0x0000660003037a10 */ /* 0x000fe40007ffe0ff */
[----:B-----5:R-:W-:Y:S02]  /*c2300*/  PRMT R27, R23, 0x7632, R27 ;  /* 0x00007632171b7816 */ /* 0x020fe4000000001b */
[----:B------:R0:W-:Y:S01]  /*c2310*/  @P4 STG.E.U16 [R20.64], R22 ;  /* 0x0000001614004986 */ /* 0x0001e2000c101506 */
[----:B------:R-:W-:-:S02]  /*c2320*/  PRMT R26, R22, 0x7632, R26 ;  /* 0x00007632161a7816 */ /* 0x000fc4000000001a */
[----:B---3--:R-:W-:Y:S02]  /*c2330*/  ISETP.GE.AND P4, PT, R11, c[0x0][0x17c], PT ;  /* 0x00005f000b007a0c */ /* 0x008fe40003f86270 */
[----:B------:R-:W2:Y:S01]  /*c2340*/  LDL.LU R11, [R1+0x2aec] ;  /* 0x002aec00010b7983 */ /* 0x000ea20000300800 */
[----:B0-----:R-:W-:-:S04]  /*c2350*/  IMAD.WIDE R20, R3, 0x2, R4 ;  /* 0x0000000203147825 */ /* 0x001fc800078e0204 */
[----:B------:R-:W-:Y:S01]  /*c2360*/  IMAD.WIDE R22, R3, 0x2, R6 ;  /* 0x0000000203167825 */ /* 0x000fe200078e0206 */
[----:B------:R-:W-:Y:S01]  /*c2370*/  @P5 STG.E.U16 [R20.64], R27 ;  /* 0x0000001b14005986 */ /* 0x000fe2000c101506 */
[----:B------:R-:W-:-:S03]  /*c2380*/  ISETP.GE.AND P5, PT, R10, c[0x0][0x17c], PT ;  /* 0x00005f000a007a0c */ /* 0x000fc60003fa6270 */
[----:B------:R-:W3:Y:S04]  /*c2390*/  LDL.LU R10, [R1+0x2ae8] ;  /* 0x002ae800010a7983 */ /* 0x000ee80000300800 */
[----:B------:R0:W-:Y:S04]  /*c23a0*/  @P3 STG.E.U16 [R22.64], R26 ;  /* 0x0000001a16003986 */ /* 0x0001e8000c101506 */
[----:B0-----:R-:W5:Y:S04]  /*c23b0*/  LDL.LU R22, [R1+0x310] ;  /* 0x0003100001167983 */ /* 0x001f680000300800 */
[----:B------:R-:W2:Y:S01]  /*c23c0*/  LDL.LU R23, [R1+0x20] ;  /* 0x0000200001177983 */ /* 0x000ea20000300800 */
[----:B------:R-:W-:-:S02]  /*c23d0*/  ISETP.LT.AND P6, PT, R12, c[0x0][0x178], !P1 ;  /* 0x00005e000c007a0c */ /* 0x000fc40004fc1270 */
[----:B------:R-:W-:Y:S02]  /*c23e0*/  ISETP.LT.AND P1, PT, R19, c[0x0][0x178], !P1 ;  /* 0x00005e0013007a0c */ /* 0x000fe40004f21270 */
[----:B------:R-:W-:Y:S02]  /*c23f0*/  IADD3 R0, R3, c[0x0][0x198], RZ ;  /* 0x0000660003007a10 */ /* 0x000fe40007ffe0ff */
[----:B------:R-:W-:Y:S02]  /*c2400*/  ISETP.LT.AND P3, PT, R12, c[0x0][0x178], !P4 ;  /* 0x00005e000c007a0c */ /* 0x000fe40006761270 */
[----:B------:R-:W-:Y:S01]  /*c2410*/  ISETP.LT.AND P4, PT, R19, c[0x0][0x178], !P4 ;  /* 0x00005e0013007a0c */ /* 0x000fe20006781270 */
[C---:B------:R-:W-:Y:S01]  /*c2420*/  IMAD.WIDE R24, R0.reuse, 0x2, R4 ;  /* 0x0000000200187825 */ /* 0x040fe200078e0204 */
[----:B------:R-:W-:-:S03]  /*c2430*/  IADD3 R3, R0, c[0x0][0x198], RZ ;  /* 0x0000660000037a10 */ /* 0x000fc60007ffe0ff */
[----:B------:R-:W-:Y:S01]  /*c2440*/  IMAD.WIDE R20, R0, 0x2, R6 ;  /* 0x0000000200147825 */ /* 0x000fe200078e0206 */
[----:B-----5:R-:W-:Y:S01]  /*c2450*/  @P6 STG.E.U16 [R24.64], R22 ;  /* 0x0000001618006986 */ /* 0x020fe2000c101506 */
[----:B------:R-:W-:-:S03]  /*c2460*/  PRMT R27, R22, 0x7632, R27 ;  /* 0x00007632161b7816 */ /* 0x000fc6000000001b */
[----:B--2---:R0:W-:Y:S01]  /*c2470*/  @P1 STG.E.U16 [R20.64], R23 ;  /* 0x0000001714001986 */ /* 0x0041e2000c101506 */
[----:B------:R-:W-:Y:S02]  /*c2480*/  PRMT R26, R23, 0x7632, R26 ;  /* 0x00007632171a7816 */ /* 0x000fe4000000001a */
[----:B------:R-:W-:Y:S02]  /*c2490*/  ISETP.LT.AND P6, PT, R12, c[0x0][0x178], !P5 ;  /* 0x00005e000c007a0c */ /* 0x000fe40006fc1270 */
[----:B------:R-:W-:Y:S02]  /*c24a0*/  ISETP.LT.AND P1, PT, R19, c[0x0][0x178], !P5 ;  /* 0x00005e0013007a0c */ /* 0x000fe40006f21270 */
[----:B------:R-:W-:Y:S02]  /*c24b0*/  ISETP.GE.AND P5, PT, R11, c[0x0][0x17c], PT ;  /* 0x00005f000b007a0c */ /* 0x000fe40003fa6270 */
[----:B------:R-:W2:Y:S01]  /*c24c0*/  LDL.LU R11, [R1+0x2af4] ;  /* 0x002af400010b7983 */ /* 0x000ea20000300800 */
[----:B0-----:R-:W-:-:S04]  /*c24d0*/  IMAD.WIDE R20, R3, 0x2, R4 ;  /* 0x0000000203147825 */ /* 0x001fc800078e0204 */
[----:B------:R-:W-:Y:S01]  /*c24e0*/  IMAD.WIDE R22, R3, 0x2, R6 ;  /* 0x0000000203167825 */ /* 0x000fe200078e0206 */
[----:B------:R-:W-:Y:S01]  /*c24f0*/  @P3 STG.E.U16 [R20.64], R27 ;  /* 0x0000001b14003986 */ /* 0x000fe2000c101506 */
[----:B---3--:R-:W-:-:S03]  /*c2500*/  ISETP.GE.AND P3, PT, R10, c[0x0][0x17c], PT ;  /* 0x00005f000a007a0c */ /* 0x008fc60003f66270 */
[----:B------:R-:W3:Y:S04]  /*c2510*/  LDL.LU R10, [R1+0x2af0] ;  /* 0x002af000010a7983 */ /* 0x000ee80000300800 */
[----:B------:R0:W-:Y:S04]  /*c2520*/  @P4 STG.E.U16 [R22.64], R26 ;  /* 0x0000001a16004986 */ /* 0x0001e8000c101506 */
[----:B0-----:R-:W5:Y:S04]  /*c2530*/  LDL.LU R22, [R1+0x320] ;  /* 0x0003200001167983 */ /* 0x001f680000300800 */
[----:B------:R-:W2:Y:S01]  /*c2540*/  LDL.LU R23, [R1] ;  /* 0x0000000001177983 */ /* 0x000ea20000300800 */
[----:B------:R-:W-:-:S02]  /*c2550*/  IADD3 R0, R3, c[0x0][0x198], RZ ;  /* 0x0000660003007a10 */ /* 0x000fc40007ffe0ff */
[----:B------:R-:W-:-:S03]  /*c2560*/  ISETP.LT.AND P4, PT, R12, c[0x0][0x178], !P5 ;  /* 0x00005e000c007a0c */ /* 0x000fc60006f81270 */
[C---:B------:R-:W-:Y:S01]  /*c2570*/  IMAD.WIDE R24, R0.reuse, 0x2, R4 ;  /* 0x0000000200187825 */ /* 0x040fe200078e0204 */
[----:B------:R-:W-:-:S03]  /*c2580*/  IADD3 R3, R0, c[0x0][0x198], RZ ;  /* 0x0000660000037a10 */ /* 0x000fc60007ffe0ff */
[----:B------:R-:W-:Y:S01]  /*c2590*/  IMAD.WIDE R20, R0, 0x2, R6 ;  /* 0x0000000200147825 */ /* 0x000fe200078e0206 */
[----:B-----5:R-:W-:Y:S01]  /*c25a0*/  @P6 STG.E.U16 [R24.64], R22 ;  /* 0x0000001618006986 */ /* 0x020fe2000c101506 */
[----:B------:R-:W-:-:S03]  /*c25b0*/  PRMT R27, R22, 0x7632, R27 ;  /* 0x00007632161b7816 */ /* 0x000fc6000000001b */
[----:B--2---:R0:W-:Y:S02]  /*c25c0*/  @P1 STG.E.U16 [R20.64], R23 ;  /* 0x0000001714001986 */ /* 0x0041e4000c101506 */
[----:B0-----:R-:W-:-:S05]  /*c25d0*/  IMAD.WIDE R20, R3, 0x2, R4 ;  /* 0x0000000203147825 */ /* 0x001fca00078e0204 */
[----:B------:R0:W-:Y:S01]  /*c25e0*/  @P4 STG.E.U16 [R20.64], R27 ;  /* 0x0000001b14004986 */ /* 0x0001e2000c101506 */
[----:B------:R-:W-:Y:S02]  /*c25f0*/  ISETP.LT.AND P6, PT, R12, c[0x0][0x178], !P3 ;  /* 0x00005e000c007a0c */ /* 0x000fe40005fc1270 */
[----:B------:R-:W-:Y:S01]  /*c2600*/  ISETP.LT.AND P1, PT, R19, c[0x0][0x178], !P3 ;  /* 0x00005e0013007a0c */ /* 0x000fe20005f21270 */
[----:B0-----:R-:W2:Y:S01]  /*c2610*/  LDL.LU R27, [R1+0x330] ;  /* 0x00033000011b7983 */ /* 0x001ea20000300800 */
[----:B------:R-:W-:Y:S02]  /*c2620*/  ISETP.GE.AND P3, PT, R11, c[0x0][0x17c], PT ;  /* 0x00005f000b007a0c */ /* 0x000fe40003f66270 */
[----:B---3--:R-:W-:Y:S01]  /*c2630*/  ISETP.GE.AND P4, PT, R10, c[0x0][0x17c], PT ;  /* 0x00005f000a007a0c */ /* 0x008fe20003f86270 */
[----:B------:R-:W3:Y:S04]  /*c2640*/  LDL.LU R11, [R1+0x2afc] ;  /* 0x002afc00010b7983 */ /* 0x000ee80000300800 */
[----:B------:R-:W5:Y:S01]  /*c2650*/  LDL.LU R10, [R1+0x2af8] ;  /* 0x002af800010a7983 */ /* 0x000f620000300800 */
[----:B------:R-:W-:-:S02]  /*c2660*/  ISETP.LT.AND P5, PT, R19, c[0x0][0x178], !P5 ;  /* 0x00005e0013007a0c */ /* 0x000fc40006fa1270 */
[----:B------:R-:W-:Y:S01]  /*c2670*/  PRMT R26, R23, 0x7632, R26 ;  /* 0x00007632171a7816 */ /* 0x000fe2000000001a */
[C---:B------:R-:W-:Y:S01]  /*c2680*/  IMAD.WIDE R22, R3.reuse, 0x2, R6 ;  /* 0x0000000203167825 */ /* 0x040fe200078e0206 */
[----:B------:R-:W-:-:S05]  /*c2690*/  IADD3 R0, R3, c[0x0][0x198], RZ ;  /* 0x0000660003007a10 */ /* 0x000fca0007ffe0ff */
[----:B------:R-:W-:-:S04]  /*c26a0*/  IMAD.WIDE R24, R0, 0x2, R4 ;  /* 0x0000000200187825 */ /* 0x000fc800078e0204 */
[----:B------:R0:W-:Y:S01]  /*c26b0*/  @P5 STG.E.U16 [R22.64], R26 ;  /* 0x0000001a16005986 */ /* 0x0001e2000c101506 */
[----:B------:R-:W-:Y:S01]  /*c26c0*/  IMAD.WIDE R20, R0, 0x2, R6 ;  /* 0x0000000200147825 */ /* 0x000fe200078e0206 */
[----:B------:R-:W-:Y:S02]  /*c26d0*/  ISETP.LT.AND P5, PT, R12, c[0x0][0x178], !P3 ;  /* 0x00005e000c007a0c */ /* 0x000fe40005fa1270 */
[----:B------:R-:W-:Y:S02]  /*c26e0*/  ISETP.LT.AND P3, PT, R19, c[0x0][0x178], !P3 ;  /* 0x00005e0013007a0c */ /* 0x000fe40005f61270 */
[----:B0-----:R-:W-:Y:S01]  /*c26f0*/  IADD3 R22, R0, c[0x0][0x198], RZ ;  /* 0x0000660000167a10 */ /* 0x001fe20007ffe0ff */
[----:B------:R-:W4:Y:S03]  /*c2700*/  LDL.LU R26, [R1+0x40] ;  /* 0x00004000011a7983 */ /* 0x000f260000300800 */
[----:B------:R-:W-:Y:S01]  /*c2710*/  IADD3 R0, R22, c[0x0][0x198], RZ ;  /* 0x0000660016007a10 */ /* 0x000fe20007ffe0ff */
[----:B--2---:R-:W-:Y:S04]  /*c2720*/  @P6 STG.E.U16 [R24.64], R27 ;  /* 0x0000001b18006986 */ /* 0x004fe8000c101506 */
[----:B------:R0:W-:Y:S01]  /*c2730*/  @P1 STG.E.U16 [R20.64], R16 ;  /* 0x0000001014001986 */ /* 0x0001e2000c101506 */
[----:B------:R-:W-:-:S02]  /*c2740*/  ISETP.LT.AND P6, PT, R12, c[0x0][0x178], !P4 ;  /* 0x00005e000c007a0c */ /* 0x000fc400067c1270 */
[----:B------:R-:W-:Y:S02]  /*c2750*/  ISETP.LT.AND P1, PT, R19, c[0x0][0x178], !P4 ;  /* 0x00005e0013007a0c */ /* 0x000fe40006721270 */
[----:B---3--:R-:W-:Y:S02]  /*c2760*/  ISETP.GE.AND P4, PT, R11, c[0x0][0x17c], PT ;  /* 0x00005f000b007a0c */ /* 0x008fe40003f86270 */
[----:B0-----:R-:W-:Y:S01]  /*c2770*/  PRMT R16, R27, 0x7632, R16 ;  /* 0x000076321b107816 */ /* 0x001fe20000000010 */
[----:B------:R-:W-:Y:S01]  /*c2780*/  IMAD.WIDE R20, R22, 0x2, R4 ;  /* 0x0000000216147825 */ /* 0x000fe200078e0204 */
[----:B------:R-:W2:Y:S02]  /*c2790*/  LDL.LU R27, [R1+0x50] ;  /* 0x00005000011b7983 */ /* 0x000ea40000300800 */
[----:B------:R-:W-:Y:S01]  /*c27a0*/  PRMT R3, R16, 0x7632, R3 ;  /* 0x0000763210037816 */ /* 0x000fe20000000003 */
[----:B------:R-:W-:Y:S01]  /*c27b0*/  IMAD.WIDE R22, R22, 0x2, R6 ;  /* 0x0000000216167825 */ /* 0x000fe200078e0206 */
[----:B------:R-:W-:Y:S01]  /*c27c0*/  @P5 STG.E.U16 [R20.64], R16 ;  /* 0x0000001014005986 */ /* 0x000fe2000c101506 */
[----:B-----5:R-:W-:-:S03]  /*c27d0*/  ISETP.GE.AND P5, PT, R10, c[0x0][0x17c], PT ;  /* 0x00005f000a007a0c */ /* 0x020fc60003fa6270 */
[----:B------:R-:W3:Y:S04]  /*c27e0*/  LDL.LU R11, [R1+0x2b04] ;  /* 0x002b0400010b7983 */ /* 0x000ee80000300800 */
[----:B------:R-:W5:Y:S04]  /*c27f0*/  LDL.LU R10, [R1+0x2b00] ;  /* 0x002b0000010a7983 */ /* 0x000f680000300800 */
[----:B------:R0:W-:Y:S04]  /*c2800*/  @P3 STG.E.U16 [R22.64], R3 ;  /* 0x0000000316003986 */ /* 0x0001e8000c101506 */
[----:B0-----:R-:W2:Y:S01]  /*c2810*/  LDL.LU R23, [R1+0x340] ;  /* 0x0003400001177983 */ /* 0x001ea20000300800 */
[----:B------:R-:W-:Y:S01]  /*c2820*/  ISETP.LT.AND P3, PT, R12, c[0x0][0x178], !P4 ;  /* 0x00005e000c007a0c */ /* 0x000fe20006761270 */
[----:B------:R-:W-:Y:S01]  /*c2830*/  IMAD.WIDE R24, R0, 0x2, R4 ;  /* 0x0000000200187825 */ /* 0x000fe200078e0204 */
[----:B------:R-:W-:-:S02]  /*c2840*/  ISETP.LT.AND P4, PT, R19, c[0x0][0x178], !P4 ;  /* 0x00005e0013007a0c */ /* 0x000fc40006781270 */
[C---:B------:R-:W-:Y:S01]  /*c2850*/  IADD3 R22, R0.reuse, c[0x0][0x198], RZ ;  /* 0x0000660000167a10 */ /* 0x040fe20007ffe0ff */
[----:B------:R-:W-:Y:S01]  /*c2860*/  IMAD.WIDE R20, R0, 0x2, R6 ;  /* 0x0000000200147825 */ /* 0x000fe200078e0206 */
[----:B----4-:R-:W-:Y:S02]  /*c2870*/  PRMT R3, R26, 0x7632, R3 ;  /* 0x000076321a037816 */ /* 0x010fe40000000003 */
[----:B------:R-:W-:Y:S01]  /*c2880*/  IADD3 R0, R22, c[0x0][0x198], RZ ;  /* 0x0000660016007a10 */ /* 0x000fe20007ffe0ff */
[----:B--2---:R-:W-:Y:S01]  /*c2890*/  @P6 STG.E.U16 [R24.64], R23 ;  /* 0x0000001718006986 */ /* 0x004fe2000c101506 */
[----:B------:R-:W-:-:S03]  /*c28a0*/  PRMT R16, R23, 0x7632, R16 ;  /* 0x0000763217107816 */ /* 0x000fc60000000010 */
[----:B------:R0:W-:Y:S01]  /*c28b0*/  @P1 STG.E.U16 [R20.64], R26 ;  /* 0x0000001a14001986 */ /* 0x0001e2000c101506 */
[----:B------:R-:W-:Y:S02]  /*c28c0*/  ISETP.LT.AND P6, PT, R12, c[0x0][0x178], !P5 ;  /* 0x00005e000c007a0c */ /* 0x000fe40006fc1270 */
[----:B------:R-:W-:Y:S02]  /*c28d0*/  ISETP.LT.AND P1, PT, R19, c[0x0][0x178], !P5 ;  /* 0x00005e0013007a0c */ /* 0x000fe40006f21270 */
[----:B---3--:R-:W-:Y:S01]  /*c28e0*/  ISETP.GE.AND P5, PT, R11, c[0x0][0x17c], PT ;  /* 0x00005f000b007a0c */ /* 0x008fe20003fa6270 */
[C---:B0-----:R-:W-:Y:S01]  /*c28f0*/  IMAD.WIDE R20, R22.reuse, 0x2, R4 ;  /* 0x0000000216147825 */ /* 0x041fe200078e0204 */
[----:B------:R-:W2:Y:S03]  /*c2900*/  LDL.LU R26, [R1+0x60] ;  /* 0x00006000011a7983 */ /* 0x000ea60000300800 */
[----:B------:R-:W-:Y:S01]  /*c2910*/  IMAD.WIDE R22, R22, 0x2, R6 ;  /* 0x0000000216167825 */ /* 0x000fe200078e0206 */
[----:B------:R-:W-:Y:S01]  /*c2920*/  @P3 STG.E.U16 [R20.64], R16 ;  /* 0x0000001014003986 */ /* 0x000fe2000c101506 */
[----:B-----5:R-:W-:-:S03]  /*c2930*/  ISETP.GE.AND P3, PT, R10, c[0x0][0x17c], PT ;  /* 0x00005f000a007a0c */ /* 0x020fc60003f66270 */
[----:B------:R-:W3:Y:S04]  /*c2940*/  LDL.LU R11, [R1+0x2b0c] ;  /* 0x002b0c00010b7983 */ /* 0x000ee80000300800 */
[----:B------:R-:W4:Y:S04]  /*c2950*/  LDL.LU R10, [R1+0x2b08] ;  /* 0x002b0800010a7983 */ /* 0x000f280000300800 */
[----:B------:R0:W-:Y:S04]  /*c2960*/  @P4 STG.E.U16 [R22.64], R3 ;  /* 0x0000000316004986 */ /* 0x0001e8000c101506 */
[----:B0-----:R-:W5:Y:S01]  /*c2970*/  LDL.LU R23, [R1+0x350] ;  /* 0x0003500001177983 */ /* 0x001f620000300800 */
[----:B------:R-:W-:Y:S01]  /*c2980*/  ISETP.LT.AND P4, PT, R12, c[0x0][0x178], !P5 ;  /* 0x00005e000c007a0c */ /* 0x000fe20006f81270 */
[----:B------:R-:W-:Y:S01]  /*c2990*/  IMAD.WIDE R24, R0, 0x2, R4 ;  /* 0x0000000200187825 */ /* 0x000fe200078e0204 */
[----:B------:R-:W-:-:S02]  /*c29a0*/  ISETP.LT.AND P5, PT, R19, c[0x0][0x178], !P5 ;  /* 0x00005e0013007a0c */ /* 0x000fc40006fa1270 */
[C---:B------:R-:W-:Y:S01]  /*c29b0*/  IADD3 R22, R0.reuse, c[0x0][0x198], RZ ;  /* 0x0000660000167a10 */ /* 0x040fe20007ffe0ff */
[----:B------:R-:W-:Y:S01]  /*c29c0*/  IMAD.WIDE R20, R0, 0x2, R6 ;  /* 0x0000000200147825 */ /* 0x000fe200078e0206 */
[----:B------:R-:W-:Y:S02]  /*c29d0*/  PRMT R3, R27, 0x7632, R3 ;  /* 0x000076321b037816 */ /* 0x000fe40000000003 */
[----:B------:R-:W-:Y:S01]  /*c29e0*/  IADD3 R0, R22, c[0x0][0x198], RZ ;  /* 0x0000660016007a10 */ /* 0x000fe20007ffe0ff */
[----:B-----5:R-:W-:Y:S01]  /*c29f0*/  @P6 STG.E.U16 [R24.64], R23 ;  /* 0x0000001718006986 */ /* 0x020fe2000c101506 */
[----:B------:R-:W-:-:S03]  /*c2a00*/  PRMT R16, R23, 0x7632, R16 ;  /* 0x0000763217107816 */ /* 0x000fc60000000010 */
[----:B------:R0:W-:Y:S01]  /*c2a10*/  @P1 STG.E.U16 [R20.64], R27 ;  /* 0x0000001b14001986 */ /* 0x0001e2000c101506 */
[----:B------:R-:W-:Y:S02]  /*c2a20*/  ISETP.LT.AND P6, PT, R12, c[0x0][0x178], !P3 ;  /* 0x00005e000c007a0c */ /* 0x000fe40005fc1270 */
[----:B------:R-:W-:Y:S02]  /*c2a30*/  ISETP.LT.AND P1, PT, R19, c[0x0][0x178], !P3 ;  /* 0x00005e0013007a0c */ /* 0x000fe40005f21270 */
[----:B---3--:R-:W-:Y:S01]  /*c2a40*/  ISETP.GE.AND P3, PT, R11, c[0x0][0x17c], PT ;  /* 0x00005f000b007a0c */ /* 0x008fe20003f66270 */
[C---:B0-----:R-:W-:Y:S01]  /*c2a50*/  IMAD.WIDE R20, R22.reuse, 0x2, R4 ;  /* 0x0000000216147825 */ /* 0x041fe200078e0204 */
[----:B------:R-:W3:Y:S03]  /*c2a60*/  LDL.LU R27, [R1+0x70] ;  /* 0x00007000011b7983 */ /* 0x000ee60000300800 */
[----:B------:R-:W-:Y:S01]  /*c2a70*/  IMAD.WIDE R22, R22, 0x2, R6 ;  /* 0x0000000216167825 */ /* 0x000fe200078e0206 */
[----:B------:R-:W-:Y:S01]  /*c2a80*/  @P4 STG.E.U16 [R20.64], R16 ;  /* 0x0000001014004986 */ /* 0x000fe2000c101506 */
[----:B----4-:R-:W-:-:S03]  /*c2a90*/  ISETP.GE.AND P4, PT, R10, c[0x0][0x17c], PT ;  /* 0x00005f000a007a0c */ /* 0x010fc60003f86270 */
[----:B------:R-:W4:Y:S04]  /*c2aa0*/  LDL.LU R11, [R1+0x2b14] ;  /* 0x002b1400010b7983 */ /* 0x000f280000300800 */
[----:B------:R-:W5:Y:S04]  /*c2ab0*/  LDL.LU R10, [R1+0x2b10] ;  /* 0x002b1000010a7983 */ /* 0x000f680000300800 */
[----:B------:R0:W-:Y:S04]  /*c2ac0*/  @P5 STG.E.U16 [R22.64], R3 ;  /* 0x0000000316005986 */ /* 0x0001e8000c101506 */
[----:B0-----:R-:W3:Y:S01]  /*c2ad0*/  LDL.LU R23, [R1+0x360] ;  /* 0x0003600001177983 */ /* 0x001ee20000300800 */
[----:B------:R-:W-:Y:S01]  /*c2ae0*/  ISETP.LT.AND P5, PT, R12, c[0x0][0x178], !P3 ;  /* 0x00005e000c007a0c */ /* 0x000fe20005fa1270 */
[----:B------:R-:W-:Y:S01]  /*c2af0*/  IMAD.WIDE R24, R0, 0x2, R4 ;  /* 0x0000000200187825 */ /* 0x000fe200078e0204 */
[----:B------:R-:W-:-:S02]  /*c2b00*/  ISETP.LT.AND P3, PT, R19, c[0x0][0x178], !P3 ;  /* 0x00005e0013007a0c */ /* 0x000fc40005f61270 */
[C---:B------:R-:W-:Y:S01]  /*c2b10*/  IADD3 R22, R0.reuse, c[0x0][0x198], RZ ;  /* 0x0000660000167a10 */ /* 0x040fe20007ffe0ff */
[----:B------:R-:W-:Y:S01]  /*c2b20*/  IMAD.WIDE R20, R0, 0x2, R6 ;  /* 0x0000000200147825 */ /* 0x000fe200078e0206 */
[----:B--2---:R-:W-:Y:S02]  /*c2b30*/  PRMT R3, R26, 0x7632, R3 ;  /* 0x000076321a037816 */ /* 0x004fe40000000003 */
[----:B------:R-:W-:Y:S01]  /*c2b40*/  IADD3 R0, R22, c[0x0][0x198], RZ ;  /* 0x0000660016007a10 */ /* 0x000fe20007ffe0ff */
[----:B---3--:R-:W-:Y:S01]  /*c2b50*/  @P6 STG.E.U16 [R24.64], R23 ;  /* 0x0000001718006986 */ /* 0x008fe2000c101506 */
[----:B------:R-:W-:-:S03]  /*c2b60*/  PRMT R16, R23, 0x7632, R16 ;  /* 0x0000763217107816 */ /* 0x000fc60000000010 */
[----:B------:R0:W-:Y:S01]  /*c2b70*/  @P1 STG.E.U16 [R20.64], R26 ;  /* 0x0000001a14001986 */ /* 0x0001e2000c101506 */
[----:B------:R-:W-:Y:S02]  /*c2b80*/  ISETP.LT.AND P6, PT, R12, c[0x0][0x178], !P4 ;  /* 0x00005e000c007a0c */ /* 0x000fe400067c1270 */
[----:B------:R-:W-:Y:S02]  /*c2b90*/  ISETP.LT.AND P1, PT, R19, c[0x0][0x178], !P4 ;  /* 0x00005e0013007a0c */ /* 0x000fe40006721270 */
[----:B----4-:R-:W-:Y:S01]  /*c2ba0*/  ISETP.GE.AND P4, PT, R11, c[0x0][0x17c], PT ;  /* 0x00005f000b007a0c */ /* 0x010fe20003f86270 */
        /* <DEDUP_REMOVED lines=75> */
[----:B------:R-:W-:Y:S01]  /*c3060*/  IMAD.WIDE R24, R0, 0x2, R4 ;  /* 0x0000000200187825 */ /* 0x000fe200078e0204 */
[----:B------:R-:W-:-:S02]  /*c3070*/  ISETP.LT.AND P3, PT, R12, c[0x0][0x178], !P4 ;  /* 0x00005e000c007a0c */ /* 0x000fc40006761270 */
[----:B------:R-:W-:Y:S01]  /*c3080*/  ISETP.LT.AND P4, PT, R19, c[0x0][0x178], !P4 ;  /* 0x00005e0013007a0c */ /* 0x000fe20006781270 */
[C---:B------:R-:W-:Y:S01]  /*c3090*/  IMAD.WIDE R20, R0.reuse, 0x2, R6 ;  /* 0x0000000200147825 */ /* 0x040fe200078e0206 */
[----:B------:R-:W-:-:S04]  /*c30a0*/  IADD3 R22, R0, c[0x0][0x198], RZ ;  /* 0x0000660000167a10 */ /* 0x000fc80007ffe0ff */
[----:B------:R-:W-:Y:S02]  /*c30b0*/  IADD3 R0, R22, c[0x0][0x198], RZ ;  /* 0x0000660016007a10 */ /* 0x000fe40007ffe0ff */
[----:B--2---:R-:W-:Y:S01]  /*c30c0*/  PRMT R16, R26, 0x7632, R16 ;  /* 0x000076321a107816 */ /* 0x004fe20000000010 */
[----:B---3--:R0:W-:Y:S01]  /*c30d0*/  @P6 STG.E.U16 [R24.64], R23 ;  /* 0x0000001718006986 */ /* 0x0081e2000c101506 */
[----:B------:R-:W-:Y:S02]  /*c30e0*/  ISETP.LT.AND P6, PT, R12, c[0x0][0x178], !P5 ;  /* 0x00005e000c007a0c */ /* 0x000fe40006fc1270 */
[----:B------:R-:W-:Y:S01]  /*c30f0*/  PRMT R3, R23, 0x7632, R3 ;  /* 0x0000763217037816 */ /* 0x000fe20000000003 */
[----:B------:R1:W-:Y:S01]  /*c3100*/  @P1 STG.E.U16 [R20.64], R26 ;  /* 0x0000001a14001986 */ /* 0x0003e2000c101506 */
[----:B------:R-:W-:Y:S02]  /*c3110*/  ISETP.LT.AND P1, PT, R19, c[0x0][0x178], !P5 ;  /* 0x00005e0013007a0c */ /* 0x000fe40006f21270 */
[----:B----4-:R-:W-:Y:S01]  /*c3120*/  ISETP.GE.AND P5, PT, R11, c[0x0][0x17c], PT ;  /* 0x00005f000b007a0c */ /* 0x010fe20003fa6270 */
[----:B0-----:R-:W-:-:S04]  /*c3130*/  IMAD.WIDE R24, R0, 0x2, R4 ;  /* 0x0000000200187825 */ /* 0x001fc800078e0204 */
[C---:B-1----:R-:W-:Y:S01]  /*c3140*/  IMAD.WIDE R20, R22.reuse, 0x2, R4 ;  /* 0x0000000216147825 */ /* 0x042fe200078e0204 */
[----:B------:R-:W2:Y:S03]  /*c3150*/  LDL.LU R26, [R1+0x344] ;  /* 0x00034400011a7983 */ /* 0x000ea60000300800 */
[----:B------:R-:W-:Y:S01]  /*c3160*/  IMAD.WIDE R22, R22, 0x2, R6 ;  /* 0x0000000216167825 */ /* 0x000fe200078e0206 */
[----:B------:R-:W3:Y:S04]  /*c3170*/  LDL.LU R19, [R1+0x44] ;  /* 0x0000440001137983 */ /* 0x000ee80000300800 */
[----:B------:R-:W-:Y:S01]  /*c3180*/  @P3 STG.E.U16 [R20.64], R3 ;  /* 0x0000000314003986 */ /* 0x000fe2000c101506 */
[----:B-----5:R-:W-:-:S03]  /*c3190*/  ISETP.GE.AND P3, PT, R10, c[0x0][0x17c], PT ;  /* 0x00005f000a007a0c */ /* 0x020fc60003f66270 */
[----:B------:R-:W4:Y:S04]  /*c31a0*/  LDL.LU R11, [R1+0x2b3c] ;  /* 0x002b3c00010b7983 */ /* 0x000f280000300800 */
[----:B------:R-:W-:Y:S04]  /*c31b0*/  @P4 STG.E.U16 [R22.64], R16 ;  /* 0x0000001016004986 */ /* 0x000fe8000c101506 */
[----:B------:R-:W5:Y:S04]  /*c31c0*/  LDL.LU R10, [R1+0x2b38] ;  /* 0x002b3800010a7983 */ /* 0x000f680000300800 */
[----:B------:R0:W-:Y:S04]  /*c31d0*/  @P6 STG.E.U16 [R24.64], R27 ;  /* 0x0000001b18006986 */ /* 0x0001e8000c101506 */
[----:B0-----:R-:W2:Y:S01]  /*c31e0*/  LDL R25, [R1+0x11c8] ;  /* 0x0011c80001197983 */ /* 0x001ea20000100800 */
[----:B------:R-:W-:Y:S01]  /*c31f0*/  ISETP.LT.AND P4, PT, R12, c[0x0][0x178], !P5 ;  /* 0x00005e000c007a0c */ /* 0x000fe20006f81270 */
[C---:B------:R-:W-:Y:S01]  /*c3200*/  IMAD.WIDE R20, R0.reuse, 0x2, R6 ;  /* 0x0000000200147825 */ /* 0x040fe200078e0206 */
[----:B------:R-:W-:-:S02]  /*c3210*/  IADD3 R22, R0, c[0x0][0x198], RZ ;  /* 0x0000660000167a10 */ /* 0x000fc40007ffe0ff */
[----:B------:R-:W-:Y:S02]  /*c3220*/  PRMT R24, R17, 0x7632, R24 ;  /* 0x0000763211187816 */ /* 0x000fe40000000018 */
[----:B------:R0:W-:Y:S01]  /*c3230*/  @P1 STG.E.U16 [R20.64], R17 ;  /* 0x0000001114001986 */ /* 0x0001e2000c101506 */
[----:B------:R-:W-:Y:S02]  /*c3240*/  PRMT R3, R27, 0x7632, R3 ;  /* 0x000076321b037816 */ /* 0x000fe40000000003 */
[----:B------:R-:W-:Y:S01]  /*c3250*/  ISETP.LT.AND P6, PT, R12, c[0x0][0x178], !P3 ;  /* 0x00005e000c007a0c */ /* 0x000fe20005fc1270 */
[----:B------:R-:W3:Y:S01]  /*c3260*/  LDL.LU R27, [R1+0x54] ;  /* 0x00005400011b7983 */ /* 0x000ee20000300800 */
[----:B0-----:R-:W-:-:S05]  /*c3270*/  IMAD.WIDE R16, R22, 0x2, R4 ;  /* 0x0000000216107825 */ /* 0x001fca00078e0204 */
[----:B------:R0:W-:Y:S01]  /*c3280*/  @P4 STG.E.U16 [R16.64], R3 ;  /* 0x0000000310004986 */ /* 0x0001e2000c101506 */
[----:B-----5:R-:W-:Y:S02]  /*c3290*/  ISETP.GE.AND P4, PT, R10, c[0x0][0x17c], PT ;  /* 0x00005f000a007a0c */ /* 0x020fe40003f86270 */
[----:B--2---:R-:W-:Y:S02]  /*c32a0*/  ISETP.LT.AND P1, PT, R25, c[0x0][0x178], !P3 ;  /* 0x00005e0019007a0c */ /* 0x004fe40005f21270 */
[----:B----4-:R-:W-:Y:S02]  /*c32b0*/  ISETP.GE.AND P3, PT, R11, c[0x0][0x17c], PT ;  /* 0x00005f000b007a0c */ /* 0x010fe40003f66270 */
[----:B------:R-:W2:Y:S04]  /*c32c0*/  LDL.LU R11, [R1+0x2b44] ;  /* 0x002b4400010b7983 */ /* 0x000ea80000300800 */
[----:B------:R-:W4:Y:S01]  /*c32d0*/  LDL.LU R10, [R1+0x2b40] ;  /* 0x002b4000010a7983 */ /* 0x000f220000300800 */
[----:B------:R-:W-:Y:S01]  /*c32e0*/  ISETP.LT.AND P5, PT, R25, c[0x0][0x178], !P5 ;  /* 0x00005e0019007a0c */ /* 0x000fe20006fa1270 */
[C---:B------:R-:W-:Y:S01]  /*c32f0*/  IMAD.WIDE R20, R22.reuse, 0x2, R6 ;  /* 0x0000000216147825 */ /* 0x040fe200078e0206 */
[----:B------:R-:W-:-:S05]  /*c3300*/  IADD3 R0, R22, c[0x0][0x198], RZ ;  /* 0x0000660016007a10 */ /* 0x000fca0007ffe0ff */
[----:B------:R-:W-:-:S06]  /*c3310*/  IMAD.WIDE R22, R0, 0x2, R4 ;  /* 0x0000000200167825 */ /* 0x000fcc00078e0204 */
[----:B------:R1:W-:Y:S01]  /*c3320*/  @P5 STG.E.U16 [R20.64], R24 ;  /* 0x0000001814005986 */ /* 0x0003e2000c101506 */
[----:B------:R-:W-:Y:S01]  /*c3330*/  ISETP.LT.AND P5, PT, R12, c[0x0][0x178], !P3 ;  /* 0x00005e000c007a0c */ /* 0x000fe20005fa1270 */
[C---:B0-----:R-:W-:Y:S01]  /*c3340*/  IMAD.WIDE R16, R0.reuse, 0x2, R6 ;  /* 0x0000000200107825 */ /* 0x041fe200078e0206 */
[----:B------:R-:W-:Y:S01]  /*c3350*/  ISETP.LT.AND P3, PT, R25, c[0x0][0x178], !P3 ;  /* 0x00005e0019007a0c */ /* 0x000fe20005f61270 */
[----:B------:R0:W-:Y:S04]  /*c3360*/  @P6 STG.E.U16 [R22.64], R26 ;  /* 0x0000001a16006986 */ /* 0x0001e8000c101506 */
[----:B---3--:R3:W-:Y:S01]  /*c3370*/  @P1 STG.E.U16 [R16.64], R19 ;  /* 0x0000001310001986 */ /* 0x0087e2000c101506 */
[----:B-1----:R-:W-:Y:S02]  /*c3380*/  IADD3 R20, R0, c[0x0][0x198], RZ ;  /* 0x0000660000147a10 */ /* 0x002fe40007ffe0ff */
[----:B------:R-:W-:-:S02]  /*c3390*/  PRMT R0, R26, 0x7632, R0 ;  /* 0x000076321a007816 */ /* 0x000fc40000000000 */
[C---:B------:R-:W-:Y:S01]  /*c33a0*/  IADD3 R3, R20.reuse, c[0x0][0x198], RZ ;  /* 0x0000660014037a10 */ /* 0x040fe20007ffe0ff */
[----:B0-----:R-:W5:Y:S01]  /*c33b0*/  LDL.LU R26, [R1+0x364] ;  /* 0x00036400011a7983 */ /* 0x001f620000300800 */
[----:B------:R-:W-:Y:S01]  /*c33c0*/  PRMT R24, R19, 0x7632, R24 ;  /* 0x0000763213187816 */ /* 0x000fe20000000018 */
[----:B---3--:R-:W-:Y:S01]  /*c33d0*/  IMAD.WIDE R16, R20, 0x2, R4 ;  /* 0x0000000214107825 */ /* 0x008fe200078e0204 */
[----:B------:R-:W-:Y:S01]  /*c33e0*/  ISETP.LT.AND P6, PT, R12, c[0x0][0x178], !P4 ;  /* 0x00005e000c007a0c */ /* 0x000fe200067c1270 */
[----:B------:R-:W3:Y:S02]  /*c33f0*/  LDL.LU R19, [R1+0x64] ;  /* 0x0000640001137983 */ /* 0x000ee40000300800 */
[----:B------:R-:W-:Y:S01]  /*c3400*/  IMAD.WIDE R20, R20, 0x2, R6 ;  /* 0x0000000214147825 */ /* 0x000fe200078e0206 */
[----:B------:R-:W-:Y:S01]  /*c3410*/  ISETP.LT.AND P1, PT, R25, c[0x0][0x178], !P4 ;  /* 0x00005e0019007a0c */ /* 0x000fe20006721270 */
[----:B------:R-:W-:Y:S04]  /*c3420*/  @P5 STG.E.U16 [R16.64], R0 ;  /* 0x0000000010005986 */ /* 0x000fe8000c101506 */
[----:B------:R0:W-:Y:S01]  /*c3430*/  @P3 STG.E.U16 [R20.64], R24 ;  /* 0x0000001814003986 */ /* 0x0001e2000c101506 */
[----:B--2---:R-:W-:-:S03]  /*c3440*/  ISETP.GE.AND P4, PT, R11, c[0x0][0x17c], PT ;  /* 0x00005f000b007a0c */ /* 0x004fc60003f86270 */
[----:B------:R-:W2:Y:S01]  /*c3450*/  LDL.LU R11, [R1+0x2b4c] ;  /* 0x002b4c00010b7983 */ /* 0x000ea20000300800 */
[----:B----4-:R-:W-:-:S03]  /*c3460*/  ISETP.GE.AND P5, PT, R10, c[0x0][0x17c], PT ;  /* 0x00005f000a007a0c */ /* 0x010fc60003fa6270 */
[----:B------:R-:W4:Y:S04]  /*c3470*/  LDL.LU R10, [R1+0x2b48] ;  /* 0x002b4800010a7983 */ /* 0x000f280000300800 */
[----:B0-----:R-:W2:Y:S01]  /*c3480*/  LDL.LU R21, [R1+0x354] ;  /* 0x0003540001157983 */ /* 0x001ea20000300800 */
[----:B------:R-:W-:Y:S01]  /*c3490*/  ISETP.LT.AND P3, PT, R12, c[0x0][0x178], !P4 ;  /* 0x00005e000c007a0c */ /* 0x000fe20006761270 */
[C---:B------:R-:W-:Y:S01]  /*c34a0*/  IMAD.WIDE R22, R3.reuse, 0x2, R4 ;  /* 0x0000000203167825 */ /* 0x040fe200078e0204 */
[----:B------:R-:W-:-:S03]  /*c34b0*/  IADD3 R20, R3, c[0x0][0x198], RZ ;  /* 0x0000660003147a10 */ /* 0x000fc60007ffe0ff */
[----:B------:R-:W-:Y:S01]  /*c34c0*/  IMAD.WIDE R16, R3, 0x2, R6 ;  /* 0x0000000203107825 */ /* 0x000fe200078e0206 */
[----:B------:R-:W-:Y:S02]  /*c34d0*/  PRMT R24, R27, 0x7632, R24 ;  /* 0x000076321b187816 */ /* 0x000fe40000000018 */
[----:B------:R-:W-:Y:S02]  /*c34e0*/  ISETP.LT.AND P4, PT, R25, c[0x0][0x178], !P4 ;  /* 0x00005e0019007a0c */ /* 0x000fe40006781270 */
[----:B------:R-:W-:Y:S01]  /*c34f0*/  IADD3 R3, R20, c[0x0][0x198], RZ ;  /* 0x0000660014037a10 */ /* 0x000fe20007ffe0ff */
[----:B--2---:R-:W-:Y:S01]  /*c3500*/  @P6 STG.E.U16 [R22.64], R21 ;  /* 0x0000001516006986 */ /* 0x004fe2000c101506 */
[----:B------:R-:W-:-:S03]  /*c3510*/  PRMT R0, R21, 0x7632, R0 ;  /* 0x0000763215007816 */ /* 0x000fc60000000000 */
[----:B------:R0:W-:Y:S01]  /*c3520*/  @P1 STG.E.U16 [R16.64], R27 ;  /* 0x0000001b10001986 */ /* 0x0001e2000c101506 */
[----:B------:R-:W-:Y:S02]  /*c3530*/  ISETP.LT.AND P6, PT, R12, c[0x0][0x178], !P5 ;  /* 0x00005e000c007a0c */ /* 0x000fe40006fc1270 */
[----:B------:R-:W-:Y:S02]  /*c3540*/  ISETP.LT.AND P1, PT, R25, c[0x0][0x178], !P5 ;  /* 0x00005e0019007a0c */ /* 0x000fe40006f21270 */
[----:B------:R-:W-:Y:S01]  /*c3550*/  ISETP.GE.AND P5, PT, R11, c[0x0][0x17c], PT ;  /* 0x00005f000b007a0c */ /* 0x000fe20003fa6270 */
[----:B0-----:R-:W-:Y:S01]  /*c3560*/  IMAD.WIDE R16, R20, 0x2, R4 ;  /* 0x0000000214107825 */ /* 0x001fe200078e0204 */
[----:B------:R-:W2:Y:S04]  /*c3570*/  LDL.LU R27, [R1+0x74] ;  /* 0x00007400011b7983 */ /* 0x000ea80000300800 */
[----:B------:R0:W-:Y:S01]  /*c3580*/  @P3 STG.E.U16 [R16.64], R0 ;  /* 0x0000000010003986 */ /* 0x0001e2000c101506 */
[----:B----4-:R-:W-:-:S03]  /*c3590*/  ISETP.GE.AND P3, PT, R10, c[0x0][0x17c], PT ;  /* 0x00005f000a007a0c */ /* 0x010fc60003f66270 */
[----:B------:R-:W4:Y:S04]  /*c35a0*/  LDL.LU R11, [R1+0x2b54] ;  /* 0x002b5400010b7983 */ /* 0x000f280000300800 */
[----:B------:R-:W2:Y:S01]  /*c35b0*/  LDL.LU R10, [R1+0x2b50] ;  /* 0x002b5000010a7983 */ /* 0x000ea20000300800 */
[----:B------:R-:W-:-:S05]  /*c35c0*/  IMAD.WIDE R20, R20, 0x2, R6 ;  /* 0x0000000214147825 */ /* 0x000fca00078e0206 */
[----:B------:R1:W-:Y:S01]  /*c35d0*/  @P4 STG.E.U16 [R20.64], R24 ;  /* 0x0000001814004986 */ /* 0x0003e2000c101506 */
[----:B------:R-:W-:Y:S01]  /*c35e0*/  ISETP.LT.AND P4, PT, R12, c[0x0][0x178], !P5 ;  /* 0x00005e000c007a0c */ /* 0x000fe20006f81270 */
[----:B------:R-:W-:Y:S01]  /*c35f0*/  IMAD.WIDE R22, R3, 0x2, R4 ;  /* 0x0000000203167825 */ /* 0x000fe200078e0204 */
[----:B------:R-:W-:-:S03]  /*c3600*/  ISETP.LT.AND P5, PT, R25, c[0x0][0x178], !P5 ;  /* 0x00005e0019007a0c */ /* 0x000fc60006fa1270 */
[C---:B0-----:R-:W-:Y:S01]  /*c3610*/  IMAD.WIDE R16, R3.reuse, 0x2, R6 ;  /* 0x0000000203107825 */ /* 0x041fe200078e0206 */
[----:B-----5:R0:W-:Y:S01]  /*c3620*/  @P6 STG.E.U16 [R22.64], R26 ;  /* 0x0000001a16006986 */ /* 0x0201e2000c101506 */
[----:B-1----:R-:W-:-:S03]  /*c3630*/  IADD3 R20, R3, c[0x0][0x198], RZ ;  /* 0x0000660003147a10 */ /* 0x002fc60007ffe0ff */
[----:B---3--:R1:W-:Y:S01]  /*c3640*/  @P1 STG.E.U16 [R16.64], R19 ;  /* 0x0000001310001986 */ /* 0x0083e2000c101506 */
[----:B------:R-:W-:Y:S02]  /*c3650*/  PRMT R0, R26, 0x7632, R0 ;  /* 0x000076321a007816 */ /* 0x000fe40000000000 */
[----:B------:R-:W-:Y:S02]  /*c3660*/  IADD3 R3, R20, c[0x0][0x198], RZ ;  /* 0x0000660014037a10 */ /* 0x000fe40007ffe0ff */
[----:B------:R-:W-:Y:S01]  /*c3670*/  PRMT R24, R19, 0x7632, R24 ;  /* 0x0000763213187816 */ /* 0x000fe20000000018 */
[----:B0-----:R-:W3:Y:S01]  /*c3680*/  LDL.LU R26, [R1+0x308] ;  /* 0x00030800011a7983 */ /* 0x001ee20000300800 */
[----:B------:R-:W-:Y:S01]  /*c3690*/  ISETP.LT.AND P6, PT, R12, c[0x0][0x178], !P3 ;  /* 0x00005e000c007a0c */ /* 0x000fe20005fc1270 */
[C---:B-1----:R-:W-:Y:S01]  /*c36a0*/  IMAD.WIDE R16, R20.reuse, 0x2, R4 ;  /* 0x0000000214107825 */ /* 0x042fe200078e0204 */
[----:B------:R-:W-:Y:S01]  /*c36b0*/  ISETP.LT.AND P1, PT, R25, c[0x0][0x178], !P3 ;  /* 0x00005e0019007a0c */ /* 0x000fe20005f21270 */
[----:B------:R-:W5:Y:S02]  /*c36c0*/  LDL.LU R19, [R1+0x18] ;  /* 0x0000180001137983 */ /* 0x000f640000300800 */
[----:B------:R-:W-:-:S02]  /*c36d0*/  IMAD.WIDE R20, R20, 0x2, R6 ;  /* 0x0000000214147825 */ /* 0x000fc400078e0206 */
[----:B------:R-:W-:Y:S04]  /*c36e0*/  @P4 STG.E.U16 [R16.64], R0 ;  /* 0x0000000010004986 */ /* 0x000fe8000c101506 */
[----:B------:R0:W-:Y:S01]  /*c36f0*/  @P5 STG.E.U16 [R20.64], R24 ;  /* 0x0000001814005986 */ /* 0x0001e2000c101506 */
[----:B----4-:R-:W-:-:S03]  /*c3700*/  ISETP.GE.AND P3, PT, R11, c[0x0][0x17c], PT ;  /* 0x00005f000b007a0c */ /* 0x010fc60003f66270 */
[----:B------:R-:W4:Y:S01]  /*c3710*/  LDL.LU R11, [R1+0x2b5c] ;  /* 0x002b5c00010b7983 */ /* 0x000f220000300800 */
[----:B--2---:R-:W-:-:S03]  /*c3720*/  ISETP.GE.AND P4, PT, R10, c[0x0][0x17c], PT ;  /* 0x00005f000a007a0c */ /* 0x004fc60003f86270 */
[----:B------:R-:W2:Y:S04]  /*c3730*/  LDL.LU R10, [R1+0x2b58] ;  /* 0x002b5800010a7983 */ /* 0x000ea80000300800 */
        /* <DEDUP_REMOVED lines=13> */
[----:B----4-:R-:W-:Y:S01]  /*c3810*/  ISETP.GE.AND P4, PT, R11, c[0x0][0x17c], PT ;  /* 0x00005f000b007a0c */ /* 0x010fe20003f86270 */
[----:B0-----:R-:W-:Y:S01]  /*c3820*/  IMAD.WIDE R16, R20, 0x2, R4 ;  /* 0x0000000214107825 */ /* 0x001fe200078e0204 */
[----:B------:R-:W2:Y:S04]  /*c3830*/  LDL.LU R27, [R1+0x28] ;  /* 0x00002800011b7983 */ /* 0x000ea80000300800 */
[----:B------:R-:W4:Y:S04]  /*c3840*/  LDL.LU R11, [R1+0x2b64] ;  /* 0x002b6400010b7983 */ /* 0x000f280000300800 */
[----:B------:R0:W-:Y:S01]  /*c3850*/  @P5 STG.E.U16 [R16.64], R0 ;  /* 0x0000000010005986 */ /* 0x0001e2000c101506 */
[----:B------:R-:W-:-:S03]  /*c3860*/  ISETP.GE.AND P5, PT, R10, c[0x0][0x17c], PT ;  /* 0x00005f000a007a0c */ /* 0x000fc60003fa6270 */
[----:B------:R-:W2:Y:S01]  /*c3870*/  LDL.LU R10, [R1+0x2b60] ;  /* 0x002b6000010a7983 */ /* 0x000ea20000300800 */
[----:B------:R-:W-:-:S05]  /*c3880*/  IMAD.WIDE R20, R20, 0x2, R6 ;  /* 0x0000000214147825 */ /* 0x000fca00078e0206 */
[----:B------:R1:W-:Y:S01]  /*c3890*/  @P3 STG.E.U16 [R20.64], R24 ;  /* 0x0000001814003986 */ /* 0x0003e2000c101506 */
[----:B------:R-:W-:Y:S01]  /*c38a0*/  ISETP.LT.AND P3, PT, R12, c[0x0][0x178], !P4 ;  /* 0x00005e000c007a0c */ /* 0x000fe20006761270 */
[----:B------:R-:W-:-:S04]  /*c38b0*/  IMAD.WIDE R22, R3, 0x2, R4 ;  /* 0x0000000203167825 */ /* 0x000fc800078e0204 */
[C---:B0-----:R-:W-:Y:S01]  /*c38c0*/  IMAD.WIDE R16, R3.reuse, 0x2, R6 ;  /* 0x0000000203107825 */ /* 0x041fe200078e0206 */
[----:B---3--:R0:W-:Y:S01]  /*c38d0*/  @P6 STG.E.U16 [R22.64], R26 ;  /* 0x0000001a16006986 */ /* 0x0081e2000c101506 */
[----:B-1----:R-:W-:-:S03]  /*c38e0*/  IADD3 R20, R3, c[0x0][0x198], RZ ;  /* 0x0000660003147a10 */ /* 0x002fc60007ffe0ff */
[----:B-----5:R1:W-:Y:S01]  /*c38f0*/  @P1 STG.E.U16 [R16.64], R19 ;  /* 0x0000001310001986 */ /* 0x0203e2000c101506 */
[----:B------:R-:W-:Y:S02]  /*c3900*/  PRMT R3, R26, 0x7632, R3 ;  /* 0x000076321a037816 */ /* 0x000fe40000000003 */
[----:B------:R-:W-:Y:S01]  /*c3910*/  PRMT R24, R19, 0x7632, R24 ;  /* 0x0000763213187816 */ /* 0x000fe20000000018 */
[----:B0-----:R-:W3:Y:S01]  /*c3920*/  LDL.LU R26, [R1+0x328] ;  /* 0x00032800011a7983 */ /* 0x001ee20000300800 */
[----:B-1----:R-:W-:-:S03]  /*c3930*/  IMAD.WIDE R16, R20, 0x2, R4 ;  /* 0x0000000214107825 */ /* 0x002fc600078e0204 */
[----:B------:R-:W5:Y:S04]  /*c3940*/  LDL.LU R19, [R1+0x8] ;  /* 0x0000080001137983 */ /* 0x000f680000300800 */
[----:B------:R0:W-:Y:S01]  /*c3950*/  @P3 STG.E.U16 [R16.64], R3 ;  /* 0x0000000310003986 */ /* 0x0001e2000c101506 */
[----:B------:R-:W-:Y:S02]  /*c3960*/  ISETP.LT.AND P6, PT, R12, c[0x0][0x178], !P5 ;  /* 0x00005e000c007a0c */ /* 0x000fe40006fc1270 */
[----:B------:R-:W-:Y:S01]  /*c3970*/  ISETP.LT.AND P1, PT, R25, c[0x0][0x178], !P5 ;  /* 0x00005e0019007a0c */ /* 0x000fe20006f21270 */
[----:B0-----:R-:W3:Y:S01]  /*c3980*/  LDL.LU R3, [R1+0x318] ;  /* 0x0003180001037983 */ /* 0x001ee20000300800 */
[----:B----4-:R-:W-:-:S03]  /*c3990*/  ISETP.GE.AND P5, PT, R11, c[0x0][0x17c], PT ;  /* 0x00005f000b007a0c */ /* 0x010fc60003fa6270 */
[----:B------:R-:W4:Y:S01]  /*c39a0*/  LDL.LU R11, [R1+0x2b6c] ;  /* 0x002b6c00010b7983 */ /* 0x000f220000300800 */
[----:B--2---:R-:W-:-:S03]  /*c39b0*/  ISETP.GE.AND P3, PT, R10, c[0x0][0x17c], PT ;  /* 0x00005f000a007a0c */ /* 0x004fc60003f66270 */
[----:B------:R-:W2:Y:S01]  /*c39c0*/  LDL.LU R10, [R1+0x2b68] ;  /* 0x002b6800010a7983 */ /* 0x000ea20000300800 */
[----:B------:R-:W-:Y:S02]  /*c39d0*/  ISETP.LT.AND P4, PT, R25, c[0x0][0x178], !P4 ;  /* 0x00005e0019007a0c */ /* 0x000fe40006781270 */
[C---:B------:R-:W-:Y:S01]  /*c39e0*/  IADD3 R0, R20.reuse, c[0x0][0x198], RZ ;  /* 0x0000660014007a10 */ /* 0x040fe20007ffe0ff */
[----:B------:R-:W-:-:S04]  /*c39f0*/  IMAD.WIDE R20, R20, 0x2, R6 ;  /* 0x0000000214147825 */ /* 0x000fc800078e0206 */
[----:B------:R-:W-:-:S06]  /*c3a00*/  IMAD.WIDE R22, R0, 0x2, R4 ;  /* 0x0000000200167825 */ /* 0x000fcc00078e0204 */
[----:B------:R0:W-:Y:S01]  /*c3a10*/  @P4 STG.E.U16 [R20.64], R24 ;  /* 0x0000001814004986 */ /* 0x0001e2000c101506 */
[----:B------:R-:W-:Y:S01]  /*c3a20*/  ISETP.LT.AND P4, PT, R12, c[0x0][0x178], !P5 ;  /* 0x00005e000c007a0c */ /* 0x000fe20006f81270 */
[C---:B------:R-:W-:Y:S01]  /*c3a30*/  IMAD.WIDE R16, R0.reuse, 0x2, R6 ;  /* 0x0000000200107825 */ /* 0x040fe200078e0206 */
[----:B0-----:R-:W-:Y:S02]  /*c3a40*/  IADD3 R20, R0, c[0x0][0x198], RZ ;  /* 0x0000660000147a10 */ /* 0x001fe40007ffe0ff */
[----:B------:R-:W-:Y:S01]  /*c3a50*/  PRMT R24, R27, 0x7632, R24 ;  /* 0x000076321b187816 */ /* 0x000fe20000000018 */
[----:B---3--:R-:W-:Y:S01]  /*c3a60*/  @P6 STG.E.U16 [R22.64], R3 ;  /* 0x0000000316006986 */ /* 0x008fe2000c101506 */
[----:B------:R-:W-:-:S03]  /*c3a70*/  PRMT R0, R3, 0x7632, R0 ;  /* 0x0000763203007816 */ /* 0x000fc60000000000 */
[----:B------:R0:W-:Y:S01]  /*c3a80*/  @P1 STG.E.U16 [R16.64], R27 ;  /* 0x0000001b10001986 */ /* 0x0001e2000c101506 */
[----:B------:R-:W-:Y:S02]  /*c3a90*/  ISETP.LT.AND P6, PT, R12, c[0x0][0x178], !P3 ;  /* 0x00005e000c007a0c */ /* 0x000fe40005fc1270 */
[----:B------:R-:W-:Y:S01]  /*c3aa0*/  ISETP.LT.AND P1, PT, R25, c[0x0][0x178], !P3 ;  /* 0x00005e0019007a0c */ /* 0x000fe20005f21270 */
[----:B0-----:R-:W-:Y:S01]  /*c3ab0*/  IMAD.WIDE R16, R20, 0x2, R4 ;  /* 0x0000000214107825 */ /* 0x001fe200078e0204 */
[----:B------:R-:W3:Y:S04]  /*c3ac0*/  LDL.LU R27, [R1+0x338] ;  /* 0x00033800011b7983 */ /* 0x000ee80000300800 */
[----:B------:R0:W-:Y:S01]  /*c3ad0*/  @P4 STG.E.U16 [R16.64], R0 ;  /* 0x0000000010004986 */ /* 0x0001e2000c101506 */
        /* <DEDUP_REMOVED lines=9> */
[C---:B------:R-:W-:Y:S01]  /*c3b70*/  ISETP.LT.AND P5, PT, R12.reuse, c[0x0][0x178], !P3 ;  /* 0x00005e000c007a0c */ /* 0x040fe20005fa1270 */
[----:B0-----:R-:W-:Y:S02]  /*c3b80*/  IMAD.WIDE R16, R3, 0x2, R6 ;  /* 0x0000000203107825 */ /* 0x001fe400078e0206 */
[----:B------:R0:W-:Y:S01]  /*c3b90*/  @P6 STG.E.U16 [R22.64], R26 ;  /* 0x0000001a16006986 */ /* 0x0001e2000c101506 */
[----:B------:R-:W-:-:S03]  /*c3ba0*/  ISETP.LT.AND P6, PT, R12, c[0x0][0x178], !P4 ;  /* 0x00005e000c007a0c */ /* 0x000fc600067c1270 */
[----:B-----5:R5:W-:Y:S01]  /*c3bb0*/  @P1 STG.E.U16 [R16.64], R19 ;  /* 0x0000001310001986 */ /* 0x020be2000c101506 */
[----:B-1----:R-:W-:Y:S02]  /*c3bc0*/  IADD3 R20, R3, c[0x0][0x198], RZ ;  /* 0x0000660003147a10 */ /* 0x002fe40007ffe0ff */
[----:B------:R-:W-:Y:S02]  /*c3bd0*/  PRMT R3, R26, 0x7632, R3 ;  /* 0x000076321a037816 */ /* 0x000fe40000000003 */
[----:B------:R-:W-:Y:S01]  /*c3be0*/  ISETP.LT.AND P1, PT, R25, c[0x0][0x178], !P4 ;  /* 0x00005e0019007a0c */ /* 0x000fe20006721270 */
[----:B0-----:R-:W3:Y:S01]  /*c3bf0*/  LDL.LU R26, [R1+0x348] ;  /* 0x00034800011a7983 */ /* 0x001ee20000300800 */
[----:B-----5:R-:W-:Y:S01]  /*c3c00*/  IMAD.WIDE R16, R20, 0x2, R4 ;  /* 0x0000000214107825 */ /* 0x020fe200078e0204 */
[----:B------:R-:W-:-:S04]  /*c3c10*/  PRMT R24, R19, 0x7632, R24 ;  /* 0x0000763213187816 */ /* 0x000fc80000000018 */
[----:B------:R0:W-:Y:S01]  /*c3c20*/  @P5 STG.E.U16 [R16.64], R3 ;  /* 0x0000000310005986 */ /* 0x0001e2000c101506 */
[----:B----4-:R-:W-:-:S03]  /*c3c30*/  ISETP.GE.AND P4, PT, R11, c[0x0][0x17c], PT ;  /* 0x00005f000b007a0c */ /* 0x010fc60003f86270 */
[----:B------:R-:W4:Y:S04]  /*c3c40*/  LDL.LU R11, [R1+0x48] ;  /* 0x00004800010b7983 */ /* 0x000f280000300800 */
[----:B------:R-:W5:Y:S01]  /*c3c50*/  LDL.LU R19, [R1+0x2b7c] ;  /* 0x002b7c0001137983 */ /* 0x000f620000300800 */
        /* <DEDUP_REMOVED lines=8> */
[----:B0-----:R-:W-:Y:S02]  /*c3ce0*/  IMAD.WIDE R16, R0, 0x2, R6 ;  /* 0x0000000200107825 */ /* 0x001fe400078e0206 */
[----:B---3--:R0:W-:Y:S01]  /*c3cf0*/  @P6 STG.E.U16 [R22.64], R27 ;  /* 0x0000001b16006986 */ /* 0x0081e2000c101506 */
[----:B------:R-:W-:-:S03]  /*c3d00*/  PRMT R3, R27, 0x7632, R3 ;  /* 0x000076321b037816 */ /* 0x000fc60000000003 */
[----:B------:R3:W-:Y:S01]  /*c3d10*/  @P1 STG.E.U16 [R16.64], R18 ;  /* 0x0000001210001986 */ /* 0x0007e2000c101506 */
[----:B-1----:R-:W-:Y:S02]  /*c3d20*/  IADD3 R20, R0, c[0x0][0x198], RZ ;  /* 0x0000660000147a10 */ /* 0x002fe40007ffe0ff */
[----:B------:R-:W-:Y:S02]  /*c3d30*/  ISETP.LT.AND P6, PT, R12, c[0x0][0x178], !P5 ;  /* 0x00005e000c007a0c */ /* 0x000fe40006fc1270 */
[----:B------:R-:W-:Y:S01]  /*c3d40*/  ISETP.LT.AND P1, PT, R25, c[0x0][0x178], !P5 ;  /* 0x00005e0019007a0c */ /* 0x000fe20006f21270 */
[----:B0-----:R-:W4:Y:S01]  /*c3d50*/  LDL.LU R27, [R1+0x58] ;  /* 0x00005800011b7983 */ /* 0x001f220000300800 */
[----:B---3--:R-:W-:-:S05]  /*c3d60*/  IMAD.WIDE R16, R20, 0x2, R4 ;  /* 0x0000000214107825 */ /* 0x008fca00078e0204 */
[----:B------:R0:W-:Y:S01]  /*c3d70*/  @P3 STG.E.U16 [R16.64], R3 ;  /* 0x0000000310003986 */ /* 0x0001e2000c101506 */
[----:B-----5:R-:W-:-:S03]  /*c3d80*/  ISETP.GE.AND P5, PT, R19, c[0x0][0x17c], PT ;  /* 0x00005f0013007a0c */ /* 0x020fc60003fa6270 */
[----:B------:R-:W3:Y:S01]  /*c3d90*/  LDL.LU R19, [R1+0x2b84] ;  /* 0x002b840001137983 */ /* 0x000ee20000300800 */
[----:B--2---:R-:W-:-:S03]  /*c3da0*/  ISETP.GE.AND P3, PT, R10, c[0x0][0x17c], PT ;  /* 0x00005f000a007a0c */ /* 0x004fc60003f66270 */
[----:B------:R-:W2:Y:S01]  /*c3db0*/  LDL.LU R10, [R1+0x2b80] ;  /* 0x002b8000010a7983 */ /* 0x000ea20000300800 */
[----:B------:R-:W-:Y:S02]  /*c3dc0*/  ISETP.LT.AND P4, PT, R25, c[0x0][0x178], !P4 ;  /* 0x00005e0019007a0c */ /* 0x000fe40006781270 */
[C---:B------:R-:W-:Y:S01]  /*c3dd0*/  IADD3 R0, R20.reuse, c[0x0][0x198], RZ ;  /* 0x0000660014007a10 */ /* 0x040fe20007ffe0ff */
[----:B------:R-:W-:Y:S01]  /*c3de0*/  IMAD.WIDE R20, R20, 0x2, R6 ;  /* 0x0000000214147825 */ /* 0x000fe200078e0206 */
[----:B------:R-:W-:-:S03]  /*c3df0*/  PRMT R18, R18, 0x7632, R18 ;  /* 0x0000763212127816 */ /* 0x000fc60000000012 */
[----:B------:R-:W-:-:S06]  /*c3e00*/  IMAD.WIDE R22, R0, 0x2, R4 ;  /* 0x0000000200167825 */ /* 0x000fcc00078e0204 */
[----:B------:R1:W-:Y:S01]  /*c3e10*/  @P4 STG.E.U16 [R20.64], R18 ;  /* 0x0000001214004986 */ /* 0x0003e2000c101506 */
[----:B------:R-:W-:Y:S01]  /*c3e20*/  ISETP.LT.AND P4, PT, R12, c[0x0][0x178], !P5 ;  /* 0x00005e000c007a0c */ /* 0x000fe20006f81270 */
[----:B0-----:R-:W-:Y:S01]  /*c3e30*/  IMAD.WIDE R16, R0, 0x2, R6 ;  /* 0x0000000200107825 */ /* 0x001fe200078e0206 */
[----:B------:R-:W-:Y:S01]  /*c3e40*/  ISETP.LT.AND P5, PT, R25, c[0x0][0x178], !P5 ;  /* 0x00005e0019007a0c */ /* 0x000fe20006fa1270 */
[----:B------:R-:W-:Y:S01]  /*c3e50*/  @P6 STG.E.U16 [R22.64], R26 ;  /* 0x0000001a16006986 */ /* 0x000fe2000c101506 */
[----:B------:R-:W-:-:S03]  /*c3e60*/  PRMT R3, R26, 0x7632, R3 ;  /* 0x000076321a037816 */ /* 0x000fc60000000003 */
[----:B----4-:R0:W-:Y:S01]  /*c3e70*/  @P1 STG.E.U16 [R16.64], R11 ;  /* 0x0000000b10001986 */ /* 0x0101e2000c101506 */
[----:B-1----:R-:W-:Y:S02]  /*c3e80*/  IADD3 R20, R0, c[0x0][0x198], RZ ;  /* 0x0000660000147a10 */ /* 0x002fe40007ffe0ff */
[----:B------:R-:W-:Y:S02]  /*c3e90*/  PRMT R18, R11, 0x7632, R18 ;  /* 0x000076320b127816 */ /* 0x000fe40000000012 */
[C---:B------:R-:W-:Y:S01]  /*c3ea0*/  IADD3 R0, R20.reuse, c[0x0][0x198], RZ ;  /* 0x0000660014007a10 */ /* 0x040fe20007ffe0ff */
[----:B0-----:R-:W-:Y:S01]  /*c3eb0*/  IMAD.WIDE R16, R20, 0x2, R4 ;  /* 0x0000000214107825 */ /* 0x001fe200078e0204 */
[----:B------:R-:W-:Y:S01]  /*c3ec0*/  ISETP.LT.AND P6, PT, R12, c[0x0][0x178], !P3 ;  /* 0x00005e000c007a0c */ /* 0x000fe20005fc1270 */
[----:B------:R-:W4:Y:S01]  /*c3ed0*/  LDL.LU R11, [R1+0x368] ;  /* 0x00036800010b7983 */ /* 0x000f220000300800 */
[----:B------:R-:W-:Y:S01]  /*c3ee0*/  ISETP.LT.AND P1, PT, R25, c[0x0][0x178], !P3 ;  /* 0x00005e0019007a0c */ /* 0x000fe20005f21270 */
[----:B------:R-:W-:-:S02]  /*c3ef0*/  IMAD.WIDE R20, R20, 0x2, R6 ;  /* 0x0000000214147825 */ /* 0x000fc400078e0206 */
[----:B------:R-:W-:Y:S04]  /*c3f00*/  @P4 STG.E.U16 [R16.64], R3 ;  /* 0x0000000310004986 */ /* 0x000fe8000c101506 */
[----:B------:R0:W-:Y:S01]  /*c3f10*/  @P5 STG.E.U16 [R20.64], R18 ;  /* 0x0000001214005986 */ /* 0x0001e2000c101506 */
[----:B---3--:R-:W-:-:S03]  /*c3f20*/  ISETP.GE.AND P3, PT, R19, c[0x0][0x17c], PT ;  /* 0x00005f0013007a0c */ /* 0x008fc60003f66270 */
[----:B------:R-:W3:Y:S01]  /*c3f30*/  LDL.LU R19, [R1+0x68] ;  /* 0x0000680001137983 */ /* 0x000ee20000300800 */
[----:B--2---:R-:W-:-:S03]  /*c3f40*/  ISETP.GE.AND P4, PT, R10, c[0x0][0x17c], PT ;  /* 0x00005f000a007a0c */ /* 0x004fc60003f86270 */
[----:B------:R-:W2:Y:S04]  /*c3f50*/  LDL.LU R26, [R1+0x2b8c] ;  /* 0x002b8c00011a7983 */ /* 0x000ea80000300800 */
[----:B------:R-:W5:Y:S04]  /*c3f60*/  LDL.LU R10, [R1+0x2b88] ;  /* 0x002b8800010a7983 */ /* 0x000f680000300800 */
        /* <DEDUP_REMOVED lines=17> */
[----:B-----5:R-:W-:-:S03]  /*c4080*/  ISETP.GE.AND P5, PT, R10, c[0x0][0x17c], PT ;  /* 0x00005f000a007a0c */ /* 0x020fc60003fa6270 */
[----:B------:R-:W5:Y:S04]  /*c4090*/  LDL.LU R26, [R1+0x2b94] ;  /* 0x002b9400011a7983 */ /* 0x000f680000300800 */
[----:B------:R-:W2:Y:S01]  /*c40a0*/  LDL.LU R10, [R1+0x2b90] ;  /* 0x002b9000010a7983 */ /* 0x000ea20000300800 */
[----:B------:R-:W-:-:S05]  /*c40b0*/  IMAD.WIDE R20, R20, 0x2, R6 ;  /* 0x0000000214147825 */ /* 0x000fca00078e0206 */
[----:B------:R1:W-:Y:S01]  /*c40c0*/  @P3 STG.E.U16 [R20.64], R18 ;  /* 0x0000001214003986 */ /* 0x0003e2000c101506 */
[----:B------:R-:W-:Y:S01]  /*c40d0*/  ISETP.LT.AND P3, PT, R12, c[0x0][0x178], !P4 ;  /* 0x00005e000c007a0c */ /* 0x000fe20006761270 */
[----:B------:R-:W-:Y:S01]  /*c40e0*/  IMAD.WIDE R22, R0, 0x2, R4 ;  /* 0x0000000200167825 */ /* 0x000fe200078e0204 */
[----:B------:R-:W-:-:S03]  /*c40f0*/  ISETP.LT.AND P4, PT, R25, c[0x0][0x178], !P4 ;  /* 0x00005e0019007a0c */ /* 0x000fc60006781270 */
[C---:B0-----:R-:W-:Y:S01]  /*c4100*/  IMAD.WIDE R16, R0.reuse, 0x2, R6 ;  /* 0x0000000200107825 */ /* 0x041fe200078e0206 */
[----:B----4-:R0:W-:Y:S01]  /*c4110*/  @P6 STG.E.U16 [R22.64], R11 ;  /* 0x0000000b16006986 */ /* 0x0101e2000c101506 */
        /* <DEDUP_REMOVED lines=9> */
[----:B------:R-:W4:Y:S02]  /*c41b0*/  LDL.LU R19, [R1+0x1c] ;  /* 0x00001c0001137983 */ /* 0x000f240000300800 */
[----:B------:R-:W-:-:S02]  /*c41c0*/  IMAD.WIDE R20, R20, 0x2, R6 ;  /* 0x0000000214147825 */ /* 0x000fc400078e0206 */
[----:B------:R-:W-:Y:S04]  /*c41d0*/  @P3 STG.E.U16 [R16.64], R3 ;  /* 0x0000000310003986 */ /* 0x000fe8000c101506 */
[----:B------:R0:W-:Y:S01]  /*c41e0*/  @P4 STG.E.U16 [R20.64], R18 ;  /* 0x0000001214004986 */ /* 0x0001e2000c101506 */
[----:B-----5:R-:W-:-:S03]  /*c41f0*/  ISETP.GE.AND P5, PT, R26, c[0x0][0x17c], PT ;  /* 0x00005f001a007a0c */ /* 0x020fc60003fa6270 */
[----:B------:R-:W5:Y:S01]  /*c4200*/  LDL.LU R26, [R1+0x2b9c] ;  /* 0x002b9c00011a7983 */ /* 0x000f620000300800 */
[----:B--2---:R-:W-:-:S03]  /*c4210*/  ISETP.GE.AND P3, PT, R10, c[0x0][0x17c], PT ;  /* 0x00005f000a007a0c */ /* 0x004fc60003f66270 */
[----:B------:R-:W2:Y:S04]  /*c4220*/  LDL.LU R10, [R1+0x2b98] ;  /* 0x002b9800010a7983 */ /* 0x000ea80000300800 */
[----:B0-----:R-:W2:Y:S01]  /*c4230*/  LDL.LU R21, [R1+0x378] ;  /* 0x0003780001157983 */ /* 0x001ea20000300800 */
[----:B------:R-:W-:Y:S01]  /*c4240*/  IMAD.WIDE R22, R0, 0x2, R4 ;  /* 0x0000000200167825 */ /* 0x000fe200078e0204 */
[----:B------:R-:W-:-:S03]  /*c4250*/  ISETP.LT.AND P4, PT, R12, c[0x0][0x178], !P5 ;  /* 0x00005e000c007a0c */ /* 0x000fc60006f81270 */
[C---:B------:R-:W-:Y:S01]  /*c4260*/  IMAD.WIDE R16, R0.reuse, 0x2, R6 ;  /* 0x0000000200107825 */ /* 0x040fe200078e0206 */
[----:B------:R-:W-:Y:S02]  /*c4270*/  IADD3 R20, R0, c[0x0][0x198], RZ ;  /* 0x0000660000147a10 */ /* 0x000fe40007ffe0ff */
[----:B------:R-:W-:Y:S02]  /*c4280*/  PRMT R18, R27, 0x7632, R18 ;  /* 0x000076321b127816 */ /* 0x000fe40000000012 */
[----:B------:R-:W-:Y:S02]  /*c4290*/  ISETP.LT.AND P5, PT, R25, c[0x0][0x178], !P5 ;  /* 0x00005e0019007a0c */ /* 0x000fe40006fa1270 */
[----:B------:R-:W-:Y:S01]  /*c42a0*/  IADD3 R0, R20, c[0x0][0x198], RZ ;  /* 0x0000660014007a10 */ /* 0x000fe20007ffe0ff */
[----:B--2---:R-:W-:Y:S04]  /*c42b0*/  @P6 STG.E.U16 [R22.64], R21 ;  /* 0x0000001516006986 */ /* 0x004fe8000c101506 */
[----:B------:R0:W-:Y:S01]  /*c42c0*/  @P1 STG.E.U16 [R16.64], R27 ;  /* 0x0000001b10001986 */ /* 0x0001e2000c101506 */
[----:B------:R-:W-:-:S03]  /*c42d0*/  PRMT R3, R21, 0x7632, R3 ;  /* 0x0000763215037816 */ /* 0x000fc60000000003 */
[----:B0-----:R-:W2:Y:S01]  /*c42e0*/  LDL.LU R27, [R1+0x2ba0] ;  /* 0x002ba000011b7983 */ /* 0x001ea20000300800 */
[----:B------:R-:W-:-:S05]  /*c42f0*/  IMAD.WIDE R16, R20, 0x2, R4 ;  /* 0x0000000214107825 */ /* 0x000fca00078e0204 */
[----:B------:R0:W-:Y:S01]  /*c4300*/  @P4 STG.E.U16 [R16.64], R3 ;  /* 0x0000000310004986 */ /* 0x0001e2000c101506 */
[----:B------:R-:W-:-:S03]  /*c4310*/  ISETP.GE.AND P4, PT, R10, c[0x0][0x17c], PT ;  /* 0x00005f000a007a0c */ /* 0x000fc60003f86270 */
[----:B------:R-:W2:Y:S01]  /*c4320*/  LDL.LU R10, [R1+0x2ba4] ;  /* 0x002ba400010a7983 */ /* 0x000ea20000300800 */
[----:B------:R-:W-:Y:S01]  /*c4330*/  ISETP.LT.AND P6, PT, R12, c[0x0][0x178], !P3 ;  /* 0x00005e000c007a0c */ /* 0x000fe20005fc1270 */
[----:B------:R-:W-:Y:S01]  /*c4340*/  IMAD.WIDE R20, R20, 0x2, R6 ;  /* 0x0000000214147825 */ /* 0x000fe200078e0206 */
[----:B------:R-:W-:Y:S02]  /*c4350*/  ISETP.LT.AND P1, PT, R25, c[0x0][0x178], !P3 ;  /* 0x00005e0019007a0c */ /* 0x000fe40005f21270 */
[----:B-----5:R-:W-:Y:S02]  /*c4360*/  ISETP.GE.AND P3, PT, R26, c[0x0][0x17c], PT ;  /* 0x00005f001a007a0c */ /* 0x020fe40003f66270 */
[----:B------:R1:W-:Y:S01]  /*c4370*/  @P5 STG.E.U16 [R20.64], R18 ;  /* 0x0000001214005986 */ /* 0x0003e2000c101506 */
[----:B------:R-:W-:Y:S01]  /*c4380*/  IMAD.WIDE R22, R0, 0x2, R4 ;  /* 0x0000000200167825 */ /* 0x000fe200078e0204 */
[----:B------:R-:W-:Y:S02]  /*c4390*/  ISETP.LT.AND P5, PT, R12, c[0x0][0x178], !P3 ;  /* 0x00005e000c007a0c */ /* 0x000fe40005fa1270 */
[C---:B0-----:R-:W-:Y:S01]  /*c43a0*/  IADD3 R3, R0.reuse, c[0x0][0x198], RZ ;  /* 0x0000660000037a10 */ /* 0x041fe20007ffe0ff */
[----:B------:R-:W-:Y:S01]  /*c43b0*/  IMAD.WIDE R16, R0, 0x2, R6 ;  /* 0x0000000200107825 */ /* 0x000fe200078e0206 */
[----:B------:R-:W5:Y:S04]  /*c43c0*/  LDL.LU R26, [R1+0x2c] ;  /* 0x00002c00011a7983 */ /* 0x000f680000300800 */
[----:B---3--:R-:W-:Y:S01]  /*c43d0*/  @P6 STG.E.U16 [R22.64], R11 ;  /* 0x0000000b16006986 */ /* 0x008fe2000c101506 */
[----:B-1----:R-:W-:-:S03]  /*c43e0*/  PRMT R18, R11, 0x7632, R18 ;  /* 0x000076320b127816 */ /* 0x002fc60000000012 */
[----:B----4-:R0:W-:Y:S02]  /*c43f0*/  @P1 STG.E.U16 [R16.64], R19 ;  /* 0x0000001310001986 */ /* 0x0101e4000c101506 */
[----:B0-----:R-:W-:-:S05]  /*c4400*/  IMAD.WIDE R16, R3, 0x2, R4 ;  /* 0x0000000203107825 */ /* 0x001fca00078e0204 */
[----:B------:R0:W-:Y:S01]  /*c4410*/  @P5 STG.E.U16 [R16.64], R18 ;  /* 0x0000001210005986 */ /* 0x0001e2000c101506 */
[----:B------:R-:W-:Y:S02]  /*c4420*/  PRMT R24, R19, 0x7632, R24 ;  /* 0x0000763213187816 */ /* 0x000fe40000000018 */
[----:B--2---:R-:W-:Y:S02]  /*c4430*/  ISETP.GE.AND P1, PT, R27, c[0x0][0x17c], PT ;  /* 0x00005f001b007a0c */ /* 0x004fe40003f26270 */
[----:B------:R-:W2:Y:S04]  /*c4440*/  LDL.LU R27, [R1+0x32c] ;  /* 0x00032c00011b7983 */ /* 0x000ea80000300800 */
[----:B------:R-:W3:Y:S04]  /*c4450*/  LDL.LU R11, [R1+0xc] ;  /* 0x00000c00010b7983 */ /* 0x000ee80000300800 */
[----:B0-----:R-:W4:Y:S01]  /*c4460*/  LDL.LU R18, [R1+0x31c] ;  /* 0x00031c0001127983 */ /* 0x001f220000300800 */
[----:B------:R-:W-:-:S03]  /*c4470*/  ISETP.GE.AND P5, PT, R10, c[0x0][0x17c], PT ;  /* 0x00005f000a007a0c */ /* 0x000fc60003fa6270 */
[----:B------:R-:W2:Y:S04]  /*c4480*/  LDL.LU R19, [R1+0x2bac] ;  /* 0x002bac0001137983 */ /* 0x000ea80000300800 */
[----:B------:R-:W2:Y:S01]  /*c4490*/  LDL.LU R10, [R1+0x2ba8] ;  /* 0x002ba800010a7983 */ /* 0x000ea20000300800 */
[----:B------:R-:W-:Y:S01]  /*c44a0*/  ISETP.LT.AND P3, PT, R25, c[0x0][0x178], !P3 ;  /* 0x00005e0019007a0c */ /* 0x000fe20005f61270 */
[----:B------:R-:W-:Y:S01]  /*c44b0*/  IMAD.WIDE R20, R3, 0x2, R6 ;  /* 0x0000000203147825 */ /* 0x000fe200078e0206 */
[----:B------:R-:W-:Y:S02]  /*c44c0*/  ISETP.LT.AND P6, PT, R12, c[0x0][0x178], !P4 ;  /* 0x00005e000c007a0c */ /* 0x000fe400067c1270 */
[----:B------:R-:W-:Y:S02]  /*c44d0*/  ISETP.LT.AND P4, PT, R25, c[0x0][0x178], !P4 ;  /* 0x00005e0019007a0c */ /* 0x000fe40006781270 */
[----:B------:R-:W-:-:S07]  /*c44e0*/  IADD3 R0, R3, c[0x0][0x198], RZ ;  /* 0x0000660003007a10 */ /* 0x000fce0007ffe0ff */
[----:B------:R0:W-:Y:S01]  /*c44f0*/  @P3 STG.E.U16 [R20.64], R24 ;  /* 0x0000001814003986 */ /* 0x0001e2000c101506 */
[----:B------:R-:W-:Y:S01]  /*c4500*/  ISETP.LT.AND P3, PT, R25, c[0x0][0x178], !P1 ;  /* 0x00005e0019007a0c */ /* 0x000fe20004f61270 */
[----:B------:R-:W-:Y:S01]  /*c4510*/  IMAD.WIDE R22, R0, 0x2, R4 ;  /* 0x0000000200167825 */ /* 0x000fe200078e0204 */
[----:B------:R-:W-:-:S03]  /*c4520*/  ISETP.LT.AND P1, PT, R12, c[0x0][0x178], !P1 ;  /* 0x00005e000c007a0c */ /* 0x000fc60004f21270 */
[C---:B------:R-:W-:Y:S01]  /*c4530*/  IMAD.WIDE R16, R0.reuse, 0x2, R6 ;  /* 0x0000000200107825 */ /* 0x040fe200078e0206 */
[----:B0-----:R-:W-:Y:S02]  /*c4540*/  IADD3 R20, R0, c[0x0][0x198], RZ ;  /* 0x0000660000147a10 */ /* 0x001fe40007ffe0ff */
[----:B-----5:R-:W-:Y:S01]  /*c4550*/  PRMT R3, R26, 0x7632, R3 ;  /* 0x000076321a037816 */ /* 0x020fe20000000003 */
[----:B----4-:R-:W-:Y:S01]  /*c4560*/  @P6 STG.E.U16 [R22.64], R18 ;  /* 0x0000001216006986 */ /* 0x010fe2000c101506 */
[----:B------:R-:W-:-:S03]  /*c4570*/  PRMT R0, R18, 0x7632, R0 ;  /* 0x0000763212007816 */ /* 0x000fc60000000000 */
[----:B------:R0:W-:Y:S01]  /*c4580*/  @P4 STG.E.U16 [R16.64], R26 ;  /* 0x0000001a10004986 */ /* 0x0001e2000c101506 */
[----:B------:R-:W-:Y:S02]  /*c4590*/  ISETP.LT.AND P6, PT, R12, c[0x0][0x178], !P5 ;  /* 0x00005e000c007a0c */ /* 0x000fe40006fc1270 */
[----:B------:R-:W-:Y:S02]  /*c45a0*/  ISETP.LT.AND P4, PT, R25, c[0x0][0x178], !P5 ;  /* 0x00005e0019007a0c */ /* 0x000fe40006f81270 */
[----:B--2---:R-:W-:Y:S01]  /*c45b0*/  ISETP.GE.AND P5, PT, R19, c[0x0][0x17c], PT ;  /* 0x00005f0013007a0c */ /* 0x004fe20003fa6270 */
[----:B0-----:R-:W-:Y:S01]  /*c45c0*/  IMAD.WIDE R16, R20, 0x2, R4 ;  /* 0x0000000214107825 */ /* 0x001fe200078e0204 */
[----:B------:R-:W2:Y:S04]  /*c45d0*/  LDL.LU R26, [R1+0x33c] ;  /* 0x00033c00011a7983 */ /* 0x000ea80000300800 */
[----:B------:R-:W-:Y:S01]  /*c45e0*/  @P1 STG.E.U16 [R16.64], R0 ;  /* 0x0000000010001986 */ /* 0x000fe2000c101506 */
[----:B------:R-:W-:-:S03]  /*c45f0*/  ISETP.GE.AND P1, PT, R10, c[0x0][0x17c], PT ;  /* 0x00005f000a007a0c */ /* 0x000fc60003f26270 */
[----:B------:R-:W4:Y:S04]  /*c4600*/  LDL.LU R19, [R1+0x3320] ;  /* 0x0033200001137983 */ /* 0x000f280000300800 */
[----:B------:R-:W5:Y:S01]  /*c4610*/  LDL.LU R10, [R1+0x2bb4] ;  /* 0x002bb400010a7983 */ /* 0x000f620000300800 */
[C---:B------:R-:W-:Y:S01]  /*c4620*/  IADD3 R18, R20.reuse, c[0x0][0x198], RZ ;  /* 0x0000660014127a10 */ /* 0x040fe20007ffe0ff */
[----:B------:R-:W-:-:S05]  /*c4630*/  IMAD.WIDE R20, R20, 0x2, R6 ;  /* 0x0000000214147825 */ /* 0x000fca00078e0206 */
[----:B------:R0:W-:Y:S01]  /*c4640*/  @P3 STG.E.U16 [R20.64], R3 ;  /* 0x0000000314003986 */ /* 0x0001e2000c101506 */
[----:B------:R-:W-:Y:S01]  /*c4650*/  ISETP.LT.AND P3, PT, R12, c[0x0][0x178], !P5 ;  /* 0x00005e000c007a0c */ /* 0x000fe20006f61270 */
[C---:B------:R-:W-:Y:S02]  /*c4660*/  IMAD.WIDE R22, R18.reuse, 0x2, R4 ;  /* 0x0000000212167825 */ /* 0x040fe400078e0204 */
[----:B0-----:R-:W2:Y:S02]  /*c4670*/  LDL.LU R21, [R1+0x2bb0] ;  /* 0x002bb00001157983 */ /* 0x001ea40000300800 */
[C---:B------:R-:W-:Y:S01]  /*c4680*/  IMAD.WIDE R16, R18.reuse, 0x2, R6 ;  /* 0x0000000212107825 */ /* 0x040fe200078e0206 */
[----:B------:R-:W-:Y:S01]  /*c4690*/  IADD3 R0, R18, c[0x0][0x198], RZ ;  /* 0x0000660012007a10 */ /* 0x000fe20007ffe0ff */
[----:B------:R0:W-:Y:S01]  /*c46a0*/  @P6 STG.E.U16 [R22.64], R27 ;  /* 0x0000001b16006986 */ /* 0x0001e2000c101506 */
[----:B------:R-:W-:-:S03]  /*c46b0*/  PRMT R18, R27, 0x7632, R18 ;  /* 0x000076321b127816 */ /* 0x000fc60000000012 */
[----:B---3--:R1:W-:Y:S01]  /*c46c0*/  @P4 STG.E.U16 [R16.64], R11 ;  /* 0x0000000b10004986 */ /* 0x0083e2000c101506 */
[----:B------:R-:W-:-:S03]  /*c46d0*/  PRMT R24, R11, 0x7632, R24 ;  /* 0x000076320b187816 */ /* 0x000fc60000000018 */
[----:B0-----:R-:W3:Y:S01]  /*c46e0*/  LDL.LU R27, [R1+0x34c] ;  /* 0x00034c00011b7983 */ /* 0x001ee20000300800 */
[----:B-1----:R-:W-:-:S03]  /*c46f0*/  IMAD.WIDE R16, R0, 0x2, R4 ;  /* 0x0000000200107825 */ /* 0x002fc600078e0204 */
[----:B------:R-:W3:Y:S04]  /*c4700*/  LDL.LU R11, [R1+0x4c] ;  /* 0x00004c00010b7983 */ /* 0x000ee80000300800 */
[----:B------:R0:W-:Y:S01]  /*c4710*/  @P3 STG.E.U16 [R16.64], R18 ;  /* 0x0000001210003986 */ /* 0x0001e2000c101506 */
[----:B-----5:R-:W-:-:S03]  /*c4720*/  ISETP.GE.AND P3, PT, R10, c[0x0][0x17c], PT ;  /* 0x00005f000a007a0c */ /* 0x020fc60003f66270 */
[----:B------:R-:W5:Y:S01]  /*c4730*/  LDL.LU R10, [R1+0x2bbc] ;  /* 0x002bbc00010a7983 */ /* 0x000f620000300800 */
[C---:B------:R-:W-:Y:S02]  /*c4740*/  ISETP.LT.AND P5, PT, R25.reuse, c[0x0][0x178], !P5 ;  /* 0x00005e0019007a0c */ /* 0x040fe40006fa1270 */
[----:B------:R-:W-:Y:S02]  /*c4750*/  ISETP.LT.AND P6, PT, R12, c[0x0][0x178], !P1 ;  /* 0x00005e000c007a0c */ /* 0x000fe40004fc1270 */
[----:B------:R-:W-:Y:S02]  /*c4760*/  IADD3 R3, R0, c[0x0][0x198], RZ ;  /* 0x0000660000037a10 */ /* 0x000fe40007ffe0ff */
[----:B------:R-:W-:-:S03]  /*c4770*/  ISETP.LT.AND P1, PT, R25, c[0x0][0x178], !P1 ;  /* 0x00005e0019007a0c */ /* 0x000fc60004f21270 */
[----:B------:R-:W-:Y:S01]  /*c4780*/  IMAD.WIDE R22, R3, 0x2, R4 ;  /* 0x0000000203167825 */ /* 0x000fe200078e0204 */
[----:B--2---:R-:W-:-:S03]  /*c4790*/  ISETP.GE.AND P4, PT, R21, c[0x0][0x17c], PT ;  /* 0x00005f0015007a0c */ /* 0x004fc60003f86270 */
[----:B------:R-:W-:Y:S01]  /*c47a0*/  IMAD.WIDE R20, R0, 0x2, R6 ;  /* 0x0000000200147825 */ /* 0x000fe200078e0206 */
[----:B------:R-:W-:Y:S01]  /*c47b0*/  STL [R1+0x32e0], R24 ;  /* 0x0032e01801007387 */ /* 0x000fe20000100800 */
[----:B------:R-:W-:-:S03]  /*c47c0*/  PRMT R0, R26, 0x7632, R0 ;  /* 0x000076321a007816 */ /* 0x000fc60000000000 */
[----:B------:R1:W-:Y:S01]  /*c47d0*/  @P5 STG.E.U16 [R20.64], R24 ;  /* 0x0000001814005986 */ /* 0x0003e2000c101506 */
[----:B------:R-:W-:Y:S02]  /*c47e0*/  ISETP.LT.AND P5, PT, R25, c[0x0][0x178], !P4 ;  /* 0x00005e0019007a0c */ /* 0x000fe400067a1270 */
[----:B------:R-:W-:Y:S01]  /*c47f0*/  ISETP.LT.AND P4, PT, R12, c[0x0][0x178], !P4 ;  /* 0x00005e000c007a0c */ /* 0x000fe20006781270 */
[----:B------:R2:W-:Y:S01]  /*c4800*/  @P6 STG.E.U16 [R22.64], R26 ;  /* 0x0000001a16006986 */ /* 0x0005e2000c101506 */
[C---:B0-----:R-:W-:Y:S01]  /*c4810*/  IMAD.WIDE R16, R3.reuse, 0x2, R6 ;  /* 0x0000000203107825 */ /* 0x041fe200078e0206 */
[----:B------:R-:W-:Y:S02]  /*c4820*/  IADD3 R18, R3, c[0x0][0x198], RZ ;  /* 0x0000660003127a10 */ /* 0x000fe40007ffe0ff */
[----:B-1----:R-:W3:Y:S04]  /*c4830*/  LDL.LU R24, [R1+0x2bb8] ;  /* 0x002bb80001187983 */ /* 0x002ee80000300800 */
[----:B--2---:R-:W2:Y:S04]  /*c4840*/  LDL.LU R26, [R1+0x2bc0] ;  /* 0x002bc000011a7983 */ /* 0x004ea80000300800 */
[----:B----4-:R0:W-:Y:S02]  /*c4850*/  @P1 STG.E.U16 [R16.64], R19 ;  /* 0x0000001310001986 */ /* 0x0101e4000c101506 */
[----:B0-----:R-:W-:-:S05]  /*c4860*/  IMAD.WIDE R16, R18, 0x2, R4 ;  /* 0x0000000212107825 */ /* 0x001fca00078e0204 */
[----:B------:R0:W-:Y:S01]  /*c4870*/  @P4 STG.E.U16 [R16.64], R0 ;  /* 0x0000000010004986 */ /* 0x0001e2000c101506 */
[----:B-----5:R-:W-:-:S03]  /*c4880*/  ISETP.GE.AND P4, PT, R10, c[0x0][0x17c], PT ;  /* 0x00005f000a007a0c */ /* 0x020fc60003f86270 */
[----:B------:R-:W4:Y:S01]  /*c4890*/  LDL.LU R10, [R1+0x2bc4] ;  /* 0x002bc400010a7983 */ /* 0x000f220000300800 */
[----:B------:R-:W-:Y:S02]  /*c48a0*/  ISETP.LT.AND P6, PT, R12, c[0x0][0x178], !P3 ;  /* 0x00005e000c007a0c */ /* 0x000fe40005fc1270 */
[----:B------:R-:W-:Y:S02]  /*c48b0*/  PRMT R3, R19, 0x7632, R3 ;  /* 0x0000763213037816 */ /* 0x000fe40000000003 */
[C---:B------:R-:W-:Y:S01]  /*c48c0*/  IADD3 R22, R18.reuse, c[0x0][0x198], RZ ;  /* 0x0000660012167a10 */ /* 0x040fe20007ffe0ff */
[----:B------:R-:W-:Y:S01]  /*c48d0*/  IMAD.WIDE R18, R18, 0x2, R6 ;  /* 0x0000000212127825 */ /* 0x000fe200078e0206 */
[----:B------:R-:W-:-:S04]  /*c48e0*/  ISETP.LT.AND P3, PT, R25, c[0x0][0x178], !P3 ;  /* 0x00005e0019007a0c */ /* 0x000fc80005f61270 */
[----:B------:R1:W-:Y:S01]  /*c48f0*/  @P5 STG.E.U16 [R18.64], R3 ;  /* 0x0000000312005986 */ /* 0x0003e2000c101506 */
[----:B------:R-:W-:Y:S01]  /*c4900*/  ISETP.LT.AND P5, PT, R12, c[0x0][0x178], !P4 ;  /* 0x00005e000c007a0c */ /* 0x000fe200067a1270 */
[----:B------:R-:W-:-:S04]  /*c4910*/  IMAD.WIDE R20, R22, 0x2, R4 ;  /* 0x0000000216147825 */ /* 0x000fc800078e0204 */
[C---:B0-----:R-:W-:Y:S01]  /*c4920*/  IMAD.WIDE R16, R22.reuse, 0x2, R6 ;  /* 0x0000000216107825 */ /* 0x041fe200078e0206 */
[----:B---3--:R-:W-:Y:S01]  /*c4930*/  @P6 STG.E.U16 [R20.64], R27 ;  /* 0x0000001b14006986 */ /* 0x008fe2000c101506 */
[----:B-1----:R-:W-:-:S03]  /*c4940*/  IADD3 R3, R22, c[0x0][0x198], RZ ;  /* 0x0000660016037a10 */ /* 0x002fc60007ffe0ff */
[----:B------:R0:W-:Y:S01]  /*c4950*/  @P3 STG.E.U16 [R16.64], R11 ;  /* 0x0000000b10003986 */ /* 0x0001e2000c101506 */
[----:B------:R-:W-:Y:S02]  /*c4960*/  PRMT R22, R27, 0x7632, R22 ;  /* 0x000076321b167816 */ /* 0x000fe40000000016 */
[----:B------:R-:W-:Y:S02]  /*c4970*/  PRMT R23, R11, 0x7632, R23 ;  /* 0x000076320b177816 */ /* 0x000fe40000000017 */
[----:B------:R-:W-:Y:S02]  /*c4980*/  ISETP.GE.AND P1, PT, R24, c[0x0][0x17c], PT ;  /* 0x00005f0018007a0c */ /* 0x000fe40003f26270 */
[----:B------:R-:W3:Y:S01]  /*c4990*/  LDL.LU R24, [R1+0x5c] ;  /* 0x00005c0001187983 */ /* 0x000ee20000300800 */
[----:B0-----:R-:W-:Y:S01]  /*c49a0*/  IMAD.WIDE R16, R3, 0x2, R4 ;  /* 0x0000000203107825 */ /* 0x001fe200078e0204 */
[----:B--2---:R-:W-:Y:S02]  /*c49b0*/  ISETP.GE.AND P3, PT, R26, c[0x0][0x17c], PT ;  /* 0x00005f001a007a0c */ /* 0x004fe40003f66270 */
[----:B------:R-:W2:Y:S04]  /*c49c0*/  LDL.LU R26, [R1+0x36c] ;  /* 0x00036c00011a7983 */ /* 0x000ea80000300800 */
[----:B------:R-:W5:Y:S04]  /*c49d0*/  LDL.LU R11, [R1+0x6c] ;  /* 0x00006c00010b7983 */ /* 0x000f680000300800 */
[----:B------:R0:W-:Y:S04]  /*c49e0*/  @P5 STG.E.U16 [R16.64], R22 ;  /* 0x0000001610005986 */ /* 0x0001e8000c101506 */
[----:B0-----:R-:W2:Y:S04]  /*c49f0*/  LDL.LU R22, [R1+0x35c] ;  /* 0x00035c0001167983 */ /* 0x001ea80000300800 */
[----:B------:R-:W5:Y:S01]  /*c4a00*/  LDL.LU R27, [R1+0x2bc8] ;  /* 0x002bc800011b7983 */ /* 0x000f620000300800 */
[----:B----4-:R-:W-:-:S03]  /*c4a10*/  ISETP.GE.AND P5, PT, R10, c[0x0][0x17c], PT ;  /* 0x00005f000a007a0c */ /* 0x010fc60003fa6270 */
[----:B------:R-:W4:Y:S01]  /*c4a20*/  LDL.LU R10, [R1+0x2bcc] ;  /* 0x002bcc00010a7983 */ /* 0x000f220000300800 */
[C---:B------:R-:W-:Y:S02]  /*c4a30*/  ISETP.LT.AND P4, PT, R25.reuse, c[0x0][0x178], !P4 ;  /* 0x00005e0019007a0c */ /* 0x040fe40006781270 */
[----:B------:R-:W-:Y:S02]  /*c4a40*/  ISETP.LT.AND P6, PT, R12, c[0x0][0x178], !P1 ;  /* 0x00005e000c007a0c */ /* 0x000fe40004fc1270 */
[----:B------:R-:W-:Y:S01]  /*c4a50*/  ISETP.LT.AND P1, PT, R25, c[0x0][0x178], !P1 ;  /* 0x00005e0019007a0c */ /* 0x000fe20004f21270 */
[C---:B------:R-:W-:Y:S01]  /*c4a60*/  IMAD.WIDE R18, R3.reuse, 0x2, R6 ;  /* 0x0000000203127825 */ /* 0x040fe200078e0206 */
[----:B------:R-:W-:-:S05]  /*c4a70*/  IADD3 R0, R3, c[0x0][0x198], RZ ;  /* 0x0000660003007a10 */ /* 0x000fca0007ffe0ff */
[C---:B------:R-:W-:Y:S02]  /*c4a80*/  IMAD.WIDE R20, R0.reuse, 0x2, R4 ;  /* 0x0000000200147825 */ /* 0x040fe400078e0204 */
[----:B------:R0:W-:Y:S01]  /*c4a90*/  @P4 STG.E.U16 [R18.64], R23 ;  /* 0x0000001712004986 */ /* 0x0001e2000c101506 */
[----:B------:R-:W-:Y:S01]  /*c4aa0*/  ISETP.LT.AND P4, PT, R25, c[0x0][0x178], !P3 ;  /* 0x00005e0019007a0c */ /* 0x000fe20005f81270 */
[----:B------:R-:W-:Y:S01]  /*c4ab0*/  IMAD.WIDE R16, R0, 0x2, R6 ;  /* 0x0000000200107825 */ /* 0x000fe200078e0206 */
[----:B------:R-:W-:Y:S02]  /*c4ac0*/  ISETP.LT.AND P3, PT, R12, c[0x0][0x178], !P3 ;  /* 0x00005e000c007a0c */ /* 0x000fe40005f61270 */
[----:B0-----:R-:W-:Y:S02]  /*c4ad0*/  IADD3 R18, R0, c[0x0][0x198], RZ ;  /* 0x0000660000127a10 */ /* 0x001fe40007ffe0ff */
[----:B---3--:R-:W-:Y:S01]  /*c4ae0*/  PRMT R3, R24, 0x7632, R3 ;  /* 0x0000763218037816 */ /* 0x008fe20000000003 */
[----:B--2---:R-:W-:Y:S04]  /*c4af0*/  @P6 STG.E.U16 [R20.64], R22 ;  /* 0x0000001614006986 */ /* 0x004fe8000c101506 */
[----:B------:R0:W-:Y:S01]  /*c4b00*/  @P1 STG.E.U16 [R16.64], R24 ;  /* 0x0000001810001986 */ /* 0x0001e2000c101506 */
[----:B------:R-:W-:-:S03]  /*c4b10*/  PRMT R0, R22, 0x7632, R0 ;  /* 0x0000763216007816 */ /* 0x000fc60000000000 */
[----:B0-----:R-:W2:Y:S01]  /*c4b20*/  LDL.LU R24, [R1+0x2bd0] ;  /* 0x002bd00001187983 */ /* 0x001ea20000300800 */
[----:B------:R-:W-:-:S05]  /*c4b30*/  IMAD.WIDE R16, R18, 0x2, R4 ;  /* 0x0000000212107825 */ /* 0x000fca00078e0204 */
[----:B------:R0:W-:Y:S01]  /*c4b40*/  @P3 STG.E.U16 [R16.64], R0 ;  /* 0x0000000010003986 */ /* 0x0001e2000c101506 */
[----:B----4-:R-:W-:-:S03]  /*c4b50*/  ISETP.GE.AND P3, PT, R10, c[0x0][0x17c], PT ;  /* 0x00005f000a007a0c */ /* 0x010fc60003f66270 */
[----:B------:R-:W3:Y:S01]  /*c4b60*/  LDL.LU R10, [R1+0x2bd4] ;  /* 0x002bd400010a7983 */ /* 0x000ee20000300800 */
[----:B------:R-:W-:Y:S02]  /*c4b70*/  ISETP.LT.AND P6, PT, R12, c[0x0][0x178], !P5 ;  /* 0x00005e000c007a0c */ /* 0x000fe40006fc1270 */
[C---:B------:R-:W-:Y:S01]  /*c4b80*/  IADD3 R22, R18.reuse, c[0x0][0x198], RZ ;  /* 0x0000660012167a10 */ /* 0x040fe20007ffe0ff */
[----:B------:R-:W-:Y:S01]  /*c4b90*/  IMAD.WIDE R18, R18, 0x2, R6 ;  /* 0x0000000212127825 */ /* 0x000fe200078e0206 */
[----:B------:R-:W-:-:S04]  /*c4ba0*/  ISETP.LT.AND P5, PT, R25, c[0x0][0x178], !P5 ;  /* 0x00005e0019007a0c */ /* 0x000fc80006fa1270 */
[----:B------:R1:W-:Y:S01]  /*c4bb0*/  @P4 STG.E.U16 [R18.64], R3 ;  /* 0x0000000312004986 */ /* 0x0003e2000c101506 */
[----:B------:R-:W-:Y:S01]  /*c4bc0*/  ISETP.LT.AND P4, PT, R12, c[0x0][0x178], !P3 ;  /* 0x00005e000c007a0c */ /* 0x000fe20005f81270 */
[----:B------:R-:W-:-:S04]  /*c4bd0*/  IMAD.WIDE R20, R22, 0x2, R4 ;  /* 0x0000000216147825 */ /* 0x000fc800078e0204 */
[C---:B0-----:R-:W-:Y:S01]  /*c4be0*/  IMAD.WIDE R16, R22.reuse, 0x2, R6 ;  /* 0x0000000216107825 */ /* 0x041fe200078e0206 */
[----:B------:R-:W-:Y:S01]  /*c4bf0*/  @P6 STG.E.U16 [R20.64], R26 ;  /* 0x0000001a14006986 */ /* 0x000fe2000c101506 */
[----:B-1----:R-:W-:-:S03]  /*c4c00*/  IADD3 R3, R22, c[0x0][0x198], RZ ;  /* 0x0000660016037a10 */ /* 0x002fc60007ffe0ff */
[----:B-----5:R0:W-:Y:S01]  /*c4c10*/  @P5 STG.E.U16 [R16.64], R11 ;  /* 0x0000000b10005986 */ /* 0x0201e2000c101506 */
[----:B------:R-:W-:Y:S02]  /*c4c20*/  PRMT R22, R26, 0x7632, R22 ;  /* 0x000076321a167816 */ /* 0x000fe40000000016 */
[----:B------:R-:W-:Y:S02]  /*c4c30*/  ISETP.GE.AND P1, PT, R27, c[0x0][0x17c], PT ;  /* 0x00005f001b007a0c */ /* 0x000fe40003f26270 */
[----:B------:R-:W4:Y:S01]  /*c4c40*/  LDL.LU R27, [R1+0x7c] ;  /* 0x00007c00011b7983 */ /* 0x000f220000300800 */
[----:B0-----:R-:W-:-:S05]  /*c4c50*/  IMAD.WIDE R16, R3, 0x2, R4 ;  /* 0x0000000203107825 */ /* 0x001fca00078e0204 */
[----:B------:R0:W-:Y:S01]  /*c4c60*/  @P4 STG.E.U16 [R16.64], R22 ;  /* 0x0000001610004986 */ /* 0x0001e2000c101506 */
[----:B------:R-:W-:Y:S02]  /*c4c70*/  PRMT R23, R11, 0x7632, R23 ;  /* 0x000076320b177816 */ /* 0x000fe40000000017 */
[----:B--2---:R-:W-:Y:S02]  /*c4c80*/  ISETP.GE.AND P5, PT, R24, c[0x0][0x17c], PT ;  /* 0x00005f0018007a0c */ /* 0x004fe40003fa6270 */
[----:B------:R-:W2:Y:S04]  /*c4c90*/  LDL.LU R24, [R1+0xb0] ;  /* 0x0000b00001187983 */ /* 0x000ea80000300800 */
[----:B------:R-:W5:Y:S04]  /*c4ca0*/  LDL.LU R26, [R1+0x90] ;  /* 0x00009000011a7983 */ /* 0x000f680000300800 */
[----:B0-----:R-:W2:Y:S04]  /*c4cb0*/  LDL.LU R22, [R1+0x37c] ;  /* 0x00037c0001167983 */ /* 0x001ea80000300800 */
[----:B------:R-:W5:Y:S01]  /*c4cc0*/  LDL.LU R11, [R1+0x2bd8] ;  /* 0x002bd800010b7983 */ /* 0x000f620000300800 */
[----:B---3--:R-:W-:-:S03]  /*c4cd0*/  ISETP.GE.AND P4, PT, R10, c[0x0][0x17c], PT ;  /* 0x00005f000a007a0c */ /* 0x008fc60003f86270 */
[----:B------:R-:W3:Y:S01]  /*c4ce0*/  LDL.LU R10, [R1+0x2bdc] ;  /* 0x002bdc00010a7983 */ /* 0x000ee20000300800 */
        /* <DEDUP_REMOVED lines=11> */
[----:B----4-:R-:W-:Y:S01]  /*c4da0*/  PRMT R3, R27, 0x7632, R3 ;  /* 0x000076321b037816 */ /* 0x010fe20000000003 */
[----:B--2---:R-:W-:Y:S01]  /*c4db0*/  @P6 STG.E.U16 [R20.64], R22 ;  /* 0x0000001614006986 */ /* 0x004fe2000c101506 */
[----:B------:R-:W-:-:S03]  /*c4dc0*/  PRMT R0, R22, 0x7632, R0 ;  /* 0x0000763216007816 */ /* 0x000fc60000000000 */
[----:B------:R0:W-:Y:S01]  /*c4dd0*/  @P1 STG.E.U16 [R16.64], R27 ;  /* 0x0000001b10001986 */ /* 0x0001e2000c101506 */
[----:B-----5:R-:W-:Y:S01]  /*c4de0*/  ISETP.GE.AND P1, PT, R11, c[0x0][0x17c], PT ;  /* 0x00005f000b007a0c */ /* 0x020fe20003f26270 */
[----:B0-----:R-:W-:Y:S02]  /*c4df0*/  IMAD.WIDE R16, R18, 0x2, R4 ;  /* 0x0000000212107825 */ /* 0x001fe400078e0204 */
[----:B------:R-:W2:Y:S04]  /*c4e00*/  LDL.LU R27, [R1+0xa0] ;  /* 0x0000a000011b7983 */ /* 0x000ea80000300800 */
[----:B------:R0:W-:Y:S04]  /*c4e10*/  @P5 STG.E.U16 [R16.64], R0 ;  /* 0x0000000010005986 */ /* 0x0001e8000c101506 */
[----:B------:R-:W4:Y:S01]  /*c4e20*/  LDL.LU R11, [R1+0x2be0] ;  /* 0x002be000010b7983 */ /* 0x000f220000300800 */
[----:B---3--:R-:W-:-:S03]  /*c4e30*/  ISETP.GE.AND P5, PT, R10, c[0x0][0x17c], PT ;  /* 0x00005f000a007a0c */ /* 0x008fc60003fa6270 */
[----:B------:R-:W3:Y:S01]  /*c4e40*/  LDL.LU R10, [R1+0x2be4] ;  /* 0x002be400010a7983 */ /* 0x000ee20000300800 */
[----:B------:R-:W-:Y:S02]  /*c4e50*/  ISETP.LT.AND P6, PT, R12, c[0x0][0x178], !P4 ;  /* 0x00005e000c007a0c */ /* 0x000fe400067c1270 */
[C---:B------:R-:W-:Y:S01]  /*c4e60*/  IADD3 R22, R18.reuse, c[0x0][0x198], RZ ;  /* 0x0000660012167a10 */ /* 0x040fe20007ffe0ff */
[----:B------:R-:W-:Y:S01]  /*c4e70*/  IMAD.WIDE R18, R18, 0x2, R6 ;  /* 0x0000000212127825 */ /* 0x000fe200078e0206 */
[----:B------:R-:W-:-:S04]  /*c4e80*/  ISETP.LT.AND P4, PT, R25, c[0x0][0x178], !P4 ;  /* 0x00005e0019007a0c */ /* 0x000fc80006781270 */
[----:B------:R1:W-:Y:S01]  /*c4e90*/  @P3 STG.E.U16 [R18.64], R3 ;  /* 0x0000000312003986 */ /* 0x0003e2000c101506 */
[----:B------:R-:W-:Y:S01]  /*c4ea0*/  ISETP.LT.AND P3, PT, R12, c[0x0][0x178], !P5 ;  /* 0x00005e000c007a0c */ /* 0x000fe20006f61270 */
[----:B------:R-:W-:Y:S01]  /*c4eb0*/  IMAD.WIDE R20, R22, 0x2, R4 ;  /* 0x0000000216147825 */ /* 0x000fe200078e0204 */
[----:B------:R-:W-:-:S03]  /*c4ec0*/  ISETP.LT.AND P5, PT, R25, c[0x0][0x178], !P5 ;  /* 0x00005e0019007a0c */ /* 0x000fc60006fa1270 */
[C---:B0-----:R-:W-:Y:S01]  /*c4ed0*/  IMAD.WIDE R16, R22.reuse, 0x2, R6 ;  /* 0x0000000216107825 */ /* 0x041fe200078e0206 */
[----:B------:R0:W-:Y:S01]  /*c4ee0*/  @P6 STG.E.U16 [R20.64], R24 ;  /* 0x0000001814006986 */ /* 0x0001e2000c101506 */
[----:B-1----:R-:W-:-:S03]  /*c4ef0*/  IADD3 R18, R22, c[0x0][0x198], RZ ;  /* 0x0000660016127a10 */ /* 0x002fc60007ffe0ff */
[----:B------:R1:W-:Y:S01]  /*c4f00*/  @P4 STG.E.U16 [R16.64], R26 ;  /* 0x0000001a10004986 */ /* 0x0003e2000c101506 */
[----:B------:R-:W-:Y:S02]  /*c4f10*/  PRMT R3, R24, 0x7632, R3 ;  /* 0x0000763218037816 */ /* 0x000fe40000000003 */
[----:B------:R-:W-:Y:S02]  /*c4f20*/  IADD3 R0, R18, c[0x0][0x198], RZ ;  /* 0x0000660012007a10 */ /* 0x000fe40007ffe0ff */
[----:B------:R-:W-:Y:S01]  /*c4f30*/  PRMT R22, R26, 0x7632, R22 ;  /* 0x000076321a167816 */ /* 0x000fe20000000016 */
[----:B0-----:R-:W5:Y:S01]  /*c4f40*/  LDL.LU R24, [R1+0xd0] ;  /* 0x0000d00001187983 */ /* 0x001f620000300800 */
[----:B-1----:R-:W-:-:S03]  /*c4f50*/  IMAD.WIDE R16, R18, 0x2, R4 ;  /* 0x0000000212107825 */ /* 0x002fc600078e0204 */
[----:B------:R-:W5:Y:S01]  /*c4f60*/  LDL.LU R26, [R1+0x80] ;  /* 0x00008000011a7983 */ /* 0x000f620000300800 */
[----:B------:R-:W-:-:S03]  /*c4f70*/  IMAD.WIDE R18, R18, 0x2, R6 ;  /* 0x0000000212127825 */ /* 0x000fc600078e0206 */
[----:B------:R-:W-:Y:S04]  /*c4f80*/  @P3 STG.E.U16 [R16.64], R3 ;  /* 0x0000000310003986 */ /* 0x000fe8000c101506 */
[----:B------:R0:W-:Y:S01]  /*c4f90*/  @P5 STG.E.U16 [R18.64], R22 ;  /* 0x0000001612005986 */ /* 0x0001e2000c101506 */
[----:B----4-:R-:W-:-:S03]  /*c4fa0*/  ISETP.GE.AND P4, PT, R11, c[0x0][0x17c], PT ;  /* 0x00005f000b007a0c */ /* 0x010fc60003f86270 */
[----:B------:R-:W4:Y:S01]  /*c4fb0*/  LDL.LU R11, [R1+0x2be8] ;  /* 0x002be800010b7983 */ /* 0x000f220000300800 */
[----:B---3--:R-:W-:-:S03]  /*c4fc0*/  ISETP.GE.AND P3, PT, R10, c[0x0][0x17c], PT ;  /* 0x00005f000a007a0c */ /* 0x008fc60003f66270 */
[----:B------:R-:W3:Y:S04]  /*c4fd0*/  LDL.LU R10, [R1+0x2bec] ;  /* 0x002bec00010a7983 */ /* 0x000ee80000300800 */
[----:B0-----:R-:W3:Y:S01]  /*c4fe0*/  LDL.LU R19, [R1+0xc0] ;  /* 0x0000c00001137983 */ /* 0x001ee20000300800 */
[----:B------:R-:W-:Y:S02]  /*c4ff0*/  ISETP.LT.AND P6, PT, R12, c[0x0][0x178], !P1 ;  /* 0x00005e000c007a0c */ /* 0x000fe40004fc1270 */
[----:B------:R-:W-:Y:S01]  /*c5000*/  ISETP.LT.AND P1, PT, R25, c[0x0][0x178], !P1 ;  /* 0x00005e0019007a0c */ /* 0x000fe20004f21270 */
[----:B------:R-:W-:Y:S01]  /*c5010*/  IMAD.WIDE R20, R0, 0x2, R4 ;  /* 0x0000000200147825 */ /* 0x000fe200078e0204 */
[----:B------:R-:W-:Y:S02]  /*c5020*/  ISETP.LT.AND P5, PT, R12, c[0x0][0x178], !P3 ;  /* 0x00005e000c007a0c */ /* 0x000fe40005fa1270 */
[C---:B------:R-:W-:Y:S01]  /*c5030*/  IADD3 R18, R0.reuse, c[0x0][0x198], RZ ;  /* 0x0000660000127a10 */ /* 0x040fe20007ffe0ff */
[----:B------:R-:W-:Y:S01]  /*c5040*/  IMAD.WIDE R16, R0, 0x2, R6 ;  /* 0x0000000200107825 */ /* 0x000fe200078e0206 */
[----:B--2---:R-:W-:-:S02]  /*c5050*/  PRMT R22, R27, 0x7632, R22 ;  /* 0x000076321b167816 */ /* 0x004fc40000000016 */
[----:B------:R-:W-:-:S03]  /*c5060*/  ISETP.LT.AND P3, PT, R25, c[0x0][0x178], !P3 ;  /* 0x00005e0019007a0c */ /* 0x000fc60005f61270 */
[----:B---3--:R-:W-:Y:S01]  /*c5070*/  @P6 STG.E.U16 [R20.64], R19 ;  /* 0x0000001314006986 */ /* 0x008fe2000c101506 */
[----:B------:R-:W-:-:S03]  /*c5080*/  PRMT R3, R19, 0x7632, R3 ;  /* 0x0000763213037816 */ /* 0x000fc60000000003 */
[----:B------:R0:W-:Y:S01]  /*c5090*/  @P1 STG.E.U16 [R16.64], R27 ;  /* 0x0000001b10001986 */ /* 0x0001e2000c101506 */
[----:B----4-:R-:W-:Y:S01]  /*c50a0*/  ISETP.GE.AND P1, PT, R11, c[0x0][0x17c], PT ;  /* 0x00005f000b007a0c */ /* 0x010fe20003f26270 */
[----:B0-----:R-:W-:Y:S02]  /*c50b0*/  IMAD.WIDE R16, R18, 0x2, R4 ;  /* 0x0000000212107825 */ /* 0x001fe400078e0204 */
[----:B------:R-:W2:Y:S04]  /*c50c0*/  LDL.LU R27, [R1+0x30] ;  /* 0x00003000011b7983 */ /* 0x000ea80000300800 */
[----:B------:R0:W-:Y:S01]  /*c50d0*/  @P5 STG.E.U16 [R16.64], R3 ;  /* 0x0000000310005986 */ /* 0x0001e2000c101506 */
[----:B------:R-:W-:-:S03]  /*c50e0*/  ISETP.GE.AND P5, PT, R10, c[0x0][0x17c], PT ;  /* 0x00005f000a007a0c */ /* 0x000fc60003fa6270 */
[----:B------:R-:W3:Y:S04]  /*c50f0*/  LDL.LU R11, [R1+0x2bf0] ;  /* 0x002bf000010b7983 */ /* 0x000ee80000300800 */
[----:B------:R-:W4:Y:S01]  /*c5100*/  LDL.LU R10, [R1+0x2bf4] ;  /* 0x002bf400010a7983 */ /* 0x000f220000300800 */
        /* <DEDUP_REMOVED lines=9> */
[----:B-----5:R0:W-:Y:S01]  /*c51a0*/  @P6 STG.E.U16 [R20.64], R24 ;  /* 0x0000001814006986 */ /* 0x0201e2000c101506 */
        /* <DEDUP_REMOVED lines=11> */
[----:B---3--:R-:W-:-:S03]  /*c5260*/  ISETP.GE.AND P4, PT, R11, c[0x0][0x17c], PT ;  /* 0x00005f000b007a0c */ /* 0x008fc60003f86270 */
[----:B------:R-:W3:Y:S01]  /*c5270*/  LDL.LU R11, [R1+0x2bf8] ;  /* 0x002bf800010b7983 */ /* 0x000ee20000300800 */
[----:B----4-:R-:W-:-:S03]  /*c5280*/  ISETP.GE.AND P3, PT, R10, c[0x0][0x17c], PT ;  /* 0x00005f000a007a0c */ /* 0x010fc60003f66270 */
[----:B------:R-:W4:Y:S04]  /*c5290*/  LDL.LU R10, [R1+0x2bfc] ;  /* 0x002bfc00010a7983 */ /* 0x000f280000300800 */
        /* <DEDUP_REMOVED lines=12> */
[----:B------:R-:W-:Y:S01]  /*c5360*/  ISETP.GE.AND P1, PT, R11, c[0x0][0x17c], PT ;  /* 0x00005f000b007a0c */ /* 0x000fe20003f26270 */
[----:B0-----:R-:W-:Y:S02]  /*c5370*/  IMAD.WIDE R16, R18, 0x2, R4 ;  /* 0x0000000212107825 */ /* 0x001fe400078e0204 */
[----:B------:R-:W2:Y:S04]  /*c5380*/  LDL.LU R27, [R1+0x120] ;  /* 0x00012000011b7983 */ /* 0x000ea80000300800 */
[----:B------:R0:W-:Y:S01]  /*c5390*/  @P5 STG.E.U16 [R16.64], R3 ;  /* 0x0000000310005986 */ /* 0x0001e2000c101506 */
[----:B----4-:R-:W-:-:S03]  /*c53a0*/  ISETP.GE.AND P5, PT, R10, c[0x0][0x17c], PT ;  /* 0x00005f000a007a0c */ /* 0x010fc60003fa6270 */
        /* <DEDUP_REMOVED lines=204> */
[C---:B------:R-:W-:Y:S02]  /*c6070*/  ISETP.LT.AND P6, PT, R12.reuse, c[0x0][0x178], !P1 ;  /* 0x00005e000c007a0c */ /* 0x040fe40004fc1270 */
[----:B------:R-:W-:Y:S01]  /*c6080*/  ISETP.LT.AND P1, PT, R25, c[0x0][0x178], !P1 ;  /* 0x00005e0019007a0c */ /* 0x000fe20004f21270 */
[C---:B------:R-:W-:Y:S01]  /*c6090*/  IMAD.WIDE R20, R3.reuse, 0x2, R4 ;  /* 0x0000000203147825 */ /* 0x040fe200078e0204 */
        /* <DEDUP_REMOVED lines=48> */
[----:B------:R-:W-:Y:S02]  /*c63a0*/  ISETP.LT.AND P3, PT, R25, c[0x0][0x178], !P3 ;  /* 0x00005e0019007a0c */ /* 0x000fe40005f61270 */
[----:B------:R-:W-:Y:S01]  /*c63b0*/  IADD3 R3, R18, c[0x0][0x198], RZ ;  /* 0x0000660012037a10 */ /* 0x000fe20007ffe0ff */
        /* <DEDUP_REMOVED lines=10> */
[----:B------:R-:W-:Y:S01]  /*c6460*/  ISETP.LT.AND P6, PT, R12, c[0x0][0x178], !P4 ;  /* 0x00005e000c007a0c */ /* 0x000fe200067c1270 */
[----:B------:R-:W-:Y:S01]  /*c6470*/  IMAD.WIDE R18, R18, 0x2, R6 ;  /* 0x0000000212127825 */ /* 0x000fe200078e0206 */
[----:B------:R-:W-:-:S04]  /*c6480*/  ISETP.LT.AND P4, PT, R25, c[0x0][0x178], !P4 ;  /* 0x00005e0019007a0c */ /* 0x000fc80006781270 */
[----:B------:R1:W-:Y:S01]  /*c6490*/  @P3 STG.E.U16 [R18.64], R22 ;  /* 0x0000001612003986 */ /* 0x0003e2000c101506 */
[----:B------:R-:W-:Y:S01]  /*c64a0*/  ISETP.LT.AND P3, PT, R12, c[0x0][0x178], !P5 ;  /* 0x00005e000c007a0c */ /* 0x000fe20006f61270 */
[----:B------:R-:W-:-:S04]  /*c64b0*/  IMAD.WIDE R20, R3, 0x2, R4 ;  /* 0x0000000203147825 */ /* 0x000fc800078e0204 */
[C---:B0-----:R-:W-:Y:S01]  /*c64c0*/  IMAD.WIDE R16, R3.reuse, 0x2, R6 ;  /* 0x0000000203107825 */ /* 0x041fe200078e0206 */
[----:B-----5:R0:W-:Y:S01]  /*c64d0*/  @P6 STG.E.U16 [R20.64], R24 ;  /* 0x0000001814006986 */ /* 0x0201e2000c101506 */
[----:B-1----:R-:W-:-:S03]  /*c64e0*/  IADD3 R18, R3, c[0x0][0x198], RZ ;  /* 0x0000660003127a10 */ /* 0x002fc60007ffe0ff */
[----:B------:R1:W-:Y:S01]  /*c64f0*/  @P4 STG.E.U16 [R16.64], R26 ;  /* 0x0000001a10004986 */ /* 0x0003e2000c101506 */
[----:B------:R-:W-:Y:S02]  /*c6500*/  PRMT R3, R24, 0x7632, R3 ;  /* 0x0000763218037816 */ /* 0x000fe40000000003 */
[----:B------:R-:W-:Y:S01]  /*c6510*/  PRMT R22, R26, 0x7632, R22 ;  /* 0x000076321a167816 */ /* 0x000fe20000000016 */
[----:B0-----:R-:W5:Y:S01]  /*c6520*/  LDL.LU R24, [R1+0xd8] ;  /* 0x0000d80001187983 */ /* 0x001f620000300800 */
[----:B-1----:R-:W-:-:S03]  /*c6530*/  IMAD.WIDE R16, R18, 0x2, R4 ;  /* 0x0000000212107825 */ /* 0x002fc600078e0204 */
[----:B------:R-:W5:Y:S04]  /*c6540*/  LDL.LU R26, [R1+0x88] ;  /* 0x00008800011a7983 */ /* 0x000f680000300800 */
[----:B------:R0:W-:Y:S04]  /*c6550*/  @P3 STG.E.U16 [R16.64], R3 ;  /* 0x0000000310003986 */ /* 0x0001e8000c101506 */
[----:B0-----:R-:W5:Y:S01]  /*c6560*/  LDL.LU R3, [R1+0xc8] ;  /* 0x0000c80001037983 */ /* 0x001f620000300800 */
[----:B---3--:R-:W-:-:S03]  /*c6570*/  ISETP.GE.AND P4, PT, R11, c[0x0][0x17c], PT ;  /* 0x00005f000b007a0c */ /* 0x008fc60003f86270 */
[----:B------:R-:W3:Y:S01]  /*c6580*/  LDL.LU R11, [R1+0x2c68] ;  /* 0x002c6800010b7983 */ /* 0x000ee20000300800 */
[----:B----4-:R-:W-:-:S03]  /*c6590*/  ISETP.GE.AND P3, PT, R10, c[0x0][0x17c], PT ;  /* 0x00005f000a007a0c */ /* 0x010fc60003f66270 */
[----:B------:R-:W4:Y:S01]  /*c65a0*/  LDL.LU R10, [R1+0x2c6c] ;  /* 0x002c6c00010a7983 */ /* 0x000f220000300800 */
[C---:B------:R-:W-:Y:S02]  /*c65b0*/  ISETP.LT.AND P5, PT, R25.reuse, c[0x0][0x178], !P5 ;  /* 0x00005e0019007a0c */ /* 0x040fe40006fa1270 */
[----:B------:R-:W-:Y:S02]  /*c65c0*/  ISETP.LT.AND P6, PT, R12, c[0x0][0x178], !P1 ;  /* 0x00005e000c007a0c */ /* 0x000fe40004fc1270 */
[C---:B------:R-:W-:Y:S01]  /*c65d0*/  IADD3 R0, R18.reuse, c[0x0][0x198], RZ ;  /* 0x0000660012007a10 */ /* 0x040fe20007ffe0ff */
[----:B------:R-:W-:Y:S01]  /*c65e0*/  IMAD.WIDE R18, R18, 0x2, R6 ;  /* 0x0000000212127825 */ /* 0x000fe200078e0206 */
[----:B------:R-:W-:-:S03]  /*c65f0*/  ISETP.LT.AND P1, PT, R25, c[0x0][0x178], !P1 ;  /* 0x00005e0019007a0c */ /* 0x000fc60004f21270 */
[----:B------:R-:W-:-:S04]  /*c6600*/  IMAD.WIDE R20, R0, 0x2, R4 ;  /* 0x0000000200147825 */ /* 0x000fc800078e0204 */
[----:B------:R0:W-:Y:S01]  /*c6610*/  @P5 STG.E.U16 [R18.64], R22 ;  /* 0x0000001612005986 */ /* 0x0001e2000c101506 */
[----:B------:R-:W-:Y:S01]  /*c6620*/  ISETP.LT.AND P5, PT, R12, c[0x0][0x178], !P3 ;  /* 0x00005e000c007a0c */ /* 0x000fe20005fa1270 */
[C---:B------:R-:W-:Y:S01]  /*c6630*/  IMAD.WIDE R16, R0.reuse, 0x2, R6 ;  /* 0x0000000200107825 */ /* 0x040fe200078e0206 */
[----:B0-----:R-:W-:Y:S02]  /*c6640*/  IADD3 R18, R0, c[0x0][0x198], RZ ;  /* 0x0000660000127a10 */ /* 0x001fe40007ffe0ff */
[----:B--2---:R-:W-:Y:S01]  /*c6650*/  PRMT R22, R27, 0x7632, R22 ;  /* 0x000076321b167816 */ /* 0x004fe20000000016 */
[----:B-----5:R-:W-:Y:S01]  /*c6660*/  @P6 STG.E.U16 [R20.64], R3 ;  /* 0x0000000314006986 */ /* 0x020fe2000c101506 */
[----:B------:R-:W-:-:S03]  /*c6670*/  PRMT R0, R3, 0x7632, R0 ;  /* 0x0000763203007816 */ /* 0x000fc60000000000 */
[----:B------:R0:W-:Y:S02]  /*c6680*/  @P1 STG.E.U16 [R16.64], R27 ;  /* 0x0000001b10001986 */ /* 0x0001e4000c101506 */
[----:B0-----:R-:W-:Y:S02]  /*c6690*/  IMAD.WIDE R16, R18, 0x2, R4 ;  /* 0x0000000212107825 */ /* 0x001fe400078e0204 */
[----:B------:R-:W2:Y:S04]  /*c66a0*/  LDL.LU R27, [R1+0x38] ;  /* 0x00003800011b7983 */ /* 0x000ea80000300800 */
[----:B------:R0:W-:Y:S01]  /*c66b0*/  @P5 STG.E.U16 [R16.64], R0 ;  /* 0x0000000010005986 */ /* 0x0001e2000c101506 */
        /* <DEDUP_REMOVED lines=12> */
[----:B0-----:R-:W-:Y:S01]  /*c6780*/  IMAD.WIDE R16, R3, 0x2, R6 ;  /* 0x0000000203107825 */ /* 0x001fe200078e0206 */
[----:B------:R-:W-:Y:S01]  /*c6790*/  ISETP.LT.AND P5, PT, R25, c[0x0][0x178], !P5 ;  /* 0x00005e0019007a0c */ /* 0x000fe20006fa1270 */
[----:B------:R0:W-:Y:S04]  /*c67a0*/  @P6 STG.E.U16 [R20.64], R24 ;  /* 0x0000001814006986 */ /* 0x0001e8000c101506 */
[----:B------:R5:W-:Y:S01]  /*c67b0*/  @P4 STG.E.U16 [R16.64], R26 ;  /* 0x0000001a10004986 */ /* 0x000be2000c101506 */
[----:B-1----:R-:W-:Y:S02]  /*c67c0*/  IADD3 R18, R3, c[0x0][0x198], RZ ;  /* 0x0000660003127a10 */ /* 0x002fe40007ffe0ff */
[----:B------:R-:W-:-:S02]  /*c67d0*/  PRMT R3, R24, 0x7632, R3 ;  /* 0x0000763218037816 */ /* 0x000fc40000000003 */
[----:B------:R-:W-:Y:S01]  /*c67e0*/  IADD3 R0, R18, c[0x0][0x198], RZ ;  /* 0x0000660012007a10 */ /* 0x000fe20007ffe0ff */
[----:B0-----:R-:W2:Y:S01]  /*c67f0*/  LDL.LU R24, [R1+0x118] ;  /* 0x0001180001187983 */ /* 0x001ea20000300800 */
[----:B------:R-:W-:Y:S01]  /*c6800*/  PRMT R22, R26, 0x7632, R22 ;  /* 0x000076321a167816 */ /* 0x000fe20000000016 */
[C---:B-----5:R-:W-:Y:S02]  /*c6810*/  IMAD.WIDE R16, R18.reuse, 0x2, R4 ;  /* 0x0000000212107825 */ /* 0x060fe400078e0204 */
[----:B------:R-:W5:Y:S02]  /*c6820*/  LDL.LU R26, [R1+0xf8] ;  /* 0x0000f800011a7983 */ /* 0x000f640000300800 */
[----:B------:R-:W-:Y:S02]  /*c6830*/  IMAD.WIDE R18, R18, 0x2, R6 ;  /* 0x0000000212127825 */ /* 0x000fe400078e0206 */
        /* <DEDUP_REMOVED lines=34> */
[----:B------:R-:W-:Y:S01]  /*c6a60*/  @P6 STG.E.U16 [R20.64], R24 ;  /* 0x0000001814006986 */ /* 0x000fe2000c101506 */
[----:B-1----:R-:W-:-:S03]  /*c6a70*/  IADD3 R18, R0, c[0x0][0x198], RZ ;  /* 0x0000660000127a10 */ /* 0x002fc60007ffe0ff */
[----:B-----5:R0:W-:Y:S01]  /*c6a80*/  @P4 STG.E.U16 [R16.64], R26 ;  /* 0x0000001a10004986 */ /* 0x0201e2000c101506 */
[----:B------:R-:W-:Y:S02]  /*c6a90*/  PRMT R3, R24, 0x7632, R3 ;  /* 0x0000763218037816 */ /* 0x000fe40000000003 */
[----:B------:R-:W-:Y:S02]  /*c6aa0*/  IADD3 R0, R18, c[0x0][0x198], RZ ;  /* 0x0000660012007a10 */ /* 0x000fe40007ffe0ff */
[----:B------:R-:W-:Y:S01]  /*c6ab0*/  PRMT R22, R26, 0x7632, R22 ;  /* 0x000076321a167816 */ /* 0x000fe20000000016 */
[C---:B0-----:R-:W-:Y:S01]  /*c6ac0*/  IMAD.WIDE R16, R18.reuse, 0x2, R4 ;  /* 0x0000000212107825 */ /* 0x041fe200078e0204 */
[----:B------:R-:W5:Y:S03]  /*c6ad0*/  LDL.LU R26, [R1+0x398] ;  /* 0x00039800011a7983 */ /* 0x000f660000300800 */
[----:B------:R-:W-:Y:S01]  /*c6ae0*/  IMAD.WIDE R18, R18, 0x2, R6 ;  /* 0x0000000212127825 */ /* 0x000fe200078e0206 */
[----:B------:R-:W-:Y:S04]  /*c6af0*/  @P3 STG.E.U16 [R16.64], R3 ;  /* 0x0000000310003986 */ /* 0x000fe8000c101506 */
[----:B------:R0:W-:Y:S01]  /*c6b00*/  @P5 STG.E.U16 [R18.64], R22 ;  /* 0x0000001612005986 */ /* 0x0001e2000c101506 */
[----:B---3--:R-:W-:-:S03]  /*c6b10*/  ISETP.GE.AND P4, PT, R11, c[0x0][0x17c], PT ;  /* 0x00005f000b007a0c */ /* 0x008fc60003f86270 */
[----:B------:R-:W3:Y:S01]  /*c6b20*/  LDL.LU R11, [R1+0x138] ;  /* 0x00013800010b7983 */ /* 0x000ee20000300800 */
[----:B----4-:R-:W-:-:S03]  /*c6b30*/  ISETP.GE.AND P3, PT, R10, c[0x0][0x17c], PT ;  /* 0x00005f000a007a0c */ /* 0x010fc60003f66270 */
[----:B------:R-:W4:Y:S04]  /*c6b40*/  LDL.LU R24, [R1+0x2c88] ;  /* 0x002c880001187983 */ /* 0x000f280000300800 */
[----:B------:R-:W3:Y:S04]  /*c6b50*/  LDL.LU R10, [R1+0x2c8c] ;  /* 0x002c8c00010a7983 */ /* 0x000ee80000300800 */
[----:B0-----:R-:W3:Y:S01]  /*c6b60*/  LDL.LU R19, [R1+0x388] ;  /* 0x0003880001137983 */ /* 0x001ee20000300800 */
[----:B------:R-:W-:Y:S02]  /*c6b70*/  ISETP.LT.AND P6, PT, R12, c[0x0][0x178], !P1 ;  /* 0x00005e000c007a0c */ /* 0x000fe40004fc1270 */
[----:B------:R-:W-:Y:S01]  /*c6b80*/  ISETP.LT.AND P1, PT, R25, c[0x0][0x178], !P1 ;  /* 0x00005e0019007a0c */ /* 0x000fe20004f21270 */
[----:B------:R-:W-:Y:S01]  /*c6b90*/  IMAD.WIDE R20, R0, 0x2, R4 ;  /* 0x0000000200147825 */ /* 0x000fe200078e0204 */
[----:B------:R-:W-:-:S02]  /*c6ba0*/  ISETP.LT.AND P5, PT, R12, c[0x0][0x178], !P3 ;  /* 0x00005e000c007a0c */ /* 0x000fc40005fa1270 */
[C---:B------:R-:W-:Y:S01]  /*c6bb0*/  IADD3 R18, R0.reuse, c[0x0][0x198], RZ ;  /* 0x0000660000127a10 */ /* 0x040fe20007ffe0ff */
[----:B------:R-:W-:Y:S01]  /*c6bc0*/  IMAD.WIDE R16, R0, 0x2, R6 ;  /* 0x0000000200107825 */ /* 0x000fe200078e0206 */
[----:B--2---:R-:W-:Y:S02]  /*c6bd0*/  PRMT R22, R27, 0x7632, R22 ;  /* 0x000076321b167816 */ /* 0x004fe40000000016 */
[----:B------:R-:W-:-:S03]  /*c6be0*/  ISETP.LT.AND P3, PT, R25, c[0x0][0x178], !P3 ;  /* 0x00005e0019007a0c */ /* 0x000fc60005f61270 */
[----:B---3--:R-:W-:Y:S01]  /*c6bf0*/  @P6 STG.E.U16 [R20.64], R19 ;  /* 0x0000001314006986 */ /* 0x008fe2000c101506 */
[----:B------:R-:W-:-:S03]  /*c6c00*/  PRMT R3, R19, 0x7632, R3 ;  /* 0x0000763213037816 */ /* 0x000fc60000000003 */
[----:B------:R0:W-:Y:S01]  /*c6c10*/  @P1 STG.E.U16 [R16.64], R27 ;  /* 0x0000001b10001986 */ /* 0x0001e2000c101506 */
[----:B----4-:R-:W-:-:S03]  /*c6c20*/  ISETP.GE.AND P1, PT, R24, c[0x0][0x17c], PT ;  /* 0x00005f0018007a0c */ /* 0x010fc60003f26270 */
[----:B------:R-:W2:Y:S01]  /*c6c30*/  LDL.LU R24, [R1+0x148] ;  /* 0x0001480001187983 */ /* 0x000ea20000300800 */
[----:B0-----:R-:W-:-:S03]  /*c6c40*/  IMAD.WIDE R16, R18, 0x2, R4 ;  /* 0x0000000212107825 */ /* 0x001fc600078e0204 */
[----:B------:R-:W3:Y:S04]  /*c6c50*/  LDL.LU R27, [R1+0x2c90] ;  /* 0x002c9000011b7983 */ /* 0x000ee80000300800 */
[----:B------:R0:W-:Y:S01]  /*c6c60*/  @P5 STG.E.U16 [R16.64], R3 ;  /* 0x0000000310005986 */ /* 0x0001e2000c101506 */
[----:B------:R-:W-:-:S03]  /*c6c70*/  ISETP.GE.AND P5, PT, R10, c[0x0][0x17c], PT ;  /* 0x00005f000a007a0c */ /* 0x000fc60003fa6270 */
        /* <DEDUP_REMOVED lines=14> */
[C---:B------:R-:W-:Y:S02]  /*c6d60*/  IADD3 R0, R18.reuse, c[0x0][0x198], RZ ;  /* 0x0000660012007a10 */ /* 0x040fe40007ffe0ff */
        /* <DEDUP_REMOVED lines=14> */
[----:B------:R-:W-:-:S04]  /*c6e50*/  IMAD.WIDE R20, R0, 0x2, R4 ;  /* 0x0000000200147825 */ /* 0x000fc800078e0204 */
[----:B------:R-:W-:Y:S01]  /*c6e60*/  IMAD.WIDE R16, R0, 0x2, R6 ;  /* 0x0000000200107825 */ /* 0x000fe200078e0206 */
[----:B--2---:R-:W-:Y:S02]  /*c6e70*/  PRMT R22, R24, 0x7632, R22 ;  /* 0x0000763218167816 */ /* 0x004fe40000000016 */
[----:B------:R-:W-:Y:S02]  /*c6e80*/  ISETP.LT.AND P5, PT, R12, c[0x0][0x178], !P3 ;  /* 0x00005e000c007a0c */ /* 0x000fe40005fa1270 */
[----:B------:R-:W-:Y:S02]  /*c6e90*/  IADD3 R18, R0, c[0x0][0x198], RZ ;  /* 0x0000660000127a10 */ /* 0x000fe40007ffe0ff */
[----:B------:R-:W-:Y:S01]  /*c6ea0*/  ISETP.LT.AND P3, PT, R25, c[0x0][0x178], !P3 ;  /* 0x00005e0019007a0c */ /* 0x000fe20005f61270 */
[----:B---3--:R-:W-:Y:S04]  /*c6eb0*/  @P6 STG.E.U16 [R20.64], R19 ;  /* 0x0000001314006986 */ /* 0x008fe8000c101506 */
[----:B------:R0:W-:Y:S04]  /*c6ec0*/  @P1 STG.E.U16 [R16.64], R24 ;  /* 0x0000001810001986 */ /* 0x0001e8000c101506 */
[----:B0-----:R-:W2:Y:S01]  /*c6ed0*/  LDL.LU R24, [R1+0x2ca0] ;  /* 0x002ca00001187983 */ /* 0x001ea20000300800 */
[----:B------:R-:W-:Y:S01]  /*c6ee0*/  PRMT R3, R19, 0x7632, R3 ;  /* 0x0000763213037816 */ /* 0x000fe20000000003 */
        /* <DEDUP_REMOVED lines=10> */
[C---:B------:R-:W-:Y:S01]  /*c6f90*/  IMAD.WIDE R20, R0.reuse, 0x2, R4 ;  /* 0x0000000200147825 */ /* 0x040fe200078e0204 */
[----:B0-----:R-:W-:-:S03]  /*c6fa0*/  IADD3 R3, R0, c[0x0][0x198], RZ ;  /* 0x0000660000037a10 */ /* 0x001fc60007ffe0ff */
[----:B------:R-:W-:Y:S01]  /*c6fb0*/  IMAD.WIDE R16, R0, 0x2, R6 ;  /* 0x0000000200107825 */ /* 0x000fe200078e0206 */
[----:B-----5:R-:W-:Y:S01]  /*c6fc0*/  @P6 STG.E.U16 [R20.64], R26 ;  /* 0x0000001a14006986 */ /* 0x020fe2000c101506 */
[----:B------:R-:W-:-:S03]  /*c6fd0*/  ISETP.GE.AND P1, PT, R27, c[0x0][0x17c], PT ;  /* 0x00005f001b007a0c */ /* 0x000fc60003f26270 */
[----:B------:R0:W-:Y:S01]  /*c6fe0*/  @P4 STG.E.U16 [R16.64], R11 ;  /* 0x0000000b10004986 */ /* 0x0001e2000c101506 */
[----:B-1----:R-:W-:Y:S02]  /*c6ff0*/  PRMT R22, R26, 0x7632, R22 ;  /* 0x000076321a167816 */ /* 0x002fe40000000016 */
[----:B------:R-:W-:Y:S01]  /*c7000*/  PRMT R23, R11, 0x7632, R23 ;  /* 0x000076320b177816 */ /* 0x000fe20000000017 */
[----:B------:R-:W4:Y:S01]  /*c7010*/  LDL.LU R27, [R1+0xac] ;  /* 0x0000ac00011b7983 */ /* 0x000f220000300800 */
[----:B0-----:R-:W-:-:S05]  /*c7020*/  IMAD.WIDE R16, R3, 0x2, R4 ;  /* 0x0000000203107825 */ /* 0x001fca00078e0204 */
[----:B------:R0:W-:Y:S01]  /*c7030*/  @P3 STG.E.U16 [R16.64], R22 ;  /* 0x0000001610003986 */ /* 0x0001e2000c101506 */
[----:B--2---:R-:W-:-:S03]  /*c7040*/  ISETP.GE.AND P4, PT, R24, c[0x0][0x17c], PT ;  /* 0x00005f0018007a0c */ /* 0x004fc60003f86270 */
[----:B------:R-:W2:Y:S04]  /*c7050*/  LDL.LU R24, [R1+0xdc] ;  /* 0x0000dc0001187983 */ /* 0x000ea80000300800 */
[----:B------:R-:W5:Y:S04]  /*c7060*/  LDL.LU R11, [R1+0x8c] ;  /* 0x00008c00010b7983 */ /* 0x000f680000300800 */
[----:B0-----:R-:W2:Y:S01]  /*c7070*/  LDL.LU R22, [R1+0xcc] ;  /* 0x0000cc0001167983 */ /* 0x001ea20000300800 */
[----:B---3--:R-:W-:-:S03]  /*c7080*/  ISETP.GE.AND P3, PT, R10, c[0x0][0x17c], PT ;  /* 0x00005f000a007a0c */ /* 0x008fc60003f66270 */
[----:B------:R-:W3:Y:S04]  /*c7090*/  LDL.LU R26, [R1+0x2ca8] ;  /* 0x002ca800011a7983 */ /* 0x000ee80000300800 */
[----:B------:R-:W3:Y:S01]  /*c70a0*/  LDL.LU R10, [R1+0x2cac] ;  /* 0x002cac00010a7983 */ /* 0x000ee20000300800 */
[C---:B------:R-:W-:Y:S02]  /*c70b0*/  ISETP.LT.AND P5, PT, R25.reuse, c[0x0][0x178], !P5 ;  /* 0x00005e0019007a0c */ /* 0x040fe40006fa1270 */
[----:B------:R-:W-:Y:S02]  /*c70c0*/  ISETP.LT.AND P6, PT, R12, c[0x0][0x178], !P1 ;  /* 0x00005e000c007a0c */ /* 0x000fe40004fc1270 */
[----:B------:R-:W-:Y:S02]  /*c70d0*/  ISETP.LT.AND P1, PT, R25, c[0x0][0x178], !P1 ;  /* 0x00005e0019007a0c */ /* 0x000fe40004f21270 */
[C---:B------:R-:W-:Y:S01]  /*c70e0*/  IADD3 R0, R3.reuse, c[0x0][0x198], RZ ;  /* 0x0000660003007a10 */ /* 0x040fe20007ffe0ff */
[----:B------:R-:W-:-:S04]  /*c70f0*/  IMAD.WIDE R18, R3, 0x2, R6 ;  /* 0x0000000203127825 */ /* 0x000fc800078e0206 */
[----:B------:R-:W-:-:S04]  /*c7100*/  IMAD.WIDE R20, R0, 0x2, R4 ;  /* 0x0000000200147825 */ /* 0x000fc800078e0204 */
[----:B------:R-:W-:Y:S01]  /*c7110*/  IMAD.WIDE R16, R0, 0x2, R6 ;  /* 0x0000000200107825 */ /* 0x000fe200078e0206 */
[----:B------:R0:W-:Y:S01]  /*c7120*/  @P5 STG.E.U16 [R18.64], R23 ;  /* 0x0000001712005986 */ /* 0x0001e2000c101506 */
[----:B----4-:R-:W-:Y:S02]  /*c7130*/  PRMT R3, R27, 0x7632, R3 ;  /* 0x000076321b037816 */ /* 0x010fe40000000003 */
[----:B------:R-:W-:Y:S02]  /*c7140*/  ISETP.LT.AND P5, PT, R25, c[0x0][0x178], !P4 ;  /* 0x00005e0019007a0c */ /* 0x000fe400067a1270 */
[----:B------:R-:W-:Y:S02]  /*c7150*/  ISETP.LT.AND P4, PT, R12, c[0x0][0x178], !P4 ;  /* 0x00005e000c007a0c */ /* 0x000fe40006781270 */
[----:B0-----:R-:W-:Y:S01]  /*c7160*/  IADD3 R18, R0, c[0x0][0x198], RZ ;  /* 0x0000660000127a10 */ /* 0x001fe20007ffe0ff */
[----:B--2---:R-:W-:Y:S04]  /*c7170*/  @P6 STG.E.U16 [R20.64], R22 ;  /* 0x0000001614006986 */ /* 0x004fe8000c101506 */
[----:B------:R0:W-:Y:S01]  /*c7180*/  @P1 STG.E.U16 [R16.64], R27 ;  /* 0x0000001b10001986 */ /* 0x0001e2000c101506 */
[----:B------:R-:W-:-:S03]  /*c7190*/  PRMT R0, R22, 0x7632, R0 ;  /* 0x0000763216007816 */ /* 0x000fc60000000000 */
[----:B0-----:R-:W2:Y:S01]  /*c71a0*/  LDL.LU R27, [R1+0x2cb0] ;  /* 0x002cb000011b7983 */ /* 0x001ea20000300800 */
[----:B------:R-:W-:-:S05]  /*c71b0*/  IMAD.WIDE R16, R18, 0x2, R4 ;  /* 0x0000000212107825 */ /* 0x000fca00078e0204 */
[----:B------:R0:W-:Y:S01]  /*c71c0*/  @P4 STG.E.U16 [R16.64], R0 ;  /* 0x0000000010004986 */ /* 0x0001e2000c101506 */
[----:B---3--:R-:W-:-:S03]  /*c71d0*/  ISETP.GE.AND P4, PT, R10, c[0x0][0x17c], PT ;  /* 0x00005f000a007a0c */ /* 0x008fc60003f86270 */
[----:B------:R-:W3:Y:S01]  /*c71e0*/  LDL.LU R10, [R1+0x2cb4] ;  /* 0x002cb400010a7983 */ /* 0x000ee20000300800 */
[----:B------:R-:W-:Y:S02]  /*c71f0*/  ISETP.LT.AND P6, PT, R12, c[0x0][0x178], !P3 ;  /* 0x00005e000c007a0c */ /* 0x000fe40005fc1270 */
[C---:B------:R-:W-:Y:S01]  /*c7200*/  IADD3 R22, R18.reuse, c[0x0][0x198], RZ ;  /* 0x0000660012167a10 */ /* 0x040fe20007ffe0ff */
[----:B------:R-:W-:Y:S01]  /*c7210*/  IMAD.WIDE R18, R18, 0x2, R6 ;  /* 0x0000000212127825 */ /* 0x000fe200078e0206 */
[----:B------:R-:W-:-:S04]  /*c7220*/  ISETP.LT.AND P3, PT, R25, c[0x0][0x178], !P3 ;  /* 0x00005e0019007a0c */ /* 0x000fc80005f61270 */
[----:B------:R-:W-:Y:S01]  /*c7230*/  @P5 STG.E.U16 [R18.64], R3 ;  /* 0x0000000312005986 */ /* 0x000fe2000c101506 */
[----:B------:R-:W-:Y:S01]  /*c7240*/  ISETP.LT.AND P5, PT, R12, c[0x0][0x178], !P4 ;  /* 0x00005e000c007a0c */ /* 0x000fe200067a1270 */
[C---:B------:R-:W-:Y:S01]  /*c7250*/  IMAD.WIDE R20, R22.reuse, 0x2, R4 ;  /* 0x0000000216147825 */ /* 0x040fe200078e0204 */
[----:B0-----:R-:W-:-:S03]  /*c7260*/  IADD3 R0, R22, c[0x0][0x198], RZ ;  /* 0x0000660016007a10 */ /* 0x001fc60007ffe0ff */
[----:B------:R-:W-:Y:S01]  /*c7270*/  IMAD.WIDE R16, R22, 0x2, R6 ;  /* 0x0000000216107825 */ /* 0x000fe200078e0206 */
[----:B------:R-:W-:Y:S01]  /*c7280*/  @P6 STG.E.U16 [R20.64], R24 ;  /* 0x0000001814006986 */ /* 0x000fe2000c101506 */
[----:B------:R-:W-:-:S03]  /*c7290*/  PRMT R22, R24, 0x7632, R22 ;  /* 0x0000763218167816 */ /* 0x000fc60000000016 */
[----:B-----5:R0:W-:Y:S01]  /*c72a0*/  @P3 STG.E.U16 [R16.64], R11 ;  /* 0x0000000b10003986 */ /* 0x0201e2000c101506 */
[----:B------:R-:W-:Y:S02]  /*c72b0*/  ISETP.GE.AND P1, PT, R26, c[0x0][0x17c], PT ;  /* 0x00005f001a007a0c */ /* 0x000fe40003f26270 */
        /* <DEDUP_REMOVED lines=16> */
[C---:B------:R-:W-:Y:S02]  /*c73c0*/  IMAD.WIDE R20, R3.reuse, 0x2, R4 ;  /* 0x0000000203147825 */ /* 0x040fe400078e0204 */
[----:B------:R0:W-:Y:S02]  /*c73d0*/  @P4 STG.E.U16 [R18.64], R23 ;  /* 0x0000001712004986 */ /* 0x0001e4000c101506 */
[----:B------:R-:W-:Y:S01]  /*c73e0*/  IMAD.WIDE R16, R3, 0x2, R6 ;  /* 0x0000000203107825 */ /* 0x000fe200078e0206 */
[----:B------:R-:W-:Y:S02]  /*c73f0*/  ISETP.LT.AND P4, PT, R25, c[0x0][0x178], !P3 ;  /* 0x00005e0019007a0c */ /* 0x000fe40005f81270 */
[----:B------:R-:W-:Y:S02]  /*c7400*/  ISETP.LT.AND P3, PT, R12, c[0x0][0x178], !P3 ;  /* 0x00005e000c007a0c */ /* 0x000fe40005f61270 */
[----:B0-----:R-:W-:Y:S02]  /*c7410*/  IADD3 R18, R3, c[0x0][0x198], RZ ;  /* 0x0000660003127a10 */ /* 0x001fe40007ffe0ff */
[----:B----4-:R-:W-:Y:S01]  /*c7420*/  PRMT R3, R26, 0x7632, R3 ;  /* 0x000076321a037816 */ /* 0x010fe20000000003 */
        /* <DEDUP_REMOVED lines=22> */
[----:B------:R-:W-:Y:S01]  /*c7590*/  PRMT R23, R11, 0x7632, R23 ;  /* 0x000076320b177816 */ /* 0x000fe20000000017 */
        /* <DEDUP_REMOVED lines=19> */
[----:B----4-:R-:W-:Y:S02]  /*c76d0*/  PRMT R3, R24, 0x7632, R3 ;  /* 0x0000763218037816 */ /* 0x010fe40000000003 */
        /* <DEDUP_REMOVED lines=29> */
[----:B0-----:R-:W2:Y:S01]  /*c78b0*/  LDL.LU R22, [R1+0x3ac] ;  /* 0x0003ac0001167983 */ /* 0x001ea20000300800 */
[----:B---3--:R-:W-:-:S03]  /*c78c0*/  ISETP.GE.AND P3, PT, R10, c[0x0][0x17c], PT ;  /* 0x00005f000a007a0c */ /* 0x008fc60003f66270 */
[----:B------:R-:W3:Y:S04]  /*c78d0*/  LDL.LU R11, [R1+0x2cd8] ;  /* 0x002cd800010b7983 */ /* 0x000ee80000300800 */
        /* <DEDUP_REMOVED lines=16> */
[----:B------:R-:W-:Y:S02]  /*c79e0*/  ISETP.LT.AND P6, PT, R12, c[0x0][0x178], !P3 ;  /* 0x00005e000c007a0c */ /* 0x000fe40005fc1270 */
[----:B------:R-:W-:Y:S02]  /*c79f0*/  ISETP.LT.AND P1, PT, R25, c[0x0][0x178], !P3 ;  /* 0x00005e0019007a0c */ /* 0x000fe40005f21270 */
[----:B---3--:R-:W-:Y:S01]  /*c7a00*/  ISETP.GE.AND P3, PT, R11, c[0x0][0x17c], PT ;  /* 0x00005f000b007a0c */ /* 0x008fe20003f66270 */
[----:B0-----:R-:W-:Y:S01]  /*c7a10*/  IMAD.WIDE R16, R18, 0x2, R4 ;  /* 0x0000000212107825 */ /* 0x001fe200078e0204 */
[----:B------:R-:W2:Y:S04]  /*c7a20*/  LDL.LU R27, [R1+0x170] ;  /* 0x00017000011b7983 */ /* 0x000ea80000300800 */
[----:B------:R0:W-:Y:S01]  /*c7a30*/  @P4 STG.E.U16 [R16.64], R0 ;  /* 0x0000000010004986 */ /* 0x0001e2000c101506 */
[----:B------:R-:W-:-:S03]  /*c7a40*/  ISETP.GE.AND P4, PT, R10, c[0x0][0x17c], PT ;  /* 0x00005f000a007a0c */ /* 0x000fc60003f86270 */
[----:B------:R-:W3:Y:S04]  /*c7a50*/  LDL.LU R11, [R1+0x2ce0] ;  /* 0x002ce000010b7983 */ /* 0x000ee80000300800 */
[----:B------:R-:W4:Y:S01]  /*c7a60*/  LDL.LU R10, [R1+0x2ce4] ;  /* 0x002ce400010a7983 */ /* 0x000f220000300800 */
[C---:B------:R-:W-:Y:S01]  /*c7a70*/  IADD3 R22, R18.reuse, c[0x0][0x198], RZ ;  /* 0x0000660012167a10 */ /* 0x040fe20007ffe0ff */
[----:B------:R-:W-:-:S05]  /*c7a80*/  IMAD.WIDE R18, R18, 0x2, R6 ;  /* 0x0000000212127825 */ /* 0x000fca00078e0206 */
[----:B------:R1:W-:Y:S01]  /*c7a90*/  @P5 STG.E.U16 [R18.64], R3 ;  /* 0x0000000312005986 */ /* 0x0003e2000c101506 */
[----:B------:R-:W-:Y:S01]  /*c7aa0*/  ISETP.LT.AND P5, PT, R12, c[0x0][0x178], !P4 ;  /* 0x00005e000c007a0c */ /* 0x000fe200067a1270 */
[----:B------:R-:W-:Y:S01]  /*c7ab0*/  IMAD.WIDE R20, R22, 0x2, R4 ;  /* 0x0000000216147825 */ /* 0x000fe200078e0204 */
[----:B------:R-:W-:-:S03]  /*c7ac0*/  ISETP.LT.AND P4, PT, R25, c[0x0][0x178], !P4 ;  /* 0x00005e0019007a0c */ /* 0x000fc60006781270 */
[C---:B0-----:R-:W-:Y:S01]  /*c7ad0*/  IMAD.WIDE R16, R22.reuse, 0x2, R6 ;  /* 0x0000000216107825 */ /* 0x041fe200078e0206 */
[----:B------:R0:W-:Y:S01]  /*c7ae0*/  @P6 STG.E.U16 [R20.64], R24 ;  /* 0x0000001814006986 */ /* 0x0001e2000c101506 */
[----:B-1----:R-:W-:-:S03]  /*c7af0*/  IADD3 R18, R22, c[0x0][0x198], RZ ;  /* 0x0000660016127a10 */ /* 0x002fc60007ffe0ff */
[----:B-----5:R1:W-:Y:S01]  /*c7b00*/  @P1 STG.E.U16 [R16.64], R26 ;  /* 0x0000001a10001986 */ /* 0x0203e2000c101506 */
        /* <DEDUP_REMOVED lines=488> */
[----:B------:R-:W-:Y:S01]  /*c9990*/  ISETP.LT.AND P6, PT, R12, c[0x0][0x178], !P3 ;  /* 0x00005e000c007a0c */ /* 0x000fe20005fc1270 */
[C---:B-1----:R-:W-:Y:S01]  /*c99a0*/  IMAD.WIDE R16, R18.reuse, 0x2, R4 ;  /* 0x0000000212107825 */ /* 0x042fe200078e0204 */
[----:B------:R-:W-:Y:S01]  /*c99b0*/  ISETP.LT.AND P1, PT, R25, c[0x0][0x178], !P3 ;  /* 0x00005e0019007a0c */ /* 0x000fe20005f21270 */
[----:B------:R-:W5:Y:S02]  /*c99c0*/  LDL.LU R11, [R1+0x16c] ;  /* 0x00016c00010b7983 */ /* 0x000f640000300800 */
[----:B------:R-:W-:-:S02]  /*c99d0*/  IMAD.WIDE R18, R18, 0x2, R6 ;  /* 0x0000000212127825 */ /* 0x000fc400078e0206 */
[----:B------:R-:W-:Y:S04]  /*c99e0*/  @P5 STG.E.U16 [R16.64], R3 ;  /* 0x0000000310005986 */ /* 0x000fe8000c101506 */
[----:B------:R0:W-:Y:S01]  /*c99f0*/  @P4 STG.E.U16 [R18.64], R22 ;  /* 0x0000001612004986 */ /* 0x0001e2000c101506 */
[----:B---3--:R-:W-:-:S03]  /*c9a00*/  ISETP.GE.AND P3, PT, R27, c[0x0][0x17c], PT ;  /* 0x00005f001b007a0c */ /* 0x008fc60003f66270 */
[----:B------:R-:W3:Y:S01]  /*c9a10*/  LDL.LU R27, [R1+0x2d98] ;  /* 0x002d9800011b7983 */ /* 0x000ee20000300800 */
[----:B----4-:R-:W-:-:S03]  /*c9a20*/  ISETP.GE.AND P5, PT, R10, c[0x0][0x17c], PT ;  /* 0x00005f000a007a0c */ /* 0x010fc60003fa6270 */
[----:B------:R-:W4:Y:S04]  /*c9a30*/  LDL.LU R10, [R1+0x2d9c] ;  /* 0x002d9c00010a7983 */ /* 0x000f280000300800 */
[----:B0-----:R-:W3:Y:S01]  /*c9a40*/  LDL.LU R19, [R1+0x3d8] ;  /* 0x0003d80001137983 */ /* 0x001ee20000300800 */
[----:B------:R-:W-:-:S04]  /*c9a50*/  IMAD.WIDE R20, R0, 0x2, R4 ;  /* 0x0000000200147825 */ /* 0x000fc800078e0204 */
[----:B------:R-:W-:Y:S01]  /*c9a60*/  IMAD.WIDE R16, R0, 0x2, R6 ;  /* 0x0000000200107825 */ /* 0x000fe200078e0206 */
[----:B--2---:R-:W-:Y:S02]  /*c9a70*/  PRMT R22, R24, 0x7632, R22 ;  /* 0x0000763218167816 */ /* 0x004fe40000000016 */
[----:B------:R-:W-:Y:S02]  /*c9a80*/  ISETP.LT.AND P4, PT, R12, c[0x0][0x178], !P5 ;  /* 0x00005e000c007a0c */ /* 0x000fe40006f81270 */
[----:B------:R-:W-:Y:S02]  /*c9a90*/  IADD3 R18, R0, c[0x0][0x198], RZ ;  /* 0x0000660000127a10 */ /* 0x000fe40007ffe0ff */
[----:B------:R-:W-:Y:S02]  /*c9aa0*/  ISETP.LT.AND P5, PT, R25, c[0x0][0x178], !P5 ;  /* 0x00005e0019007a0c */ /* 0x000fe40006fa1270 */
[C---:B------:R-:W-:Y:S01]  /*c9ab0*/  IADD3 R0, R18.reuse, c[0x0][0x198], RZ ;  /* 0x0000660012007a10 */ /* 0x040fe20007ffe0ff */
        /* <DEDUP_REMOVED lines=8> */
[----:B------:R-:W-:Y:S01]  /*c9b40*/  ISETP.LT.AND P6, PT, R12, c[0x0][0x178], !P3 ;  /* 0x00005e000c007a0c */ /* 0x000fe20005fc1270 */
        /* <DEDUP_REMOVED lines=204> */
[----:B------:R-:W-:Y:S01]  /*ca810*/  ISETP.LT.AND P3, PT, R12, c[0x0][0x178], !P4 ;  /* 0x00005e000c007a0c */ /* 0x000fe20006761270 */
[C---:B------:R-:W-:Y:S01]  /*ca820*/  IMAD.WIDE R20, R0.reuse, 0x2, R4 ;  /* 0x0000000200147825 */ /* 0x040fe200078e0204 */
[----:B------:R-:W-:-:S03]  /*ca830*/  IADD3 R18, R0, c[0x0][0x198], RZ ;  /* 0x0000660000127a10 */ /* 0x000fc60007ffe0ff */
[----:B------:R-:W-:Y:S01]  /*ca840*/  IMAD.WIDE R16, R0, 0x2, R6 ;  /* 0x0000000200107825 */ /* 0x000fe200078e0206 */
[----:B--2---:R-:W-:Y:S02]  /*ca850*/  PRMT R22, R27, 0x7632, R22 ;  /* 0x000076321b167816 */ /* 0x004fe40000000016 */
[----:B------:R-:W-:Y:S02]  /*ca860*/  ISETP.LT.AND P4, PT, R25, c[0x0][0x178], !P4 ;  /* 0x00005e0019007a0c */ /* 0x000fe40006781270 */
[----:B------:R-:W-:Y:S01]  /*ca870*/  IADD3 R0, R18, c[0x0][0x198], RZ ;  /* 0x0000660012007a10 */ /* 0x000fe20007ffe0ff */
[----:B---3--:R-:W-:Y:S01]  /*ca880*/  @P6 STG.E.U16 [R20.64], R19 ;  /* 0x0000001314006986 */ /* 0x008fe2000c101506 */
        /* <DEDUP_REMOVED lines=9> */
[----:B------:R-:W3:Y:S04]  /*ca920*/  LDL.LU R11, [R1+0x2df0] ;  /* 0x002df000010b7983 */ /* 0x000ee80000300800 */
[----:B------:R-:W4:Y:S01]  /*ca930*/  LDL.LU R10, [R1+0x2df4] ;  /* 0x002df400010a7983 */ /* 0x000f220000300800 */
        /* <DEDUP_REMOVED lines=321> */
[----:B------:R0:W-:Y:S01]  /*cbd50*/  @P4 STG.E.U16 [R16.64], R3 ;  /* 0x0000000310004986 */ /* 0x0001e2000c101506 */
[----:B------:R-:W-:Y:S02]  /*cbd60*/  ISETP.LT.AND P6, PT, R12, c[0x0][0x178], !P5 ;  /* 0x00005e000c007a0c */ /* 0x000fe40006fc1270 */
[----:B------:R-:W-:Y:S01]  /*cbd70*/  ISETP.LT.AND P1, PT, R25, c[0x0][0x178], !P5 ;  /* 0x00005e0019007a0c */ /* 0x000fe20006f21270 */
[----:B0-----:R-:W5:Y:S01]  /*cbd80*/  LDL.LU R3, [R1+0x278] ;  /* 0x0002780001037983 */ /* 0x001f620000300800 */
[----:B---3--:R-:W-:-:S03]  /*cbd90*/  ISETP.GE.AND P5, PT, R11, c[0x0][0x17c], PT ;  /* 0x00005f000b007a0c */ /* 0x008fc60003fa6270 */
[----:B------:R-:W3:Y:S01]  /*cbda0*/  LDL.LU R11, [R1+0x2e68] ;  /* 0x002e6800010b7983 */ /* 0x000ee20000300800 */
[----:B----4-:R-:W-:-:S03]  /*cbdb0*/  ISETP.GE.AND P4, PT, R10, c[0x0][0x17c], PT ;  /* 0x00005f000a007a0c */ /* 0x010fc60003f86270 */
[----:B------:R-:W4:Y:S01]  /*cbdc0*/  LDL.LU R10, [R1+0x2e6c] ;  /* 0x002e6c00010a7983 */ /* 0x000f220000300800 */
        /* <DEDUP_REMOVED lines=8> */
[----:B--2---:R-:W-:Y:S01]  /*cbe50*/  PRMT R22, R27, 0x7632, R22 ;  /* 0x000076321b167816 */ /* 0x004fe20000000016 */
[----:B-----5:R-:W-:Y:S01]  /*cbe60*/  @P6 STG.E.U16 [R20.64], R3 ;  /* 0x0000000314006986 */ /* 0x020fe2000c101506 */
[----:B------:R-:W-:-:S03]  /*cbe70*/  PRMT R0, R3, 0x7632, R0 ;  /* 0x0000763203007816 */ /* 0x000fc60000000000 */
[----:B------:R0:W-:Y:S01]  /*cbe80*/  @P1 STG.E.U16 [R16.64], R27 ;  /* 0x0000001b10001986 */ /* 0x0001e2000c101506 */
[----:B------:R-:W-:Y:S02]  /*cbe90*/  ISETP.LT.AND P6, PT, R12, c[0x0][0x178], !P5 ;  /* 0x00005e000c007a0c */ /* 0x000fe40006fc1270 */
[----:B------:R-:W-:Y:S01]  /*cbea0*/  ISETP.LT.AND P1, PT, R25, c[0x0][0x178], !P5 ;  /* 0x00005e0019007a0c */ /* 0x000fe20006f21270 */
[----:B0-----:R-:W-:Y:S01]  /*cbeb0*/  IMAD.WIDE R16, R18, 0x2, R4 ;  /* 0x0000000212107825 */ /* 0x001fe200078e0204 */
[----:B------:R-:W2:Y:S04]  /*cbec0*/  LDL.LU R27, [R1+0x1b8] ;  /* 0x0001b800011b7983 */ /* 0x000ea80000300800 */
[----:B------:R0:W-:Y:S01]  /*cbed0*/  @P3 STG.E.U16 [R16.64], R0 ;  /* 0x0000000010003986 */ /* 0x0001e2000c101506 */
        /* <DEDUP_REMOVED lines=19> */
[----:B-----5:R-:W-:Y:S01]  /*cc010*/  IMAD.WIDE R16, R18, 0x2, R4 ;  /* 0x0000000212107825 */ /* 0x020fe200078e0204 */
[----:B------:R-:W-:Y:S01]  /*cc020*/  ISETP.LT.AND P6, PT, R12, c[0x0][0x178], !P5 ;  /* 0x00005e000c007a0c */ /* 0x000fe20006fc1270 */
[----:B------:R-:W5:Y:S02]  /*cc030*/  LDL.LU R26, [R1+0x2a8] ;  /* 0x0002a800011a7983 */ /* 0x000f640000300800 */
[----:B------:R-:W-:Y:S01]  /*cc040*/  IMAD.WIDE R18, R18, 0x2, R6 ;  /* 0x0000000212127825 */ /* 0x000fe200078e0206 */
[----:B------:R-:W-:Y:S01]  /*cc050*/  ISETP.LT.AND P1, PT, R25, c[0x0][0x178], !P5 ;  /* 0x00005e0019007a0c */ /* 0x000fe20006f21270 */
        /* <DEDUP_REMOVED lines=37> */
[----:B------:R-:W-:Y:S02]  /*cc2b0*/  PRMT R22, R26, 0x7632, R22 ;  /* 0x000076321a167816 */ /* 0x000fe40000000016 */
[----:B------:R-:W-:Y:S02]  /*cc2c0*/  ISETP.LT.AND P6, PT, R12, c[0x0][0x178], !P5 ;  /* 0x00005e000c007a0c */ /* 0x000fe40006fc1270 */
[----:B------:R-:W-:Y:S01]  /*cc2d0*/  ISETP.LT.AND P1, PT, R25, c[0x0][0x178], !P5 ;  /* 0x00005e0019007a0c */ /* 0x000fe20006f21270 */
        /* <DEDUP_REMOVED lines=23> */
[----:B----4-:R-:W-:Y:S02]  /*cc450*/  ISETP.GE.AND P5, PT, R24, c[0x0][0x17c], PT ;  /* 0x00005f0018007a0c */ /* 0x010fe40003fa6270 */
[----:B------:R-:W2:Y:S01]  /*cc460*/  LDL.LU R24, [R1+0x3e8] ;  /* 0x0003e80001187983 */ /* 0x000ea20000300800 */
[----:B0-----:R-:W-:-:S03]  /*cc470*/  IMAD.WIDE R16, R18, 0x2, R4 ;  /* 0x0000000212107825 */ /* 0x001fc600078e0204 */
[----:B------:R-:W3:Y:S04]  /*cc480*/  LDL.LU R27, [R1+0x2e90] ;  /* 0x002e9000011b7983 */ /* 0x000ee80000300800 */
[----:B------:R0:W-:Y:S01]  /*cc490*/  @P3 STG.E.U16 [R16.64], R3 ;  /* 0x0000000310003986 */ /* 0x0001e2000c101506 */
[----:B------:R-:W-:-:S03]  /*cc4a0*/  ISETP.GE.AND P3, PT, R10, c[0x0][0x17c], PT ;  /* 0x00005f000a007a0c */ /* 0x000fc60003f66270 */
        /* <DEDUP_REMOVED lines=508> */
[C---:B------:R-:W-:Y:S01]  /*ce470*/  ISETP.LT.AND P6, PT, R12.reuse, c[0x0][0x178], !P4 ;  /* 0x00005e000c007a0c */ /* 0x040fe200067c1270 */
[----:B------:R-:W-:Y:S01]  /*ce480*/  IMAD.WIDE R20, R3, 0x2, R4 ;  /* 0x0000000203147825 */ /* 0x000fe200078e0204 */
[----:B------:R-:W-:Y:S02]  /*ce490*/  ISETP.LT.AND P4, PT, R25, c[0x0][0x178], !P4 ;  /* 0x00005e0019007a0c */ /* 0x000fe40006781270 */
[C---:B------:R-:W-:Y:S01]  /*ce4a0*/  IADD3 R18, R3.reuse, c[0x0][0x198], RZ ;  /* 0x0000660003127a10 */ /* 0x040fe20007ffe0ff */
[----:B------:R-:W-:Y:S01]  /*ce4b0*/  IMAD.WIDE R16, R3, 0x2, R6 ;  /* 0x0000000203107825 */ /* 0x000fe200078e0206 */
[----:B------:R-:W-:-:S02]  /*ce4c0*/  ISETP.LT.AND P5, PT, R12, c[0x0][0x178], !P3 ;  /* 0x00005e000c007a0c */ /* 0x000fc40005fa1270 */
[----:B--2---:R-:W-:-:S05]  /*ce4d0*/  PRMT R22, R27, 0x7632, R22 ;  /* 0x000076321b167816 */ /* 0x004fca0000000016 */
[----:B---3--:R-:W-:Y:S01]  /*ce4e0*/  @P6 STG.E.U16 [R20.64], R19 ;  /* 0x0000001314006986 */ /* 0x008fe2000c101506 */
[----:B------:R-:W-:Y:S02]  /*ce4f0*/  ISETP.LT.AND P6, PT, R12, c[0x0][0x178], !P1 ;  /* 0x00005e000c007a0c */ /* 0x000fe40004fc1270 */
[----:B------:R-:W-:Y:S01]  /*ce500*/  PRMT R0, R19, 0x7632, R0 ;  /* 0x0000763213007816 */ /* 0x000fe20000000000 */
[----:B------:R0:W-:Y:S01]  /*ce510*/  @P4 STG.E.U16 [R16.64], R27 ;  /* 0x0000001b10004986 */ /* 0x0001e2000c101506 */
[----:B------:R-:W-:Y:S02]  /*ce520*/  ISETP.LT.AND P4, PT, R25, c[0x0][0x178], !P3 ;  /* 0x00005e0019007a0c */ /* 0x000fe40005f81270 */
[----:B------:R-:W-:Y:S01]  /*ce530*/  ISETP.GE.AND P3, PT, R11, c[0x0][0x17c], PT ;  /* 0x00005f000b007a0c */ /* 0x000fe20003f66270 */
[----:B0-----:R-:W-:Y:S01]  /*ce540*/  IMAD.WIDE R16, R18, 0x2, R4 ;  /* 0x0000000212107825 */ /* 0x001fe200078e0204 */
[----:B------:R-:W2:Y:S05]  /*ce550*/  LDL.LU R27, [R1+0x4e4] ;  /* 0x0004e400011b7983 */ /* 0x000eaa0000300800 */
[----:B------:R0:W-:Y:S01]  /*ce560*/  @P6 STG.E.U16 [R16.64], R0 ;  /* 0x0000000010006986 */ /* 0x0001e2000c101506 */
[----:B----4-:R-:W-:-:S03]  /*ce570*/  ISETP.GE.AND P6, PT, R10, c[0x0][0x17c], PT ;  /* 0x00005f000a007a0c */ /* 0x010fc60003fc6270 */
[----:B------:R-:W3:Y:S04]  /*ce580*/  LDL.LU R11, [R1+0x2f50] ;  /* 0x002f5000010b7983 */ /* 0x000ee80000300800 */
        /* <DEDUP_REMOVED lines=9> */
[----:B-----5:R0:W-:Y:S01]  /*ce620*/  @P5 STG.E.U16 [R20.64], R24 ;  /* 0x0000001814005986 */ /* 0x0201e2000c101506 */
[----:B------:R-:W-:-:S03]  /*ce630*/  PRMT R0, R24, 0x7632, R0 ;  /* 0x0000763218007816 */ /* 0x000fc60000000000 */
[----:B------:R5:W-:Y:S01]  /*ce640*/  @P4 STG.E.U16 [R16.64], R26 ;  /* 0x0000001a10004986 */ /* 0x000be2000c101506 */
[----:B-1----:R-:W-:Y:S02]  /*ce650*/  IADD3 R18, R3, c[0x0][0x198], RZ ;  /* 0x0000660003127a10 */ /* 0x002fe40007ffe0ff */
[----:B------:R-:W-:Y:S02]  /*ce660*/  PRMT R22, R26, 0x7632, R22 ;  /* 0x000076321a167816 */ /* 0x000fe40000000016 */
[C---:B------:R-:W-:Y:S01]  /*ce670*/  IADD3 R3, R18.reuse, c[0x0][0x198], RZ ;  /* 0x0000660012037a10 */ /* 0x040fe20007ffe0ff */
[----:B0-----:R-:W2:Y:S01]  /*ce680*/  LDL.LU R24, [R1+0x438] ;  /* 0x0004380001187983 */ /* 0x001ea20000300800 */
[----:B-----5:R-:W-:Y:S01]  /*ce690*/  IMAD.WIDE R16, R18, 0x2, R4 ;  /* 0x0000000212107825 */ /* 0x020fe200078e0204 */
[----:B------:R-:W-:Y:S02]  /*ce6a0*/  ISETP.LT.AND P5, PT, R12, c[0x0][0x178], !P3 ;  /* 0x00005e000c007a0c */ /* 0x000fe40005fa1270 */
[----:B------:R-:W5:Y:S01]  /*ce6b0*/  LDL.LU R26, [R1+0x418] ;  /* 0x00041800011a7983 */ /* 0x000f620000300800 */
[----:B------:R-:W-:Y:S01]  /*ce6c0*/  IMAD.WIDE R18, R18, 0x2, R6 ;  /* 0x0000000212127825 */ /* 0x000fe200078e0206 */
[----:B------:R-:W-:-:S02]  /*ce6d0*/  ISETP.LT.AND P4, PT, R25, c[0x0][0x178], !P3 ;  /* 0x00005e0019007a0c */ /* 0x000fc40005f81270 */
[----:B------:R-:W-:Y:S04]  /*ce6e0*/  @P1 STG.E.U16 [R16.64], R0 ;  /* 0x0000000010001986 */ /* 0x000fe8000c101506 */
[----:B------:R0:W-:Y:S01]  /*ce6f0*/  @P6 STG.E.U16 [R18.64], R22 ;  /* 0x0000001612006986 */ /* 0x0001e2000c101506 */
[----:B---3--:R-:W-:-:S03]  /*ce700*/  ISETP.GE.AND P3, PT, R11, c[0x0][0x17c], PT ;  /* 0x00005f000b007a0c */ /* 0x008fc60003f66270 */
[----:B------:R-:W3:Y:S01]  /*ce710*/  LDL.LU R11, [R1+0x2f58] ;  /* 0x002f5800010b7983 */ /* 0x000ee20000300800 */
[----:B----4-:R-:W-:-:S03]  /*ce720*/  ISETP.GE.AND P1, PT, R10, c[0x0][0x17c], PT ;  /* 0x00005f000a007a0c */ /* 0x010fc60003f26270 */
[----:B------:R-:W4:Y:S04]  /*ce730*/  LDL.LU R10, [R1+0x2f5c] ;  /* 0x002f5c00010a7983 */ /* 0x000f280000300800 */
[----:B0-----:R-:W3:Y:S01]  /*ce740*/  LDL.LU R19, [R1+0x4f4] ;  /* 0x0004f40001137983 */ /* 0x001ee20000300800 */
[C---:B------:R-:W-:Y:S01]  /*ce750*/  IMAD.WIDE R20, R3.reuse, 0x2, R4 ;  /* 0x0000000203147825 */ /* 0x040fe200078e0204 */
[----:B------:R-:W-:-:S03]  /*ce760*/  IADD3 R18, R3, c[0x0][0x198], RZ ;  /* 0x0000660003127a10 */ /* 0x000fc60007ffe0ff */
[----:B------:R-:W-:Y:S01]  /*ce770*/  IMAD.WIDE R16, R3, 0x2, R6 ;  /* 0x0000000203107825 */ /* 0x000fe200078e0206 */
[----:B------:R-:W-:Y:S02]  /*ce780*/  ISETP.LT.AND P6, PT, R12, c[0x0][0x178], !P3 ;  /* 0x00005e000c007a0c */ /* 0x000fe40005fc1270 */
[----:B--2---:R-:W-:Y:S02]  /*ce790*/  PRMT R22, R27, 0x7632, R22 ;  /* 0x000076321b167816 */ /* 0x004fe40000000016 */
[----:B------:R-:W-:Y:S01]  /*ce7a0*/  IADD3 R3, R18, c[0x0][0x198], RZ ;  /* 0x0000660012037a10 */ /* 0x000fe20007ffe0ff */
[----:B---3--:R-:W-:Y:S01]  /*ce7b0*/  @P5 STG.E.U16 [R20.64], R19 ;  /* 0x0000001314005986 */ /* 0x008fe2000c101506 */
[----:B------:R-:W-:Y:S02]  /*ce7c0*/  ISETP.LT.AND P5, PT, R12, c[0x0][0x178], !P1 ;  /* 0x00005e000c007a0c */ /* 0x000fe40004fa1270 */
[----:B------:R-:W-:Y:S01]  /*ce7d0*/  PRMT R0, R19, 0x7632, R0 ;  /* 0x0000763213007816 */ /* 0x000fe20000000000 */
[----:B------:R0:W-:Y:S01]  /*ce7e0*/  @P4 STG.E.U16 [R16.64], R27 ;  /* 0x0000001b10004986 */ /* 0x0001e2000c101506 */
[----:B------:R-:W-:-:S02]  /*ce7f0*/  ISETP.LT.AND P4, PT, R25, c[0x0][0x178], !P3 ;  /* 0x00005e0019007a0c */ /* 0x000fc40005f81270 */
[----:B------:R-:W-:Y:S01]  /*ce800*/  ISETP.GE.AND P3, PT, R11, c[0x0][0x17c], PT ;  /* 0x00005f000b007a0c */ /* 0x000fe20003f66270 */
[----:B0-----:R-:W-:Y:S01]  /*ce810*/  IMAD.WIDE R16, R18, 0x2, R4 ;  /* 0x0000000212107825 */ /* 0x001fe200078e0204 */
[----:B------:R-:W2:Y:S05]  /*ce820*/  LDL.LU R27, [R1+0x428] ;  /* 0x00042800011b7983 */ /* 0x000eaa0000300800 */
[----:B------:R0:W-:Y:S01]  /*ce830*/  @P5 STG.E.U16 [R16.64], R0 ;  /* 0x0000000010005986 */ /* 0x0001e2000c101506 */
[----:B----4-:R-:W-:-:S03]  /*ce840*/  ISETP.GE.AND P5, PT, R10, c[0x0][0x17c], PT ;  /* 0x00005f000a007a0c */ /* 0x010fc60003fa6270 */
[----:B------:R-:W3:Y:S04]  /*ce850*/  LDL.LU R11, [R1+0x2f60] ;  /* 0x002f6000010b7983 */ /* 0x000ee80000300800 */
[----:B------:R-:W4:Y:S01]  /*ce860*/  LDL.LU R10, [R1+0x2f64] ;  /* 0x002f6400010a7983 */ /* 0x000f220000300800 */
[----:B------:R-:W-:Y:S01]  /*ce870*/  ISETP.LT.AND P1, PT, R25, c[0x0][0x178], !P1 ;  /* 0x00005e0019007a0c */ /* 0x000fe20004f21270 */
[----:B------:R-:W-:-:S04]  /*ce880*/  IMAD.WIDE R18, R18, 0x2, R6 ;  /* 0x0000000212127825 */ /* 0x000fc800078e0206 */
[----:B------:R-:W-:-:S04]  /*ce890*/  IMAD.WIDE R20, R3, 0x2, R4 ;  /* 0x0000000203147825 */ /* 0x000fc800078e0204 */
[----:B0-----:R-:W-:-:S04]  /*ce8a0*/  IMAD.WIDE R16, R3, 0x2, R6 ;  /* 0x0000000203107825 */ /* 0x001fc800078e0206 */
[----:B------:R0:W-:Y:S01]  /*ce8b0*/  @P1 STG.E.U16 [R18.64], R22 ;  /* 0x0000001612001986 */ /* 0x0001e2000c101506 */
[----:B------:R-:W-:-:S03]  /*ce8c0*/  ISETP.LT.AND P1, PT, R12, c[0x0][0x178], !P5 ;  /* 0x00005e000c007a0c */ /* 0x000fc60006f21270 */
[----:B------:R1:W-:Y:S04]  /*ce8d0*/  @P6 STG.E.U16 [R20.64], R24 ;  /* 0x0000001814006986 */ /* 0x0003e8000c101506 */
[----:B-----5:R5:W-:Y:S01]  /*ce8e0*/  @P4 STG.E.U16 [R16.64], R26 ;  /* 0x0000001a10004986 */ /* 0x020be2000c101506 */
[----:B0-----:R-:W-:Y:S02]  /*ce8f0*/  IADD3 R18, R3, c[0x0][0x198], RZ ;  /* 0x0000660003127a10 */ /* 0x001fe40007ffe0ff */
[----:B------:R-:W-:Y:S02]  /*ce900*/  PRMT R3, R24, 0x7632, R3 ;  /* 0x0000763218037816 */ /* 0x000fe40000000003 */
[----:B------:R-:W-:Y:S01]  /*ce910*/  PRMT R22, R26, 0x7632, R22 ;  /* 0x000076321a167816 */ /* 0x000fe20000000016 */
[----:B-1----:R-:W2:Y:S01]  /*ce920*/  LDL.LU R24, [R1+0x458] ;  /* 0x0004580001187983 */ /* 0x002ea20000300800 */
[----:B-----5:R-:W-:-:S03]  /*ce930*/  IMAD.WIDE R16, R18, 0x2, R4 ;  /* 0x0000000212107825 */ /* 0x020fc600078e0204 */
        /* <DEDUP_REMOVED lines=206> */
[----:B------:R-:W-:Y:S02]  /*cf620*/  ISETP.LT.AND P1, PT, R25, c[0x0][0x178], !P1 ;  /* 0x00005e0019007a0c */ /* 0x000fe40004f21270 */
[----:B------:R-:W-:Y:S02]  /*cf630*/  ISETP.GE.AND P3, PT, R26, c[0x0][0x17c], PT ;  /* 0x00005f001a007a0c */ /* 0x000fe40003f66270 */
[----:B------:R-:W-:Y:S01]  /*cf640*/  @P5 STG.E.U16 [R18.64], R3 ;  /* 0x0000000312005986 */ /* 0x000fe2000c101506 */
[----:B------:R-:W-:Y:S01]  /*cf650*/  IMAD.WIDE R20, R22, 0x2, R4 ;  /* 0x0000000216147825 */ /* 0x000fe200078e0204 */
[----:B------:R-:W-:-:S02]  /*cf660*/  ISETP.LT.AND P5, PT, R12, c[0x0][0x178], !P3 ;  /* 0x00005e000c007a0c */ /* 0x000fc40005fa1270 */
[C---:B0-----:R-:W-:Y:S01]  /*cf670*/  IADD3 R0, R22.reuse, c[0x0][0x198], RZ ;  /* 0x0000660016007a10 */ /* 0x041fe20007ffe0ff */
[----:B------:R-:W-:Y:S01]  /*cf680*/  IMAD.WIDE R16, R22, 0x2, R6 ;  /* 0x0000000216107825 */ /* 0x000fe200078e0206 */
[----:B------:R-:W-:Y:S01]  /*cf690*/  @P6 STG.E.U16 [R20.64], R24 ;  /* 0x0000001814006986 */ /* 0x000fe2000c101506 */
[----:B------:R-:W-:-:S03]  /*cf6a0*/  PRMT R22, R24, 0x7632, R22 ;  /* 0x0000763218167816 */ /* 0x000fc60000000016 */
[----:B-----5:R0:W-:Y:S01]  /*cf6b0*/  @P1 STG.E.U16 [R16.64], R11 ;  /* 0x0000000b10001986 */ /* 0x0201e2000c101506 */
[----:B------:R-:W-:-:S03]  /*cf6c0*/  PRMT R23, R11, 0x7632, R23 ;  /* 0x000076320b177816 */ /* 0x000fc60000000017 */
        /* <DEDUP_REMOVED lines=22> */
[----:B--2---:R-:W-:Y:S01]  /*cf830*/  @P6 STG.E.U16 [R20.64], R22 ;  /* 0x0000001614006986 */ /* 0x004fe2000c101506 */
[----:B------:R0:W-:Y:S01]  /*cf840*/  @P0 STG.E.U16 [R16.64], R26 ;  /* 0x0000001a10000986 */ /* 0x0001e2000c101506 */
[----:B------:R-:W-:-:S02]  /*cf850*/  PRMT R0, R22, 0x7632, R0 ;  /* 0x0000763216007816 */ /* 0x000fc40000000000 */
[----:B0-----:R-:W2:Y:S01]  /*cf860*/  LDL.LU R26, [R1+0x2fc0] ;  /* 0x002fc000011a7983 */ /* 0x001ea20000300800 */
[----:B------:R-:W-:-:S05]  /*cf870*/  IMAD.WIDE R16, R18, 0x2, R4 ;  /* 0x0000000212107825 */ /* 0x000fca00078e0204 */
[----:B------:R0:W-:Y:S01]  /*cf880*/  @P2 STG.E.U16 [R16.64], R0 ;  /* 0x0000000010002986 */ /* 0x0001e2000c101506 */
[----:B---3--:R-:W-:Y:S02]  /*cf890*/  ISETP.GE.AND P2, PT, R10, c[0x0][0x17c], PT ;  /* 0x00005f000a007a0c */ /* 0x008fe40003f46270 */
[----:B------:R-:W3:Y:S01]  /*cf8a0*/  LDL.LU R10, [R1+0x2fc4] ;  /* 0x002fc400010a7983 */ /* 0x000ee20000300800 */
[----:B------:R-:W-:Y:S02]  /*cf8b0*/  ISETP.LT.AND P6, PT, R12, c[0x0][0x178], !P4 ;  /* 0x00005e000c007a0c */ /* 0x000fe400067c1270 */
[C---:B------:R-:W-:Y:S01]  /*cf8c0*/  IADD3 R22, R18.reuse, c[0x0][0x198], RZ ;  /* 0x0000660012167a10 */ /* 0x040fe20007ffe0ff */
[----:B------:R-:W-:Y:S02]  /*cf8d0*/  ISETP.LT.AND P4, PT, R25, c[0x0][0x178], !P4 ;  /* 0x00005e0019007a0c */ /* 0x000fe40006781270 */
[----:B------:R-:W-:-:S04]  /*cf8e0*/  IMAD.WIDE R18, R18, 0x2, R6 ;  /* 0x0000000212127825 */ /* 0x000fc800078e0206 */
[----:B------:R-:W-:Y:S01]  /*cf8f0*/  IMAD.WIDE R20, R22, 0x2, R4 ;  /* 0x0000000216147825 */ /* 0x000fe200078e0204 */
[----:B------:R1:W-:Y:S01]  /*cf900*/  @P3 STG.E.U16 [R18.64], R3 ;  /* 0x0000000312003986 */ /* 0x0003e2000c101506 */
[----:B------:R-:W-:Y:S02]  /*cf910*/  ISETP.LT.AND P3, PT, R12, c[0x0][0x178], !P1 ;  /* 0x00005e000c007a0c */ /* 0x000fe40004f61270 */
[C---:B0-----:R-:W-:Y:S01]  /*cf920*/  IMAD.WIDE R16, R22.reuse, 0x2, R6 ;  /* 0x0000000216107825 */ /* 0x041fe200078e0206 */
[----:B------:R-:W-:Y:S04]  /*cf930*/  @P6 STG.E.U16 [R20.64], R27 ;  /* 0x0000001b14006986 */ /* 0x000fe8000c101506 */
[----:B-----5:R0:W-:Y:S01]  /*cf940*/  @P4 STG.E.U16 [R16.64], R11 ;  /* 0x0000000b10004986 */ /* 0x0201e2000c101506 */
[----:B-1----:R-:W-:Y:S01]  /*cf950*/  IADD3 R3, R22, c[0x0][0x198], RZ ;  /* 0x0000660016037a10 */ /* 0x002fe20007ffe0ff */
[----:B------:R-:W-:Y:S01]  /*cf960*/  PRMT R22, R27, 0x7632, R22 ;  /* 0x000076321b167816 */ /* 0x000fe20000000016 */
[----:B------:R-:W-:-:S02]  /*cf970*/  ISETP.GE.AND P0, PT, R24, c[0x0][0x17c], PT ;  /* 0x00005f0018007a0c */ /* 0x000fc40003f06270 */
[----:B------:R-:W-:Y:S01]  /*cf980*/  PRMT R23, R11, 0x7632, R23 ;  /* 0x000076320b177816 */ /* 0x000fe20000000017 */
[----:B------:R-:W4:Y:S01]  /*cf990*/  LDL.LU R24, [R1+0x4ac] ;  /* 0x0004ac0001187983 */ /* 0x000f220000300800 */
[----:B0-----:R-:W-:-:S05]  /*cf9a0*/  IMAD.WIDE R16, R3, 0x2, R4 ;  /* 0x0000000203107825 */ /* 0x001fca00078e0204 */
[----:B------:R0:W-:Y:S01]  /*cf9b0*/  @P3 STG.E.U16 [R16.64], R22 ;  /* 0x0000001610003986 */ /* 0x0001e2000c101506 */
[----:B--2---:R-:W-:-:S03]  /*cf9c0*/  ISETP.GE.AND P4, PT, R26, c[0x0][0x17c], PT ;  /* 0x00005f001a007a0c */ /* 0x004fc60003f86270 */
[----:B------:R-:W2:Y:S01]  /*cf9d0*/  LDL.LU R26, [R1+0x4dc] ;  /* 0x0004dc00011a7983 */ /* 0x000ea20000300800 */
[----:B------:R-:W5:Y:S02]  /*cf9e0*/  LDL.LU R11, [R1+0x4bc] ;  /* 0x0004bc00010b7983 */ /* 0x000f640000300800 */
[----:B0-----:R-:W2:Y:S02]  /*cf9f0*/  LDL.LU R22, [R1+0x4cc] ;  /* 0x0004cc0001167983 */ /* 0x001ea40000300800 */
[----:B------:R-:W5:Y:S01]  /*cfa00*/  LDL.LU R27, [R1+0x2fcc] ;  /* 0x002fcc00011b7983 */ /* 0x000f620000300800 */
[----:B---3--:R-:W-:Y:S02]  /*cfa10*/  ISETP.GE.AND P3, PT, R10, c[0x0][0x17c], PT ;  /* 0x00005f000a007a0c */ /* 0x008fe40003f66270 */
[----:B------:R-:W3:Y:S01]  /*cfa20*/  LDL.LU R10, [R1+0x2fc8] ;  /* 0x002fc800010a7983 */ /* 0x000ee20000300800 */
[C---:B------:R-:W-:Y:S02]  /*cfa30*/  ISETP.LT.AND P1, PT, R25.reuse, c[0x0][0x178], !P1 ;  /* 0x00005e0019007a0c */ /* 0x040fe40004f21270 */
[----:B------:R-:W-:Y:S01]  /*cfa40*/  ISETP.LT.AND P6, PT, R12, c[0x0][0x178], !P5 ;  /* 0x00005e000c007a0c */ /* 0x000fe20006fc1270 */
[----:B------:R-:W-:Y:S01]  /*cfa50*/  ISETP.LT.AND P5, PT, R25, c[0x0][0x178], !P5 ;  /* 0x00005e0019007a0c */ /* 0x000fe20006fa1270 */
[C---:B------:R-:W-:Y:S01]  /*cfa60*/  IADD3 R0, R3.reuse, c[0x0][0x198], RZ ;  /* 0x0000660003007a10 */ /* 0x040fe20007ffe0ff */
[----:B------:R-:W-:-:S04]  /*cfa70*/  IMAD.WIDE R18, R3, 0x2, R6 ;  /* 0x0000000203127825 */ /* 0x000fc800078e0206 */
[----:B------:R-:W-:-:S04]  /*cfa80*/  IMAD.WIDE R20, R0, 0x2, R4 ;  /* 0x0000000200147825 */ /* 0x000fc800078e0204 */
[----:B------:R-:W-:Y:S01]  /*cfa90*/  IMAD.WIDE R16, R0, 0x2, R6 ;  /* 0x0000000200107825 */ /* 0x000fe200078e0206 */
[----:B------:R0:W-:Y:S01]  /*cfaa0*/  @P1 STG.E.U16 [R18.64], R23 ;  /* 0x0000001712001986 */ /* 0x0001e2000c101506 */
[----:B------:R-:W-:Y:S02]  /*cfab0*/  ISETP.LT.AND P1, PT, R12, c[0x0][0x178], !P0 ;  /* 0x00005e000c007a0c */ /* 0x000fe40004721270 */
[----:B----4-:R-:W-:Y:S02]  /*cfac0*/  PRMT R3, R24, 0x7632, R3 ;  /* 0x0000763218037816 */ /* 0x010fe40000000003 */
[----:B0-----:R-:W-:Y:S01]  /*cfad0*/  IADD3 R18, R0, c[0x0][0x198], RZ ;  /* 0x0000660000127a10 */ /* 0x001fe20007ffe0ff */
[----:B--2---:R-:W-:Y:S01]  /*cfae0*/  @P6 STG.E.U16 [R20.64], R22 ;  /* 0x0000001614006986 */ /* 0x004fe2000c101506 */
[----:B------:R0:W-:Y:S01]  /*cfaf0*/  @P5 STG.E.U16 [R16.64], R24 ;  /* 0x0000001810005986 */ /* 0x0001e2000c101506 */
[----:B------:R-:W-:Y:S02]  /*cfb00*/  PRMT R0, R22, 0x7632, R0 ;  /* 0x0000763216007816 */ /* 0x000fe40000000000 */
[----:B0-----:R-:W2:Y:S01]  /*cfb10*/  LDL.LU R24, [R1+0x2fd0] ;  /* 0x002fd00001187983 */ /* 0x001ea20000300800 */
[----:B------:R-:W-:-:S05]  /*cfb20*/  IMAD.WIDE R16, R18, 0x2, R4 ;  /* 0x0000000212107825 */ /* 0x000fca00078e0204 */
[----:B------:R0:W-:Y:S01]  /*cfb30*/  @P1 STG.E.U16 [R16.64], R0 ;  /* 0x0000000010001986 */ /* 0x0001e2000c101506 */
[----:B---3--:R-:W-:Y:S02]  /*cfb40*/  ISETP.GE.AND P1, PT, R10, c[0x0][0x17c], PT ;  /* 0x00005f000a007a0c */ /* 0x008fe40003f26270 */
[----:B------:R-:W3:Y:S01]  /*cfb50*/  LDL.LU R10, [R1+0x2fd4] ;  /* 0x002fd400010a7983 */ /* 0x000ee20000300800 */
[C---:B------:R-:W-:Y:S02]  /*cfb60*/  ISETP.LT.AND P0, PT, R25.reuse, c[0x0][0x178], !P0 ;  /* 0x00005e0019007a0c */ /* 0x040fe40004701270 */
[----:B------:R-:W-:Y:S02]  /*cfb70*/  ISETP.LT.AND P6, PT, R12, c[0x0][0x178], !P2 ;  /* 0x00005e000c007a0c */ /* 0x000fe400057c1270 */
[C---:B------:R-:W-:Y:S01]  /*cfb80*/  IADD3 R22, R18.reuse, c[0x0][0x198], RZ ;  /* 0x0000660012167a10 */ /* 0x040fe20007ffe0ff */
[----:B------:R-:W-:Y:S02]  /*cfb90*/  ISETP.LT.AND P2, PT, R25, c[0x0][0x178], !P2 ;  /* 0x00005e0019007a0c */ /* 0x000fe40005741270 */
[----:B------:R-:W-:-:S04]  /*cfba0*/  IMAD.WIDE R18, R18, 0x2, R6 ;  /* 0x0000000212127825 */ /* 0x000fc800078e0206 */
[----:B------:R-:W-:-:S04]  /*cfbb0*/  IMAD.WIDE R20, R22, 0x2, R4 ;  /* 0x0000000216147825 */ /* 0x000fc800078e0204 */
[----:B0-----:R-:W-:Y:S01]  /*cfbc0*/  IMAD.WIDE R16, R22, 0x2, R6 ;  /* 0x0000000216107825 */ /* 0x001fe200078e0206 */
[----:B------:R0:W-:Y:S01]  /*cfbd0*/  @P0 STG.E.U16 [R18.64], R3 ;  /* 0x0000000312000986 */ /* 0x0001e2000c101506 */
[----:B------:R-:W-:Y:S02]  /*cfbe0*/  ISETP.LT.AND P0, PT, R12, c[0x0][0x178], !P4 ;  /* 0x00005e000c007a0c */ /* 0x000fe40006701270 */
[----:B------:R-:W-:Y:S02]  /*cfbf0*/  @P6 STG.E.U16 [R20.64], R26 ;  /* 0x0000001a14006986 */ /* 0x000fe4000c101506 */
[----:B-----5:R1:W-:Y:S01]  /*cfc00*/  @P2 STG.E.U16 [R16.64], R11 ;  /* 0x0000000b10002986 */ /* 0x0203e2000c101506 */
[----:B------:R-:W-:Y:S02]  /*cfc10*/  ISETP.GE.AND P5, PT, R27, c[0x0][0x17c], PT ;  /* 0x00005f001b007a0c */ /* 0x000fe40003fa6270 */
[----:B------:R-:W4:Y:S01]  /*cfc20*/  LDL.LU R27, [R1+0x4ec] ;  /* 0x0004ec00011b7983 */ /* 0x000f220000300800 */
[----:B0-----:R-:W-:Y:S01]  /*cfc30*/  IADD3 R3, R22, c[0x0][0x198], RZ ;  /* 0x0000660016037a10 */ /* 0x001fe20007ffe0ff */
[----:B------:R-:W-:-:S04]  /*cfc40*/  PRMT R22, R26, 0x7632, R22 ;  /* 0x000076321a167816 */ /* 0x000fc80000000016 */
[----:B-1----:R-:W-:-:S05]  /*cfc50*/  IMAD.WIDE R16, R3, 0x2, R4 ;  /* 0x0000000203107825 */ /* 0x002fca00078e0204 */
[----:B------:R0:W-:Y:S01]  /*cfc60*/  @P0 STG.E.U16 [R16.64], R22 ;  /* 0x0000001610000986 */ /* 0x0001e2000c101506 */
[----:B------:R-:W-:Y:S02]  /*cfc70*/  PRMT R23, R11, 0x7632, R23 ;  /* 0x000076320b177816 */ /* 0x000fe40000000017 */
[----:B--2---:R-:W-:Y:S02]  /*cfc80*/  ISETP.GE.AND P2, PT, R24, c[0x0][0x17c], PT ;  /* 0x00005f0018007a0c */ /* 0x004fe40003f46270 */
[----:B------:R-:W2:Y:S01]  /*cfc90*/  LDL.LU R24, [R1+0x530] ;  /* 0x0005300001187983 */ /* 0x000ea20000300800 */
[----:B------:R-:W5:Y:S02]  /*cfca0*/  LDL.LU R26, [R1+0x510] ;  /* 0x00051000011a7983 */ /* 0x000f640000300800 */
[----:B0-----:R-:W2:Y:S02]  /*cfcb0*/  LDL.LU R22, [R1+0x4fc] ;  /* 0x0004fc0001167983 */ /* 0x001ea40000300800 */
[----:B------:R-:W5:Y:S01]  /*cfcc0*/  LDL.LU R11, [R1+0x2fdc] ;  /* 0x002fdc00010b7983 */ /* 0x000f620000300800 */
[----:B---3--:R-:W-:-:S02]  /*cfcd0*/  ISETP.GE.AND P0, PT, R10, c[0x0][0x17c], PT ;  /* 0x00005f000a007a0c */ /* 0x008fc40003f06270 */
[----:B------:R-:W3:Y:S01]  /*cfce0*/  LDL.LU R10, [R1+0x2fd8] ;  /* 0x002fd800010a7983 */ /* 0x000ee20000300800 */
[----:B------:R-:W-:Y:S02]  /*cfcf0*/  ISETP.LT.AND P4, PT, R25, c[0x0][0x178], !P4 ;  /* 0x00005e0019007a0c */ /* 0x000fe40006781270 */
[----:B------:R-:W-:Y:S01]  /*cfd00*/  ISETP.LT.AND P6, PT, R12, c[0x0][0x178], !P3 ;  /* 0x00005e000c007a0c */ /* 0x000fe20005fc1270 */
[----:B------:R-:W-:Y:S01]  /*cfd10*/  IMAD.WIDE R18, R3, 0x2, R6 ;  /* 0x0000000203127825 */ /* 0x000fe200078e0206 */
[----:B------:R-:W-:Y:S02]  /*cfd20*/  ISETP.LT.AND P3, PT, R25, c[0x0][0x178], !P3 ;  /* 0x00005e0019007a0c */ /* 0x000fe40005f61270 */
[----:B------:R-:W-:-:S05]  /*cfd30*/  IADD3 R0, R3, c[0x0][0x198], RZ ;  /* 0x0000660003007a10 */ /* 0x000fca0007ffe0ff */
[----:B------:R-:W-:-:S04]  /*cfd40*/  IMAD.WIDE R20, R0, 0x2, R4 ;  /* 0x0000000200147825 */ /* 0x000fc800078e0204 */
[----:B------:R-:W-:Y:S01]  /*cfd50*/  IMAD.WIDE R16, R0, 0x2, R6 ;  /* 0x0000000200107825 */ /* 0x000fe200078e0206 */
[----:B------:R0:W-:Y:S01]  /*cfd60*/  @P4 STG.E.U16 [R18.64], R23 ;  /* 0x0000001712004986 */ /* 0x0001e2000c101506 */
[----:B------:R-:W-:Y:S02]  /*cfd70*/  ISETP.LT.AND P4, PT, R12, c[0x0][0x178], !P5 ;  /* 0x00005e000c007a0c */ /* 0x000fe40006f81270 */
[----:B0-----:R-:W-:Y:S02]  /*cfd80*/  IADD3 R18, R0, c[0x0][0x198], RZ ;  /* 0x0000660000127a10 */ /* 0x001fe40007ffe0ff */
[----:B----4-:R-:W-:Y:S01]  /*cfd90*/  PRMT R3, R27, 0x7632, R3 ;  /* 0x000076321b037816 */ /* 0x010fe20000000003 */
[----:B--2---:R-:W-:Y:S01]  /*cfda0*/  @P6 STG.E.U16 [R20.64], R22 ;  /* 0x0000001614006986 */ /* 0x004fe2000c101506 */
[----:B------:R0:W-:Y:S01]  /*cfdb0*/  @P3 STG.E.U16 [R16.64], R27 ;  /* 0x0000001b10003986 */ /* 0x0001e2000c101506 */
[----:B------:R-:W-:Y:S02]  /*cfdc0*/  PRMT R0, R22, 0x7632, R0 ;  /* 0x0000763216007816 */ /* 0x000fe40000000000 */
[----:B------:R-:W-:-:S02]  /*cfdd0*/  ISETP.LT.AND P6, PT, R12, c[0x0][0x178], !P1 ;  /* 0x00005e000c007a0c */ /* 0x000fc40004fc1270 */
[----:B------:R-:W-:Y:S01]  /*cfde0*/  ISETP.LT.AND P3, PT, R25, c[0x0][0x178], !P1 ;  /* 0x00005e0019007a0c */ /* 0x000fe20004f61270 */
[----:B-----5:R-:W-:Y:S02]  /*cfdf0*/  ISETP.GE.AND P1, PT, R11, c[0x0][0x17c], PT ;  /* 0x00005f000b007a0c */ /* 0x020fe40003f26270 */
[----:B0-----:R-:W-:Y:S01]  /*cfe00*/  IMAD.WIDE R16, R18, 0x2, R4 ;  /* 0x0000000212107825 */ /* 0x001fe200078e0204 */
[----:B------:R-:W2:Y:S03]  /*cfe10*/  LDL.LU R27, [R1+0x520] ;  /* 0x00052000011b7983 */ /* 0x000ea60000300800 */
[----:B------:R-:W4:Y:S01]  /*cfe20*/  LDL.LU R11, [R1+0x2fe4] ;  /* 0x002fe400010b7983 */ /* 0x000f220000300800 */
[----:B------:R0:W-:Y:S01]  /*cfe30*/  @P4 STG.E.U16 [R16.64], R0 ;  /* 0x0000000010004986 */ /* 0x0001e2000c101506 */
[----:B---3--:R-:W-:Y:S02]  /*cfe40*/  ISETP.GE.AND P4, PT, R10, c[0x0][0x17c], PT ;  /* 0x00005f000a007a0c */ /* 0x008fe40003f86270 */
[----:B------:R-:W3:Y:S01]  /*cfe50*/  LDL.LU R10, [R1+0x2fe0] ;  /* 0x002fe000010a7983 */ /* 0x000ee20000300800 */
[----:B------:R-:W-:-:S02]  /*cfe60*/  ISETP.LT.AND P5, PT, R25, c[0x0][0x178], !P5 ;  /* 0x00005e0019007a0c */ /* 0x000fc40006fa1270 */
[C---:B------:R-:W-:Y:S01]  /*cfe70*/  IADD3 R22, R18.reuse, c[0x0][0x198], RZ ;  /* 0x0000660012167a10 */ /* 0x040fe20007ffe0ff */
[----:B------:R-:W-:-:S04]  /*cfe80*/  IMAD.WIDE R18, R18, 0x2, R6 ;  /* 0x0000000212127825 */ /* 0x000fc800078e0206 */
[----:B------:R-:W-:-:S04]  /*cfe90*/  IMAD.WIDE R20, R22, 0x2, R4 ;  /* 0x0000000216147825 */ /* 0x000fc800078e0204 */
[----:B0-----:R-:W-:Y:S02]  /*cfea0*/  IMAD.WIDE R16, R22, 0x2, R6 ;  /* 0x0000000216107825 */ /* 0x001fe400078e0206 */
[----:B------:R0:W-:Y:S01]  /*cfeb0*/  @P5 STG.E.U16 [R18.64], R3 ;  /* 0x0000000312005986 */ /* 0x0001e2000c101506 */
[----:B------:R-:W-:Y:S01]  /*cfec0*/  ISETP.LT.AND P5, PT, R12, c[0x0][0x178], !P2 ;  /* 0x00005e000c007a0c */ /* 0x000fe200057a1270 */
[----:B------:R-:W-:Y:S02]  /*cfed0*/  ISETP.LT.AND P2, PT, R25, c[0x0][0x178], !P2 ;  /* 0x00005e0019007a0c */ /* 0x000fe40005741270 */
[----:B------:R1:W-:Y:S01]  /*cfee0*/  @P6 STG.E.U16 [R20.64], R24 ;  /* 0x0000001814006986 */ /* 0x0003e2000c101506 */
[----:B------:R5:W-:Y:S01]  /*cfef0*/  @P3 STG.E.U16 [R16.64], R26 ;  /* 0x0000001a10003986 */ /* 0x000be2000c101506 */
[----:B0-----:R-:W-:Y:S02]  /*cff00*/  IADD3 R18, R22, c[0x0][0x198], RZ ;  /* 0x0000660016127a10 */ /* 0x001fe40007ffe0ff */
[----:B------:R-:W-:Y:S01]  /*cff10*/  PRMT R3, R24, 0x7632, R3 ;  /* 0x0000763218037816 */ /* 0x000fe20000000003 */
[----:B------:R-:W-:Y:S01]  /*cff20*/  PRMT R22, R26, 0x7632, R22 ;  /* 0x000076321a167816 */ /* 0x000fe20000000016 */
[----:B-1----:R-:W2:Y:S01]  /*cff30*/  LDL.LU R24, [R1+0x550] ;  /* 0x0005500001187983 */ /* 0x002ea20000300800 */
[C---:B------:R-:W-:Y:S01]  /*cff40*/  IADD3 R0, R18.reuse, c[0x0][0x198], RZ ;  /* 0x0000660012007a10 */ /* 0x040fe20007ffe0ff */
[----:B-----5:R-:W-:-:S04]  /*cff50*/  IMAD.WIDE R16, R18, 0x2, R4 ;  /* 0x0000000212107825 */ /* 0x020fc800078e0204 */
[----:B------:R-:W-:Y:S01]  /*cff60*/  IMAD.WIDE R18, R18, 0x2, R6 ;  /* 0x0000000212127825 */ /* 0x000fe200078e0206 */
[----:B------:R-:W5:Y:S04]  /*cff70*/  LDL.LU R26, [R1+0x500] ;  /* 0x00050000011a7983 */ /* 0x000f680000300800 */
[----:B------:R-:W-:Y:S01]  /*cff80*/  @P5 STG.E.U16 [R16.64], R3 ;  /* 0x0000000310005986 */ /* 0x000fe2000c101506 */
[----:B------:R0:W-:Y:S01]  /*cff90*/  @P2 STG.E.U16 [R18.64], R22 ;  /* 0x0000001612002986 */ /* 0x0001e2000c101506 */
[----:B----4-:R-:W-:Y:S02]  /*cffa0*/  ISETP.GE.AND P3, PT, R11, c[0x0][0x17c], PT ;  /* 0x00005f000b007a0c */ /* 0x010fe40003f66270 */
[----:B------:R-:W4:Y:S01]  /*cffb0*/  LDL.LU R11, [R1+0x2fec] ;  /* 0x002fec00010b7983 */ /* 0x000f220000300800 */
[----:B---3--:R-:W-:-:S03]  /*cffc0*/  ISETP.GE.AND P5, PT, R10, c[0x0][0x17c], PT ;  /* 0x00005f000a007a0c */ /* 0x008fc60003fa6270 */
[----:B------:R-:W3:Y:S01]  /*cffd0*/  LDL.LU R10, [R1+0x2fe8] ;  /* 0x002fe800010a7983 */ /* 0x000ee20000300800 */
[----:B0-----:R-:W3:Y:S01]  /*cffe0*/  LDL.LU R19, [R1+0x540] ;  /* 0x0005400001137983 */ /* 0x001ee20000300800 */
[C---:B------:R-:W-:Y:S01]  /*cfff0*/  ISETP.LT.AND P6, PT, R12.reuse, c[0x0][0x178], !P0 ;  /* 0x00005e000c007a0c */ /* 0x040fe200047c1270 */
[----:B------:R-:W-:Y:S01]  /*d0000*/  ISETP.LT.AND P0, PT, R25, c[0x0][0x178], !P0 ;  /* 0x00005e0019007a0c */ /* 0x000fe20004701270 */
[----:B------:R-:W-:Y:S01]  /*d0010*/  ISETP.LT.AND P2, PT, R12, c[0x0][0x178], !P1 ;  /* 0x00005e000c007a0c */ /* 0x000fe20004f41270 */
[----:B------:R-:W-:-:S04]  /*d0020*/  IMAD.WIDE R20, R0, 0x2, R4 ;  /* 0x0000000200147825 */ /* 0x000fc800078e0204 */
[C---:B------:R-:W-:Y:S01]  /*d0030*/  IMAD.WIDE R16, R0.reuse, 0x2, R6 ;  /* 0x0000000200107825 */ /* 0x040fe200078e0206 */
[----:B------:R-:W-:Y:S02]  /*d0040*/  IADD3 R18, R0, c[0x0][0x198], RZ ;  /* 0x0000660000127a10 */ /* 0x000fe40007ffe0ff */
[----:B--2---:R-:W-:Y:S02]  /*d0050*/  PRMT R22, R27, 0x7632, R22 ;  /* 0x000076321b167816 */ /* 0x004fe40000000016 */
[----:B------:R-:W-:Y:S02]  /*d0060*/  ISETP.LT.AND P1, PT, R25, c[0x0][0x178], !P1 ;  /* 0x00005e0019007a0c */ /* 0x000fe40004f21270 */
[----:B------:R-:W-:Y:S01]  /*d0070*/  IADD3 R0, R18, c[0x0][0x198], RZ ;  /* 0x0000660012007a10 */ /* 0x000fe20007ffe0ff */
[----:B---3--:R-:W-:Y:S01]  /*d0080*/  @P6 STG.E.U16 [R20.64], R19 ;  /* 0x0000001314006986 */ /* 0x008fe2000c101506 */
[----:B------:R0:W-:Y:S01]  /*d0090*/  @P0 STG.E.U16 [R16.64], R27 ;  /* 0x0000001b10000986 */ /* 0x0001e2000c101506 */
[----:B------:R-:W-:-:S02]  /*d00a0*/  PRMT R3, R19, 0x7632, R3 ;  /* 0x0000763213037816 */ /* 0x000fc40000000003 */
[----:B----4-:R-:W-:Y:S01]  /*d00b0*/  ISETP.GE.AND P0, PT, R11, c[0x0][0x17c], PT ;  /* 0x00005f000b007a0c */ /* 0x010fe20003f06270 */
[----:B0-----:R-:W-:Y:S01]  /*d00c0*/  IMAD.WIDE R16, R18, 0x2, R4 ;  /* 0x0000000212107825 */ /* 0x001fe200078e0204 */
[----:B------:R-:W2:Y:S03]  /*d00d0*/  LDL.LU R27, [R1+0x460] ;  /* 0x00046000011b7983 */ /* 0x000ea60000300800 */
[----:B------:R-:W3:Y:S01]  /*d00e0*/  LDL.LU R11, [R1+0x2ff4] ;  /* 0x002ff400010b7983 */ /* 0x000ee20000300800 */
[----:B------:R0:W-:Y:S01]  /*d00f0*/  @P2 STG.E.U16 [R16.64], R3 ;  /* 0x0000000310002986 */ /* 0x0001e2000c101506 */
[----:B------:R-:W-:Y:S02]  /*d0100*/  ISETP.GE.AND P2, PT, R10, c[0x0][0x17c], PT ;  /* 0x00005f000a007a0c */ /* 0x000fe40003f46270 */
[----:B------:R-:W4:Y:S01]  /*d0110*/  LDL.LU R10, [R1+0x2ff0] ;  /* 0x002ff000010a7983 */ /* 0x000f220000300800 */
[----:B------:R-:W-:Y:S01]  /*d0120*/  ISETP.LT.AND P6, PT, R12, c[0x0][0x178], !P4 ;  /* 0x00005e000c007a0c */ /* 0x000fe200067c1270 */
[----:B------:R-:W-:-:S02]  /*d0130*/  ISETP.LT.AND P4, PT, R25, c[0x0][0x178], !P4 ;  /* 0x00005e0019007a0c */ /* 0x000fc40006781270 */
[----:B------:R-:W-:-:S04]  /*d0140*/  IMAD.WIDE R18, R18, 0x2, R6 ;  /* 0x0000000212127825 */ /* 0x000fc800078e0206 */
[----:B------:R-:W-:Y:S01]  /*d0150*/  IMAD.WIDE R20, R0, 0x2, R4 ;  /* 0x0000000200147825 */ /* 0x000fe200078e0204 */
[----:B------:R1:W-:Y:S01]  /*d0160*/  @P1 STG.E.U16 [R18.64], R22 ;  /* 0x0000001612001986 */ /* 0x0003e2000c101506 */
[----:B------:R-:W-:Y:S02]  /*d0170*/  ISETP.LT.AND P1, PT, R12, c[0x0][0x178], !P3 ;  /* 0x00005e000c007a0c */ /* 0x000fe40005f21270 */
[----:B0-----:R-:W-:Y:S01]  /*d0180*/  IMAD.WIDE R16, R0, 0x2, R6 ;  /* 0x0000000200107825 */ /* 0x001fe200078e0206 */
[----:B------:R-:W-:Y:S02]  /*d0190*/  ISETP.LT.AND P3, PT, R25, c[0x0][0x178], !P3 ;  /* 0x00005e0019007a0c */ /* 0x000fe40005f61270 */
[----:B------:R-:W-:Y:S01]  /*d01a0*/  PRMT R3, R24, 0x7632, R3 ;  /* 0x0000763218037816 */ /* 0x000fe20000000003 */
[----:B------:R0:W-:Y:S01]  /*d01b0*/  @P6 STG.E.U16 [R20.64], R24 ;  /* 0x0000001814006986 */ /* 0x0001e2000c101506 */
[----:B-----5:R5:W-:Y:S01]  /*d01c0*/  @P4 STG.E.U16 [R16.64], R26 ;  /* 0x0000001a10004986 */ /* 0x020be2000c101506 */
[----:B-1----:R-:W-:-:S02]  /*d01d0*/  IADD3 R18, R0, c[0x0][0x198], RZ ;  /* 0x0000660000127a10 */ /* 0x002fc40007ffe0ff */
[----:B------:R-:W-:Y:S02]  /*d01e0*/  PRMT R22, R26, 0x7632, R22 ;  /* 0x000076321a167816 */ /* 0x000fe40000000016 */
[C---:B------:R-:W-:Y:S01]  /*d01f0*/  IADD3 R0, R18.reuse, c[0x0][0x198], RZ ;  /* 0x0000660012007a10 */ /* 0x040fe20007ffe0ff */
[----:B0-----:R-:W2:Y:S01]  /*d0200*/  LDL.LU R24, [R1+0x590] ;  /* 0x0005900001187983 */ /* 0x001ea20000300800 */
[----:B-----5:R-:W-:-:S04]  /*d0210*/  IMAD.WIDE R16, R18, 0x2, R4 ;  /* 0x0000000212107825 */ /* 0x020fc800078e0204 */
[----:B------:R-:W-:-:S04]  /*d0220*/  IMAD.WIDE R18, R18, 0x2, R6 ;  /* 0x0000000212127825 */ /* 0x000fc800078e0206 */
[----:B------:R-:W5:Y:S01]  /*d0230*/  LDL.LU R26, [R1+0x570] ;  /* 0x00057000011a7983 */ /* 0x000f620000300800 */
[----:B------:R-:W-:Y:S01]  /*d0240*/  @P1 STG.E.U16 [R16.64], R3 ;  /* 0x0000000310001986 */ /* 0x000fe2000c101506 */
[----:B------:R0:W-:Y:S01]  /*d0250*/  @P3 STG.E.U16 [R18.64], R22 ;  /* 0x0000001612003986 */ /* 0x0001e2000c101506 */
[----:B---3--:R-:W-:Y:S02]  /*d0260*/  ISETP.GE.AND P4, PT, R11, c[0x0][0x17c], PT ;  /* 0x00005f000b007a0c */ /* 0x008fe40003f86270 */
[----:B------:R-:W3:Y:S01]  /*d0270*/  LDL.LU R11, [R1+0x2ffc] ;  /* 0x002ffc00010b7983 */ /* 0x000ee20000300800 */
[----:B----4-:R-:W-:-:S03]  /*d0280*/  ISETP.GE.AND P1, PT, R10, c[0x0][0x17c], PT ;  /* 0x00005f000a007a0c */ /* 0x010fc60003f26270 */
[----:B------:R-:W4:Y:S01]  /*d0290*/  LDL.LU R10, [R1+0x2ff8] ;  /* 0x002ff800010a7983 */ /* 0x000f220000300800 */
        /* <DEDUP_REMOVED lines=13> */
[----:B------:R-:W-:Y:S02]  /*d0370*/  ISETP.LT.AND P6, PT, R12, c[0x0][0x178], !P2 ;  /* 0x00005e000c007a0c */ /* 0x000fe400057c1270 */
[----:B------:R-:W-:Y:S01]  /*d0380*/  ISETP.LT.AND P5, PT, R25, c[0x0][0x178], !P2 ;  /* 0x00005e0019007a0c */ /* 0x000fe200057a1270 */
[----:B------:R-:W-:Y:S02]  /*d0390*/  ISETP.GE.AND P2, PT, R11, c[0x0][0x17c], PT ;  /* 0x00005f000b007a0c */ /* 0x000fe40003f46270 */
[----:B0-----:R-:W-:Y:S01]  /*d03a0*/  IMAD.WIDE R16, R18, 0x2, R4 ;  /* 0x0000000212107825 */ /* 0x001fe200078e0204 */
[----:B------:R-:W2:Y:S03]  /*d03b0*/  LDL.LU R27, [R1+0x5a0] ;  /* 0x0005a000011b7983 */ /* 0x000ea60000300800 */
[----:B------:R-:W3:Y:S01]  /*d03c0*/  LDL.LU R11, [R1+0x3004] ;  /* 0x00300400010b7983 */ /* 0x000ee20000300800 */
[----:B------:R0:W-:Y:S01]  /*d03d0*/  @P3 STG.E.U16 [R16.64], R3 ;  /* 0x0000000310003986 */ /* 0x0001e2000c101506 */
[----:B----4-:R-:W-:-:S02]  /*d03e0*/  ISETP.GE.AND P3, PT, R10, c[0x0][0x17c], PT ;  /* 0x00005f000a007a0c */ /* 0x010fc40003f66270 */
[----:B------:R-:W4:Y:S02]  /*d03f0*/  LDL.LU R10, [R1+0x3000] ;  /* 0x00300000010a7983 */ /* 0x000f240000300800 */
[----:B------:R-:W-:-:S04]  /*d0400*/  IMAD.WIDE R18, R18, 0x2, R6 ;  /* 0x0000000212127825 */ /* 0x000fc800078e0206 */
[----:B------:R-:W-:Y:S01]  /*d0410*/  IMAD.WIDE R20, R0, 0x2, R4 ;  /* 0x0000000200147825 */ /* 0x000fe200078e0204 */
[----:B------:R1:W-:Y:S01]  /*d0420*/  @P0 STG.E.U16 [R18.64], R22 ;  /* 0x0000001612000986 */ /* 0x0003e2000c101506 */
[----:B------:R-:W-:Y:S02]  /*d0430*/  ISETP.LT.AND P0, PT, R12, c[0x0][0x178], !P4 ;  /* 0x00005e000c007a0c */ /* 0x000fe40006701270 */
[----:B------:R-:W-:Y:S02]  /*d0440*/  ISETP.LT.AND P4, PT, R25, c[0x0][0x178], !P4 ;  /* 0x00005e0019007a0c */ /* 0x000fe40006781270 */
[----:B0-----:R-:W-:Y:S01]  /*d0450*/  IMAD.WIDE R16, R0, 0x2, R6 ;  /* 0x0000000200107825 */ /* 0x001fe200078e0206 */
[----:B------:R0:W-:Y:S01]  /*d0460*/  @P6 STG.E.U16 [R20.64], R24 ;  /* 0x0000001814006986 */ /* 0x0001e2000c101506 */
[----:B------:R-:W-:Y:S02]  /*d0470*/  PRMT R3, R24, 0x7632, R3 ;  /* 0x0000763218037816 */ /* 0x000fe40000000003 */
[----:B-1----:R-:W-:Y:S01]  /*d0480*/  IADD3 R18, R0, c[0x0][0x198], RZ ;  /* 0x0000660000127a10 */ /* 0x002fe20007ffe0ff */
[----:B-----5:R1:W-:Y:S01]  /*d0490*/  @P5 STG.E.U16 [R16.64], R26 ;  /* 0x0000001a10005986 */ /* 0x0203e2000c101506 */
[----:B------:R-:W-:-:S02]  /*d04a0*/  PRMT R22, R26, 0x7632, R22 ;  /* 0x000076321a167816 */ /* 0x000fc40000000016 */
[C---:B------:R-:W-:Y:S01]  /*d04b0*/  IADD3 R0, R18.reuse, c[0x0][0x198], RZ ;  /* 0x0000660012007a10 */ /* 0x040fe20007ffe0ff */
[----:B0-----:R-:W5:Y:S01]  /*d04c0*/  LDL.LU R24, [R1+0x5d0] ;  /* 0x0005d00001187983 */ /* 0x001f620000300800 */
[----:B-1----:R-:W-:-:S04]  /*d04d0*/  IMAD.WIDE R16, R18, 0x2, R4 ;  /* 0x0000000212107825 */ /* 0x002fc800078e0204 */
[----:B------:R-:W-:Y:S01]  /*d04e0*/  IMAD.WIDE R18, R18, 0x2, R6 ;  /* 0x0000000212127825 */ /* 0x000fe200078e0206 */
[----:B------:R-:W5:Y:S04]  /*d04f0*/  LDL.LU R26, [R1+0x5b0] ;  /* 0x0005b000011a7983 */ /* 0x000f680000300800 */
        /* <DEDUP_REMOVED lines=19> */
[----:B------:R-:W-:Y:S01]  /*d0630*/  ISETP.GE.AND P1, PT, R11, c[0x0][0x17c], PT ;  /* 0x00005f000b007a0c */ /* 0x000fe20003f26270 */
[----:B0-----:R-:W-:Y:S01]  /*d0640*/  IMAD.WIDE R16, R18, 0x2, R4 ;  /* 0x0000000212107825 */ /* 0x001fe200078e0204 */
[----:B------:R-:W2:Y:S03]  /*d0650*/  LDL.LU R27, [R1+0x5e0] ;  /* 0x0005e000011b7983 */ /* 0x000ea60000300800 */
[----:B------:R-:W3:Y:S01]  /*d0660*/  LDL.LU R11, [R1+0x3014] ;  /* 0x00301400010b7983 */ /* 0x000ee20000300800 */
[----:B------:R0:W-:Y:S01]  /*d0670*/  @P4 STG.E.U16 [R16.64], R3 ;  /* 0x0000000310004986 */ /* 0x0001e2000c101506 */
[----:B----4-:R-:W-:Y:S02]  /*d0680*/  ISETP.GE.AND P4, PT, R10, c[0x0][0x17c], PT ;  /* 0x00005f000a007a0c */ /* 0x010fe40003f86270 */
        /* <DEDUP_REMOVED lines=9> */
[----:B-----5:R-:W-:Y:S01]  /*d0720*/  PRMT R3, R24, 0x7632, R3 ;  /* 0x0000763218037816 */ /* 0x020fe20000000003 */
[----:B------:R0:W-:Y:S01]  /*d0730*/  @P6 STG.E.U16 [R20.64], R24 ;  /* 0x0000001814006986 */ /* 0x0001e2000c101506 */
[----:B------:R5:W-:Y:S01]  /*d0740*/  @P3 STG.E.U16 [R16.64], R26 ;  /* 0x0000001a10003986 */ /* 0x000be2000c101506 */
        /* <DEDUP_REMOVED lines=127> */
[C---:B0-----:R-:W-:Y:S01]  /*d0f40*/  IMAD.WIDE R16, R0.reuse, 0x2, R6 ;  /* 0x0000000200107825 */ /* 0x041fe200078e0206 */
[----:B------:R-:W-:Y:S01]  /*d0f50*/  ISETP.LT.AND P5, PT, R25, c[0x0][0x178], !P5 ;  /* 0x00005e0019007a0c */ /* 0x000fe20006fa1270 */
[----:B------:R0:W-:Y:S03]  /*d0f60*/  @P6 STG.E.U16 [R20.64], R24 ;  /* 0x0000001814006986 */ /* 0x0001e6000c101506 */
[----:B-----5:R5:W-:Y:S01]  /*d0f70*/  @P3 STG.E.U16 [R16.64], R26 ;  /* 0x0000001a10003986 */ /* 0x020be2000c101506 */
[----:B-1----:R-:W-:Y:S01]  /*d0f80*/  IADD3 R18, R0, c[0x0][0x198], RZ ;  /* 0x0000660000127a10 */ /* 0x002fe20007ffe0ff */
[----:B------:R-:W-:Y:S01]  /*d0f90*/  PRMT R0, R24, 0x7632, R0 ;  /* 0x0000763218007816 */ /* 0x000fe20000000000 */
[----:B------:R-:W-:-:S02]  /*d0fa0*/  PRMT R22, R26, 0x7632, R22 ;  /* 0x000076321a167816 */ /* 0x000fc40000000016 */
        /* <DEDUP_REMOVED lines=34> */
[C---:B------:R-:W-:Y:S01]  /*d11d0*/  IMAD.WIDE R20, R3.reuse, 0x2, R4 ;  /* 0x0000000203147825 */ /* 0x040fe200078e0204 */
        /* <DEDUP_REMOVED lines=46> */
[C---:B0-----:R-:W-:Y:S02]  /*d14c0*/  IMAD.WIDE R16, R3.reuse, 0x2, R6 ;  /* 0x0000000203107825 */ /* 0x041fe400078e0206 */
[----:B------:R0:W-:Y:S03]  /*d14d0*/  @P6 STG.E.U16 [R20.64], R24 ;  /* 0x0000001814006986 */ /* 0x0001e6000c101506 */
[----:B-----5:R5:W-:Y:S01]  /*d14e0*/  @P5 STG.E.U16 [R16.64], R26 ;  /* 0x0000001a10005986 */ /* 0x020be2000c101506 */
[----:B-1----:R-:W-:Y:S01]  /*d14f0*/  IADD3 R18, R3, c[0x0][0x198], RZ ;  /* 0x0000660003127a10 */ /* 0x002fe20007ffe0ff */
[----:B------:R-:W-:Y:S01]  /*d1500*/  PRMT R3, R24, 0x7632, R3 ;  /* 0x0000763218037816 */ /* 0x000fe20000000003 */
[----:B------:R-:W-:Y:S01]  /*d1510*/  PRMT R22, R26, 0x7632, R22 ;  /* 0x000076321a167816 */ /* 0x000fe20000000016 */
[----:B0-----:R-:W2:Y:S02]  /*d1520*/  LDL.LU R24, [R1+0x558] ;  /* 0x0005580001187983 */ /* 0x001ea40000300800 */
[----:B-----5:R-:W-:-:S04]  /*d1530*/  IMAD.WIDE R16, R18, 0x2, R4 ;  /* 0x0000000212107825 */ /* 0x020fc800078e0204 */
[----:B------:R-:W5:Y:S01]  /*d1540*/  LDL.LU R26, [R1+0x508] ;  /* 0x00050800011a7983 */ /* 0x000f620000300800 */
        /* <DEDUP_REMOVED lines=9> */
[----:B------:R-:W-:Y:S02]  /*d15e0*/  ISETP.LT.AND P1, PT, R25, c[0x0][0x178], !P1 ;  /* 0x00005e0019007a0c */ /* 0x000fe40004f21270 */
[----:B------:R-:W-:-:S04]  /*d15f0*/  IMAD.WIDE R18, R18, 0x2, R6 ;  /* 0x0000000212127825 */ /* 0x000fc800078e0206 */
[----:B------:R-:W-:-:S04]  /*d1600*/  IMAD.WIDE R20, R0, 0x2, R4 ;  /* 0x0000000200147825 */ /* 0x000fc800078e0204 */
[----:B------:R-:W-:Y:S01]  /*d1610*/  IMAD.WIDE R16, R0, 0x2, R6 ;  /* 0x0000000200107825 */ /* 0x000fe200078e0206 */
[----:B------:R0:W-:Y:S01]  /*d1620*/  @P4 STG.E.U16 [R18.64], R22 ;  /* 0x0000001612004986 */ /* 0x0001e2000c101506 */
[----:B------:R-:W-:Y:S02]  /*d1630*/  ISETP.LT.AND P4, PT, R12, c[0x0][0x178], !P2 ;  /* 0x00005e000c007a0c */ /* 0x000fe40005781270 */
[----:B0-----:R-:W-:Y:S02]  /*d1640*/  IADD3 R18, R0, c[0x0][0x198], RZ ;  /* 0x0000660000127a10 */ /* 0x001fe40007ffe0ff */
[----:B--2---:R-:W-:Y:S01]  /*d1650*/  PRMT R22, R27, 0x7632, R22 ;  /* 0x000076321b167816 */ /* 0x004fe20000000016 */
[----:B-----5:R-:W-:Y:S01]  /*d1660*/  @P6 STG.E.U16 [R20.64], R3 ;  /* 0x0000000314006986 */ /* 0x020fe2000c101506 */
[----:B------:R0:W-:Y:S01]  /*d1670*/  @P1 STG.E.U16 [R16.64], R27 ;  /* 0x0000001b10001986 */ /* 0x0001e2000c101506 */
[----:B------:R-:W-:Y:S01]  /*d1680*/  PRMT R0, R3, 0x7632, R0 ;  /* 0x0000763203007816 */ /* 0x000fe20000000000 */
[----:B0-----:R-:W-:Y:S01]  /*d1690*/  IMAD.WIDE R16, R18, 0x2, R4 ;  /* 0x0000000212107825 */ /* 0x001fe200078e0204 */
        /* <DEDUP_REMOVED lines=15> */
[----:B------:R-:W-:Y:S02]  /*d1790*/  ISETP.LT.AND P5, PT, R25, c[0x0][0x178], !P5 ;  /* 0x00005e0019007a0c */ /* 0x000fe40006fa1270 */
[----:B------:R1:W-:Y:S01]  /*d17a0*/  @P6 STG.E.U16 [R20.64], R24 ;  /* 0x0000001814006986 */ /* 0x0003e2000c101506 */
[----:B------:R5:W-:Y:S01]  /*d17b0*/  @P3 STG.E.U16 [R16.64], R26 ;  /* 0x0000001a10003986 */ /* 0x000be2000c101506 */
[----:B0-----:R-:W-:Y:S01]  /*d17c0*/  IADD3 R18, R3, c[0x0][0x198], RZ ;  /* 0x0000660003127a10 */ /* 0x001fe20007ffe0ff */
        /* <DEDUP_REMOVED lines=42> */
[----:B------:R-:W-:Y:S01]  /*d1a70*/  @P6 STG.E.U16 [R20.64], R24 ;  /* 0x0000001814006986 */ /* 0x000fe2000c101506 */
[----:B-----5:R0:W-:Y:S01]  /*d1a80*/  @P4 STG.E.U16 [R16.64], R26 ;  /* 0x0000001a10004986 */ /* 0x0201e2000c101506 */
[----:B-1----:R-:W-:-:S02]  /*d1a90*/  IADD3 R18, R0, c[0x0][0x198], RZ ;  /* 0x0000660000127a10 */ /* 0x002fc40007ffe0ff */
[----:B------:R-:W-:Y:S02]  /*d1aa0*/  PRMT R22, R26, 0x7632, R22 ;  /* 0x000076321a167816 */ /* 0x000fe40000000016 */
[C---:B------:R-:W-:Y:S01]  /*d1ab0*/  IADD3 R0, R18.reuse, c[0x0][0x198], RZ ;  /* 0x0000660012007a10 */ /* 0x040fe20007ffe0ff */
[----:B0-----:R-:W-:-:S04]  /*d1ac0*/  IMAD.WIDE R16, R18, 0x2, R4 ;  /* 0x0000000212107825 */ /* 0x001fc800078e0204 */
[----:B------:R-:W-:Y:S01]  /*d1ad0*/  IMAD.WIDE R18, R18, 0x2, R6 ;  /* 0x0000000212127825 */ /* 0x000fe200078e0206 */
[----:B------:R-:W5:Y:S04]  /*d1ae0*/  LDL.LU R26, [R1+0x5d8] ;  /* 0x0005d800011a7983 */ /* 0x000f680000300800 */
[----:B------:R-:W-:Y:S01]  /*d1af0*/  @P1 STG.E.U16 [R16.64], R3 ;  /* 0x0000000310001986 */ /* 0x000fe2000c101506 */
[----:B------:R0:W-:Y:S01]  /*d1b00*/  @P3 STG.E.U16 [R18.64], R22 ;  /* 0x0000001612003986 */ /* 0x0001e2000c101506 */
[----:B---3--:R-:W-:Y:S02]  /*d1b10*/  ISETP.GE.AND P4, PT, R11, c[0x0][0x17c], PT ;  /* 0x00005f000b007a0c */ /* 0x008fe40003f86270 */
[----:B------:R-:W3:Y:S01]  /*d1b20*/  LDL.LU R11, [R1+0x5b8] ;  /* 0x0005b800010b7983 */ /* 0x000ee20000300800 */
[----:B------:R-:W3:Y:S01]  /*d1b30*/  LDL.LU R24, [R1+0x308c] ;  /* 0x00308c0001187983 */ /* 0x000ee20000300800 */
[----:B----4-:R-:W-:-:S02]  /*d1b40*/  ISETP.GE.AND P1, PT, R10, c[0x0][0x17c], PT ;  /* 0x00005f000a007a0c */ /* 0x010fc40003f26270 */
        /* <DEDUP_REMOVED lines=46> */
[----:B------:R-:W-:Y:S01]  /*d1e30*/  ISETP.LT.AND P6, PT, R12, c[0x0][0x178], !P1 ;  /* 0x00005e000c007a0c */ /* 0x000fe20004fc1270 */
[----:B------:R-:W-:Y:S02]  /*d1e40*/  ISETP.LT.AND P1, PT, R25, c[0x0][0x178], !P1 ;  /* 0x00005e0019007a0c */ /* 0x000fe40004f21270 */
[----:B------:R-:W-:-:S04]  /*d1e50*/  IMAD.WIDE R20, R0, 0x2, R4 ;  /* 0x0000000200147825 */ /* 0x000fc800078e0204 */
[----:B------:R-:W-:Y:S01]  /*d1e60*/  IMAD.WIDE R16, R0, 0x2, R6 ;  /* 0x0000000200107825 */ /* 0x000fe200078e0206 */
[----:B------:R-:W-:Y:S02]  /*d1e70*/  ISETP.LT.AND P4, PT, R12, c[0x0][0x178], !P2 ;  /* 0x00005e000c007a0c */ /* 0x000fe40005781270 */
[----:B--2---:R-:W-:Y:S02]  /*d1e80*/  PRMT R22, R27, 0x7632, R22 ;  /* 0x000076321b167816 */ /* 0x004fe40000000016 */
[----:B------:R-:W-:Y:S01]  /*d1e90*/  IADD3 R18, R0, c[0x0][0x198], RZ ;  /* 0x0000660000127a10 */ /* 0x000fe20007ffe0ff */
[----:B------:R-:W-:-:S03]  /*d1ea0*/  ISETP.LT.AND P2, PT, R25, c[0x0][0x178], !P2 ;  /* 0x00005e0019007a0c */ /* 0x000fc60005741270 */
[C---:B------:R-:W-:Y:S01]  /*d1eb0*/  IADD3 R0, R18.reuse, c[0x0][0x198], RZ ;  /* 0x0000660012007a10 */ /* 0x040fe20007ffe0ff */
[----:B---3--:R-:W-:Y:S01]  /*d1ec0*/  @P6 STG.E.U16 [R20.64], R19 ;  /* 0x0000001314006986 */ /* 0x008fe2000c101506 */
[----:B------:R0:W-:Y:S01]  /*d1ed0*/  @P1 STG.E.U16 [R16.64], R27 ;  /* 0x0000001b10001986 */ /* 0x0001e2000c101506 */
[----:B------:R-:W-:Y:S02]  /*d1ee0*/  PRMT R3, R19, 0x7632, R3 ;  /* 0x0000763213037816 */ /* 0x000fe40000000003 */
[----:B0-----:R-:W2:Y:S01]  /*d1ef0*/  LDL.LU R27, [R1+0x30a0] ;  /* 0x0030a000011b7983 */ /* 0x001ea20000300800 */
[----:B------:R-:W-:-:S05]  /*d1f00*/  IMAD.WIDE R16, R18, 0x2, R4 ;  /* 0x0000000212107825 */ /* 0x000fca00078e0204 */
[----:B------:R0:W-:Y:S01]  /*d1f10*/  @P4 STG.E.U16 [R16.64], R3 ;  /* 0x0000000310004986 */ /* 0x0001e2000c101506 */
[----:B----4-:R-:W-:Y:S02]  /*d1f20*/  ISETP.GE.AND P4, PT, R10, c[0x0][0x17c], PT ;  /* 0x00005f000a007a0c */ /* 0x010fe40003f86270 */
[----:B------:R-:W3:Y:S01]  /*d1f30*/  LDL.LU R10, [R1+0x30a4] ;  /* 0x0030a400010a7983 */ /* 0x000ee20000300800 */
[----:B------:R-:W-:Y:S01]  /*d1f40*/  ISETP.LT.AND P6, PT, R12, c[0x0][0x178], !P3 ;  /* 0x00005e000c007a0c */ /* 0x000fe20005fc1270 */
[----:B------:R-:W-:Y:S02]  /*d1f50*/  ISETP.LT.AND P3, PT, R25, c[0x0][0x178], !P3 ;  /* 0x00005e0019007a0c */ /* 0x000fe40005f61270 */
[----:B------:R-:W-:-:S04]  /*d1f60*/  IMAD.WIDE R18, R18, 0x2, R6 ;  /* 0x0000000212127825 */ /* 0x000fc800078e0206 */
[----:B------:R-:W-:Y:S01]  /*d1f70*/  IMAD.WIDE R20, R0, 0x2, R4 ;  /* 0x0000000200147825 */ /* 0x000fe200078e0204 */
[----:B------:R1:W-:Y:S01]  /*d1f80*/  @P2 STG.E.U16 [R18.64], R22 ;  /* 0x0000001612002986 */ /* 0x0003e2000c101506 */
[----:B------:R-:W-:Y:S02]  /*d1f90*/  ISETP.LT.AND P2, PT, R12, c[0x0][0x178], !P5 ;  /* 0x00005e000c007a0c */ /* 0x000fe40006f41270 */
[C---:B0-----:R-:W-:Y:S01]  /*d1fa0*/  IMAD.WIDE R16, R0.reuse, 0x2, R6 ;  /* 0x0000000200107825 */ /* 0x041fe200078e0206 */
[----:B------:R-:W-:Y:S01]  /*d1fb0*/  IADD3 R3, R0, c[0x0][0x198], RZ ;  /* 0x0000660000037a10 */ /* 0x000fe20007ffe0ff */
[----:B------:R-:W-:Y:S03]  /*d1fc0*/  @P6 STG.E.U16 [R20.64], R26 ;  /* 0x0000001a14006986 */ /* 0x000fe6000c101506 */
[----:B-----5:R0:W-:Y:S01]  /*d1fd0*/  @P3 STG.E.U16 [R16.64], R11 ;  /* 0x0000000b10003986 */ /* 0x0201e2000c101506 */
[----:B------:R-:W-:-:S02]  /*d1fe0*/  ISETP.GE.AND P1, PT, R24, c[0x0][0x17c], PT ;  /* 0x00005f0018007a0c */ /* 0x000fc40003f26270 */
[----:B------:R-:W-:Y:S01]  /*d1ff0*/  PRMT R23, R11, 0x7632, R23 ;  /* 0x000076320b177816 */ /* 0x000fe20000000017 */
[----:B------:R-:W4:Y:S01]  /*d2000*/  LDL.LU R24, [R1+0x52c] ;  /* 0x00052c0001187983 */ /* 0x000f220000300800 */
[----:B-1----:R-:W-:Y:S01]  /*d2010*/  PRMT R22, R26, 0x7632, R22 ;  /* 0x000076321a167816 */ /* 0x002fe20000000016 */
        /* <DEDUP_REMOVED lines=35> */
[----:B------:R-:W-:Y:S01]  /*d2250*/  @P1 STG.E.U16 [R18.64], R3 ;  /* 0x0000000312001986 */ /* 0x000fe2000c101506 */
[----:B------:R-:W-:Y:S02]  /*d2260*/  ISETP.LT.AND P1, PT, R12, c[0x0][0x178], !P3 ;  /* 0x00005e000c007a0c */ /* 0x000fe40005f21270 */
[----:B------:R-:W-:Y:S01]  /*d2270*/  IADD3 R0, R22, c[0x0][0x198], RZ ;  /* 0x0000660016007a10 */ /* 0x000fe20007ffe0ff */
[----:B------:R-:W-:Y:S01]  /*d2280*/  @P6 STG.E.U16 [R20.64], R27 ;  /* 0x0000001b14006986 */ /* 0x000fe2000c101506 */
        /* <DEDUP_REMOVED lines=8> */
[----:B------:R-:W2:Y:S01]  /*d2310*/  LDL.LU R24, [R1+0x59c] ;  /* 0x00059c0001187983 */ /* 0x000ea20000300800 */
[----:B------:R-:W5:Y:S02]  /*d2320*/  LDL.LU R27, [R1+0x57c] ;  /* 0x00057c00011b7983 */ /* 0x000f640000300800 */
[----:B0-----:R-:W2:Y:S01]  /*d2330*/  LDL.LU R22, [R1+0x58c] ;  /* 0x00058c0001167983 */ /* 0x001ea20000300800 */
[----:B---3--:R-:W-:Y:S02]  /*d2340*/  ISETP.GE.AND P1, PT, R10, c[0x0][0x17c], PT ;  /* 0x00005f000a007a0c */ /* 0x008fe40003f26270 */
[----:B------:R-:W3:Y:S01]  /*d2350*/  LDL.LU R10, [R1+0x30bc] ;  /* 0x0030bc00010a7983 */ /* 0x000ee20000300800 */
[----:B------:R-:W5:Y:S01]  /*d2360*/  LDL.LU R11, [R1+0x30b8] ;  /* 0x0030b800010b7983 */ /* 0x000f620000300800 */
[----:B------:R-:W-:-:S02]  /*d2370*/  ISETP.LT.AND P3, PT, R25, c[0x0][0x178], !P3 ;  /* 0x00005e0019007a0c */ /* 0x000fc40005f61270 */
[----:B------:R-:W-:Y:S01]  /*d2380*/  ISETP.LT.AND P6, PT, R12, c[0x0][0x178], !P2 ;  /* 0x00005e000c007a0c */ /* 0x000fe200057c1270 */
[C---:B------:R-:W-:Y:S01]  /*d2390*/  IMAD.WIDE R18, R0.reuse, 0x2, R6 ;  /* 0x0000000200127825 */ /* 0x040fe200078e0206 */
[----:B------:R-:W-:Y:S02]  /*d23a0*/  ISETP.LT.AND P2, PT, R25, c[0x0][0x178], !P2 ;  /* 0x00005e0019007a0c */ /* 0x000fe40005741270 */
[----:B------:R-:W-:-:S05]  /*d23b0*/  IADD3 R3, R0, c[0x0][0x198], RZ ;  /* 0x0000660000037a10 */ /* 0x000fca0007ffe0ff */
[----:B------:R-:W-:-:S04]  /*d23c0*/  IMAD.WIDE R20, R3, 0x2, R4 ;  /* 0x0000000203147825 */ /* 0x000fc800078e0204 */
[C---:B------:R-:W-:Y:S01]  /*d23d0*/  IMAD.WIDE R16, R3.reuse, 0x2, R6 ;  /* 0x0000000203107825 */ /* 0x040fe200078e0206 */
[----:B------:R0:W-:Y:S01]  /*d23e0*/  @P3 STG.E.U16 [R18.64], R23 ;  /* 0x0000001712003986 */ /* 0x0001e2000c101506 */
[----:B------:R-:W-:Y:S02]  /*d23f0*/  ISETP.LT.AND P3, PT, R12, c[0x0][0x178], !P0 ;  /* 0x00005e000c007a0c */ /* 0x000fe40004761270 */
[----:B0-----:R-:W-:Y:S01]  /*d2400*/  IADD3 R18, R3, c[0x0][0x198], RZ ;  /* 0x0000660003127a10 */ /* 0x001fe20007ffe0ff */
[----:B----4-:R-:W-:Y:S01]  /*d2410*/  PRMT R3, R26, 0x7632, R3 ;  /* 0x000076321a037816 */ /* 0x010fe20000000003 */
[----:B--2---:R-:W-:Y:S01]  /*d2420*/  @P6 STG.E.U16 [R20.64], R22 ;  /* 0x0000001614006986 */ /* 0x004fe2000c101506 */
[----:B------:R0:W-:Y:S01]  /*d2430*/  @P2 STG.E.U16 [R16.64], R26 ;  /* 0x0000001a10002986 */ /* 0x0001e2000c101506 */
[----:B------:R-:W-:Y:S02]  /*d2440*/  PRMT R0, R22, 0x7632, R0 ;  /* 0x0000763216007816 */ /* 0x000fe40000000000 */
[----:B---3--:R-:W-:Y:S01]  /*d2450*/  ISETP.GE.AND P2, PT, R10, c[0x0][0x17c], PT ;  /* 0x00005f000a007a0c */ /* 0x008fe20003f46270 */
[----:B0-----:R-:W-:Y:S01]  /*d2460*/  IMAD.WIDE R16, R18, 0x2, R4 ;  /* 0x0000000212107825 */ /* 0x001fe200078e0204 */
[----:B------:R-:W2:Y:S03]  /*d2470*/  LDL.LU R26, [R1+0x30c0] ;  /* 0x0030c000011a7983 */ /* 0x000ea60000300800 */
[----:B------:R-:W3:Y:S01]  /*d2480*/  LDL.LU R10, [R1+0x331c] ;  /* 0x00331c00010a7983 */ /* 0x000ee20000300800 */
[----:B------:R0:W-:Y:S01]  /*d2490*/  @P3 STG.E.U16 [R16.64], R0 ;  /* 0x0000000010003986 */ /* 0x0001e2000c101506 */
[----:B-----5:R-:W-:-:S02]  /*d24a0*/  ISETP.GE.AND P3, PT, R11, c[0x0][0x17c], PT ;  /* 0x00005f000b007a0c */ /* 0x020fc40003f66270 */
        /* <DEDUP_REMOVED lines=11> */
[----:B------:R-:W-:Y:S01]  /*d2560*/  @P6 STG.E.U16 [R20.64], R24 ;  /* 0x0000001814006986 */ /* 0x000fe2000c101506 */
[----:B------:R1:W-:Y:S01]  /*d2570*/  @P5 STG.E.U16 [R16.64], R27 ;  /* 0x0000001b10005986 */ /* 0x0003e2000c101506 */
[----:B0-----:R-:W-:Y:S01]  /*d2580*/  IADD3 R3, R22, c[0x0][0x198], RZ ;  /* 0x0000660016037a10 */ /* 0x001fe20007ffe0ff */
[----:B------:R-:W-:Y:S01]  /*d2590*/  PRMT R22, R24, 0x7632, R22 ;  /* 0x0000763218167816 */ /* 0x000fe20000000016 */
[----:B------:R-:W-:-:S03]  /*d25a0*/  PRMT R23, R27, 0x7632, R23 ;  /* 0x000076321b177816 */ /* 0x000fc60000000017 */
[----:B-1----:R-:W-:-:S04]  /*d25b0*/  IMAD.WIDE R16, R3, 0x2, R4 ;  /* 0x0000000203107825 */ /* 0x002fc800078e0204 */
[----:B------:R-:W-:Y:S01]  /*d25c0*/  IMAD.WIDE R18, R3, 0x2, R6 ;  /* 0x0000000203127825 */ /* 0x000fe200078e0206 */
[----:B------:R0:W-:Y:S04]  /*d25d0*/  @P0 STG.E.U16 [R16.64], R22 ;  /* 0x0000001610000986 */ /* 0x0001e8000c101506 */
[----:B------:R1:W-:Y:S01]  /*d25e0*/  @P4 STG.E.U16 [R18.64], R23 ;  /* 0x0000001712004986 */ /* 0x0003e2000c101506 */
[----:B--2---:R-:W-:Y:S02]  /*d25f0*/  ISETP.GE.AND P5, PT, R26, c[0x0][0x17c], PT ;  /* 0x00005f001a007a0c */ /* 0x004fe40003fa6270 */
[----:B------:R-:W2:Y:S01]  /*d2600*/  LDL.LU R26, [R1+0x5dc] ;  /* 0x0005dc00011a7983 */ /* 0x000ea20000300800 */
[----:B------:R-:W5:Y:S02]  /*d2610*/  LDL.LU R27, [R1+0x5bc] ;  /* 0x0005bc00011b7983 */ /* 0x000f640000300800 */
[----:B0-----:R-:W2:Y:S01]  /*d2620*/  LDL.LU R22, [R1+0x5cc] ;  /* 0x0005cc0001167983 */ /* 0x001ea20000300800 */
[----:B----4-:R-:W-:-:S02]  /*d2630*/  ISETP.GE.AND P0, PT, R11, c[0x0][0x17c], PT ;  /* 0x00005f000b007a0c */ /* 0x010fc40003f06270 */
[----:B------:R-:W4:Y:S01]  /*d2640*/  LDL.LU R11, [R1+0x30cc] ;  /* 0x0030cc00010b7983 */ /* 0x000f220000300800 */
[----:B------:R-:W3:Y:S02]  /*d2650*/  LDL.LU R24, [R1+0x30c8] ;  /* 0x0030c80001187983 */ /* 0x000ee40000300800 */
[----:B-1----:R-:W3:Y:S01]  /*d2660*/  LDL.LU R19, [R1+0x5ac] ;  /* 0x0005ac0001137983 */ /* 0x002ee20000300800 */
[C---:B------:R-:W-:Y:S01]  /*d2670*/  ISETP.LT.AND P6, PT, R12.reuse, c[0x0][0x178], !P1 ;  /* 0x00005e000c007a0c */ /* 0x040fe20004fc1270 */
[----:B------:R-:W-:Y:S01]  /*d2680*/  ISETP.LT.AND P1, PT, R25, c[0x0][0x178], !P1 ;  /* 0x00005e0019007a0c */ /* 0x000fe20004f21270 */
[----:B------:R-:W-:Y:S02]  /*d2690*/  IADD3 R0, R3, c[0x0][0x198], RZ ;  /* 0x0000660003007a10 */ /* 0x000fe40007ffe0ff */
[----:B------:R-:W-:-:S03]  /*d26a0*/  ISETP.LT.AND P4, PT, R12, c[0x0][0x178], !P2 ;  /* 0x00005e000c007a0c */ /* 0x000fc60005781270 */
[----:B------:R-:W-:-:S04]  /*d26b0*/  IMAD.WIDE R20, R0, 0x2, R4 ;  /* 0x0000000200147825 */ /* 0x000fc800078e0204 */
[C---:B------:R-:W-:Y:S01]  /*d26c0*/  IMAD.WIDE R16, R0.reuse, 0x2, R6 ;  /* 0x0000000200107825 */ /* 0x040fe200078e0206 */
[----:B------:R-:W-:Y:S02]  /*d26d0*/  IADD3 R18, R0, c[0x0][0x198], RZ ;  /* 0x0000660000127a10 */ /* 0x000fe40007ffe0ff */
[----:B------:R-:W-:Y:S01]  /*d26e0*/  ISETP.LT.AND P2, PT, R25, c[0x0][0x178], !P2 ;  /* 0x00005e0019007a0c */ /* 0x000fe20005741270 */
[----:B--2---:R-:W-:Y:S01]  /*d26f0*/  @P6 STG.E.U16 [R20.64], R22 ;  /* 0x0000001614006986 */ /* 0x004fe2000c101506 */
[----:B------:R-:W-:-:S03]  /*d2700*/  PRMT R0, R22, 0x7632, R0 ;  /* 0x0000763216007816 */ /* 0x000fc60000000000 */
[----:B---3--:R0:W-:Y:S01]  /*d2710*/  @P1 STG.E.U16 [R16.64], R19 ;  /* 0x0000001310001986 */ /* 0x0081e2000c101506 */
[----:B----4-:R-:W-:Y:S02]  /*d2720*/  ISETP.GE.AND P1, PT, R11, c[0x0][0x17c], PT ;  /* 0x00005f000b007a0c */ /* 0x010fe40003f26270 */
[----:B------:R-:W2:Y:S02]  /*d2730*/  LDL.LU R11, [R1+0x3318] ;  /* 0x00331800010b7983 */ /* 0x000ea40000300800 */
[----:B0-----:R-:W-:-:S05]  /*d2740*/  IMAD.WIDE R16, R18, 0x2, R4 ;  /* 0x0000000212107825 */ /* 0x001fca00078e0204 */
[----:B------:R0:W-:Y:S01]  /*d2750*/  @P4 STG.E.U16 [R16.64], R0 ;  /* 0x0000000010004986 */ /* 0x0001e2000c101506 */
[----:B------:R-:W-:-:S03]  /*d2760*/  ISETP.GE.AND P4, PT, R24, c[0x0][0x17c], PT ;  /* 0x00005f0018007a0c */ /* 0x000fc60003f86270 */
[----:B0-----:R-:W3:Y:S01]  /*d2770*/  LDL.LU R0, [R1+0x30d0] ;  /* 0x0030d00001007983 */ /* 0x001ee20000300800 */
[----:B------:R-:W4:Y:S01]  /*d2780*/  LDL.LU R24, [R1+0x30d4] ;  /* 0x0030d40001187983 */ /* 0x000f220000300800 */
[----:B------:R-:W-:Y:S02]  /*d2790*/  ISETP.LT.AND P6, PT, R12, c[0x0][0x178], !P3 ;  /* 0x00005e000c007a0c */ /* 0x000fe40005fc1270 */
[----:B------:R-:W-:Y:S02]  /*d27a0*/  PRMT R3, R19, 0x7632, R3 ;  /* 0x0000763213037816 */ /* 0x000fe40000000003 */
[C---:B------:R-:W-:Y:S01]  /*d27b0*/  IADD3 R22, R18.reuse, c[0x0][0x198], RZ ;  /* 0x0000660012167a10 */ /* 0x040fe20007ffe0ff */
[----:B------:R-:W-:Y:S02]  /*d27c0*/  ISETP.LT.AND P3, PT, R25, c[0x0][0x178], !P3 ;  /* 0x00005e0019007a0c */ /* 0x000fe40005f61270 */
[----:B------:R-:W-:-:S04]  /*d27d0*/  IMAD.WIDE R18, R18, 0x2, R6 ;  /* 0x0000000212127825 */ /* 0x000fc800078e0206 */
[----:B------:R-:W-:-:S04]  /*d27e0*/  IMAD.WIDE R20, R22, 0x2, R4 ;  /* 0x0000000216147825 */ /* 0x000fc800078e0204 */
[----:B------:R-:W-:Y:S01]  /*d27f0*/  IMAD.WIDE R16, R22, 0x2, R6 ;  /* 0x0000000216107825 */ /* 0x000fe200078e0206 */
[----:B------:R0:W-:Y:S01]  /*d2800*/  @P2 STG.E.U16 [R18.64], R3 ;  /* 0x0000000312002986 */ /* 0x0001e2000c101506 */
[----:B------:R-:W-:Y:S02]  /*d2810*/  ISETP.LT.AND P2, PT, R12, c[0x0][0x178], !P5 ;  /* 0x00005e000c007a0c */ /* 0x000fe40006f41270 */
[----:B------:R-:W-:Y:S01]  /*d2820*/  ISETP.LT.AND P5, PT, R25, c[0x0][0x178], !P5 ;  /* 0x00005e0019007a0c */ /* 0x000fe20006fa1270 */
[----:B------:R1:W-:Y:S01]  /*d2830*/  @P6 STG.E.U16 [R20.64], R26 ;  /* 0x0000001a14006986 */ /* 0x0003e2000c101506 */
[----:B-----5:R5:W-:Y:S01]  /*d2840*/  @P3 STG.E.U16 [R16.64], R27 ;  /* 0x0000001b10003986 */ /* 0x020be2000c101506 */
[----:B0-----:R-:W-:Y:S01]  /*d2850*/  IADD3 R3, R22, c[0x0][0x198], RZ ;  /* 0x0000660016037a10 */ /* 0x001fe20007ffe0ff */
[----:B------:R-:W-:Y:S01]  /*d2860*/  PRMT R22, R26, 0x7632, R22 ;  /* 0x000076321a167816 */ /* 0x000fe20000000016 */
[----:B------:R-:W-:Y:S01]  /*d2870*/  PRMT R23, R27, 0x7632, R23 ;  /* 0x000076321b177816 */ /* 0x000fe20000000017 */
[----:B-1----:R-:W2:Y:S02]  /*d2880*/  LDL.LU R26, [R1+0x620] ;  /* 0x00062000011a7983 */ /* 0x002ea40000300800 */
[----:B-----5:R-:W-:-:S04]  /*d2890*/  IMAD.WIDE R16, R3, 0x2, R4 ;  /* 0x0000000203107825 */ /* 0x020fc800078e0204 */
[----:B------:R-:W-:Y:S01]  /*d28a0*/  IMAD.WIDE R18, R3, 0x2, R6 ;  /* 0x0000000203127825 */ /* 0x000fe200078e0206 */
[----:B------:R0:W-:Y:S04]  /*d28b0*/  @P2 STG.E.U16 [R16.64], R22 ;  /* 0x0000001610002986 */ /* 0x0001e8000c101506 */
[----:B------:R1:W-:Y:S01]  /*d28c0*/  @P5 STG.E.U16 [R18.64], R23 ;  /* 0x0000001712005986 */ /* 0x0003e2000c101506 */
[----:B0-----:R-:W5:Y:S01]  /*d28d0*/  LDL.LU R22, [R1+0x5fc] ;  /* 0x0005fc0001167983 */ /* 0x001f620000300800 */
[----:B------:R-:W2:Y:S01]  /*d28e0*/  LDL.LU R27, [R1+0x30dc] ;  /* 0x0030dc00011b7983 */ /* 0x000ea20000300800 */
[----:B----4-:R-:W-:Y:S02]  /*d28f0*/  ISETP.GE.AND P2, PT, R24, c[0x0][0x17c], PT ;  /* 0x00005f0018007a0c */ /* 0x010fe40003f46270 */
[----:B------:R-:W4:Y:S01]  /*d2900*/  LDL.LU R24, [R1+0x30d8] ;  /* 0x0030d80001187983 */ /* 0x000f220000300800 */
[----:B-1----:R-:W2:Y:S01]  /*d2910*/  LDL.LU R19, [R1+0x5ec] ;  /* 0x0005ec0001137983 */ /* 0x002ea20000300800 */
[----:B------:R-:W-:Y:S01]  /*d2920*/  ISETP.LT.AND P6, PT, R12, c[0x0][0x178], !P0 ;  /* 0x00005e000c007a0c */ /* 0x000fe200047c1270 */
[----:B------:R-:W-:Y:S01]  /*d2930*/  ISETP.LT.AND P0, PT, R25, c[0x0][0x178], !P0 ;  /* 0x00005e0019007a0c */ /* 0x000fe20004701270 */
[----:B---3--:R-:W-:Y:S01]  /*d2940*/  ISETP.GE.AND P3, PT, R0, c[0x0][0x17c], PT ;  /* 0x00005f0000007a0c */ /* 0x008fe20003f66270 */
[----:B------:R-:W-:Y:S01]  /*d2950*/  IADD3 R0, R3, c[0x0][0x198], RZ ;  /* 0x0000660003007a10 */ /* 0x000fe20007ffe0ff */
[----:B------:R-:W-:-:S04]  /*d2960*/  ISETP.LT.AND P5, PT, R12, c[0x0][0x178], !P1 ;  /* 0x00005e000c007a0c */ /* 0x000fc80004fa1270 */
[----:B------:R-:W-:-:S04]  /*d2970*/  IMAD.WIDE R20, R0, 0x2, R4 ;  /* 0x0000000200147825 */ /* 0x000fc800078e0204 */
[C---:B------:R-:W-:Y:S01]  /*d2980*/  IMAD.WIDE R16, R0.reuse, 0x2, R6 ;  /* 0x0000000200107825 */ /* 0x040fe200078e0206 */
[----:B------:R-:W-:Y:S01]  /*d2990*/  IADD3 R18, R0, c[0x0][0x198], RZ ;  /* 0x0000660000127a10 */ /* 0x000fe20007ffe0ff */
[----:B-----5:R-:W-:Y:S01]  /*d29a0*/  @P6 STG.E.U16 [R20.64], R22 ;  /* 0x0000001614006986 */ /* 0x020fe2000c101506 */
[----:B------:R-:W-:-:S03]  /*d29b0*/  PRMT R0, R22, 0x7632, R0 ;  /* 0x0000763216007816 */ /* 0x000fc60000000000 */
[----:B--2---:R0:W-:Y:S01]  /*d29c0*/  @P0 STG.E.U16 [R16.64], R19 ;  /* 0x0000001310000986 */ /* 0x0041e2000c101506 */
[----:B------:R-:W-:Y:S02]  /*d29d0*/  ISETP.GE.AND P0, PT, R27, c[0x0][0x17c], PT ;  /* 0x00005f001b007a0c */ /* 0x000fe40003f06270 */
[----:B------:R-:W2:Y:S02]  /*d29e0*/  LDL.LU R27, [R1+0x600] ;  /* 0x00060000011b7983 */ /* 0x000ea40000300800 */
[----:B0-----:R-:W-:-:S05]  /*d29f0*/  IMAD.WIDE R16, R18, 0x2, R4 ;  /* 0x0000000212107825 */ /* 0x001fca00078e0204 */
[----:B------:R0:W-:Y:S01]  /*d2a00*/  @P5 STG.E.U16 [R16.64], R0 ;  /* 0x0000000010005986 */ /* 0x0001e2000c101506 */
[----:B----4-:R-:W-:-:S03]  /*d2a10*/  ISETP.GE.AND P5, PT, R24, c[0x0][0x17c], PT ;  /* 0x00005f0018007a0c */ /* 0x010fc60003fa6270 */
[----:B0-----:R-:W3:Y:S01]  /*d2a20*/  LDL.LU R0, [R1+0x650] ;  /* 0x0006500001007983 */ /* 0x001ee20000300800 */
[----:B------:R-:W4:Y:S02]  /*d2a30*/  LDL.LU R24, [R1+0x30e4] ;  /* 0x0030e40001187983 */ /* 0x000f240000300800 */
[----:B------:R-:W5:Y:S01]  /*d2a40*/  LDL.LU R23, [R1+0x30e0] ;  /* 0x0030e00001177983 */ /* 0x000f620000300800 */
[----:B------:R-:W-:Y:S02]  /*d2a50*/  ISETP.LT.AND P1, PT, R25, c[0x0][0x178], !P1 ;  /* 0x00005e0019007a0c */ /* 0x000fe40004f21270 */
[----:B------:R-:W-:Y:S02]  /*d2a60*/  ISETP.LT.AND P6, PT, R12, c[0x0][0x178], !P4 ;  /* 0x00005e000c007a0c */ /* 0x000fe400067c1270 */
[----:B------:R-:W-:Y:S02]  /*d2a70*/  PRMT R3, R19, 0x7632, R3 ;  /* 0x0000763213037816 */ /* 0x000fe40000000003 */
[----:B------:R-:W-:Y:S01]  /*d2a80*/  IADD3 R22, R18, c[0x0][0x198], RZ ;  /* 0x0000660012167a10 */ /* 0x000fe20007ffe0ff */
[----:B------:R-:W-:-:S02]  /*d2a90*/  ISETP.LT.AND P4, PT, R25, c[0x0][0x178], !P4 ;  /* 0x00005e0019007a0c */ /* 0x000fc40006781270 */
[----:B------:R-:W-:-:S04]  /*d2aa0*/  IMAD.WIDE R18, R18, 0x2, R6 ;  /* 0x0000000212127825 */ /* 0x000fc800078e0206 */
[----:B------:R-:W-:-:S04]  /*d2ab0*/  IMAD.WIDE R20, R22, 0x2, R4 ;  /* 0x0000000216147825 */ /* 0x000fc800078e0204 */
[----:B------:R-:W-:Y:S01]  /*d2ac0*/  IMAD.WIDE R16, R22, 0x2, R6 ;  /* 0x0000000216107825 */ /* 0x000fe200078e0206 */
[----:B------:R0:W-:Y:S01]  /*d2ad0*/  @P1 STG.E.U16 [R18.64], R3 ;  /* 0x0000000312001986 */ /* 0x0001e2000c101506 */
[----:B------:R-:W-:Y:S02]  /*d2ae0*/  ISETP.LT.AND P1, PT, R12, c[0x0][0x178], !P3 ;  /* 0x00005e000c007a0c */ /* 0x000fe40005f21270 */
[----:B------:R-:W-:Y:S01]  /*d2af0*/  ISETP.LT.AND P3, PT, R25, c[0x0][0x178], !P3 ;  /* 0x00005e0019007a0c */ /* 0x000fe20005f61270 */
[----:B0-----:R-:W-:Y:S01]  /*d2b00*/  IADD3 R18, R22, c[0x0][0x198], RZ ;  /* 0x0000660016127a10 */ /* 0x001fe20007ffe0ff */
[----:B------:R-:W-:Y:S01]  /*d2b10*/  PRMT R22, R26, 0x7632, R22 ;  /* 0x000076321a167816 */ /* 0x000fe20000000016 */
[----:B---3--:R0:W-:Y:S01]  /*d2b20*/  @P6 STG.E.U16 [R20.64], R0 ;  /* 0x0000000014006986 */ /* 0x0081e2000c101506 */
[----:B------:R1:W-:Y:S01]  /*d2b30*/  @P4 STG.E.U16 [R16.64], R26 ;  /* 0x0000001a10004986 */ /* 0x0003e2000c101506 */
[----:B------:R-:W-:Y:S02]  /*d2b40*/  PRMT R3, R0, 0x7632, R3 ;  /* 0x0000763200037816 */ /* 0x000fe40000000003 */
[----:B------:R-:W-:-:S02]  /*d2b50*/  ISETP.LT.AND P6, PT, R12, c[0x0][0x178], !P2 ;  /* 0x00005e000c007a0c */ /* 0x000fc400057c1270 */
[----:B------:R-:W-:Y:S01]  /*d2b60*/  ISETP.LT.AND P4, PT, R25, c[0x0][0x178], !P2 ;  /* 0x00005e0019007a0c */ /* 0x000fe20005781270 */
[----:B----4-:R-:W-:Y:S01]  /*d2b70*/  ISETP.GE.AND P2, PT, R24, c[0x0][0x17c], PT ;  /* 0x00005f0018007a0c */ /* 0x010fe20003f46270 */
[C---:B0-----:R-:W-:Y:S01]  /*d2b80*/  IADD3 R0, R18.reuse, c[0x0][0x198], RZ ;  /* 0x0000660012007a10 */ /* 0x041fe20007ffe0ff */
[----:B-1----:R-:W-:-:S04]  /*d2b90*/  IMAD.WIDE R16, R18, 0x2, R4 ;  /* 0x0000000212107825 */ /* 0x002fc800078e0204 */
[----:B------:R-:W-:Y:S01]  /*d2ba0*/  IMAD.WIDE R18, R18, 0x2, R6 ;  /* 0x0000000212127825 */ /* 0x000fe200078e0206 */
[----:B------:R-:W3:Y:S04]  /*d2bb0*/  LDL.LU R26, [R1+0x680] ;  /* 0x00068000011a7983 */ /* 0x000ee80000300800 */
[----:B------:R-:W-:Y:S01]  /*d2bc0*/  @P1 STG.E.U16 [R16.64], R3 ;  /* 0x0000000310001986 */ /* 0x000fe2000c101506 */
[----:B-----5:R-:W-:Y:S01]  /*d2bd0*/  ISETP.GE.AND P1, PT, R23, c[0x0][0x17c], PT ;  /* 0x00005f0017007a0c */ /* 0x020fe20003f26270 */
[----:B------:R-:W4:Y:S02]  /*d2be0*/  LDL.LU R24, [R1+0x30ec] ;  /* 0x0030ec0001187983 */ /* 0x000f240000300800 */
[----:B------:R-:W5:Y:S01]  /*d2bf0*/  LDL.LU R23, [R1+0x30e8] ;  /* 0x0030e80001177983 */ /* 0x000f620000300800 */
[----:B------:R0:W-:Y:S04]  /*d2c00*/  @P3 STG.E.U16 [R18.64], R22 ;  /* 0x0000001612003986 */ /* 0x0001e8000c101506 */
[----:B0-----:R-:W3:Y:S01]  /*d2c10*/  LDL.LU R19, [R1+0x660] ;  /* 0x0006600001137983 */ /* 0x001ee20000300800 */
[----:B------:R-:W-:Y:S01]  /*d2c20*/  ISETP.LT.AND P3, PT, R12, c[0x0][0x178], !P0 ;  /* 0x00005e000c007a0c */ /* 0x000fe20004761270 */
[----:B------:R-:W-:-:S04]  /*d2c30*/  IMAD.WIDE R20, R0, 0x2, R4 ;  /* 0x0000000200147825 */ /* 0x000fc800078e0204 */
[C---:B------:R-:W-:Y:S01]  /*d2c40*/  IMAD.WIDE R16, R0.reuse, 0x2, R6 ;  /* 0x0000000200107825 */ /* 0x040fe200078e0206 */
[----:B------:R-:W-:Y:S02]  /*d2c50*/  ISETP.LT.AND P0, PT, R25, c[0x0][0x178], !P0 ;  /* 0x00005e0019007a0c */ /* 0x000fe40004701270 */
[----:B------:R-:W-:Y:S02]  /*d2c60*/  IADD3 R18, R0, c[0x0][0x198], RZ ;  /* 0x0000660000127a10 */ /* 0x000fe40007ffe0ff */
[----:B--2---:R-:W-:Y:S02]  /*d2c70*/  PRMT R22, R27, 0x7632, R22 ;  /* 0x000076321b167816 */ /* 0x004fe40000000016 */
[----:B------:R-:W-:Y:S01]  /*d2c80*/  IADD3 R0, R18, c[0x0][0x198], RZ ;  /* 0x0000660012007a10 */ /* 0x000fe20007ffe0ff */
[----:B---3--:R-:W-:Y:S01]  /*d2c90*/  @P6 STG.E.U16 [R20.64], R19 ;  /* 0x0000001314006986 */ /* 0x008fe2000c101506 */
[----:B------:R0:W-:Y:S01]  /*d2ca0*/  @P4 STG.E.U16 [R16.64], R27 ;  /* 0x0000001b10004986 */ /* 0x0001e2000c101506 */
[----:B------:R-:W-:-:S02]  /*d2cb0*/  PRMT R3, R19, 0x7632, R3 ;  /* 0x0000763213037816 */ /* 0x000fc40000000003 */
[----:B------:R-:W-:Y:S02]  /*d2cc0*/  ISETP.LT.AND P6, PT, R12, c[0x0][0x178], !P5 ;  /* 0x00005e000c007a0c */ /* 0x000fe40006fc1270 */
[----:B----4-:R-:W-:Y:S01]  /*d2cd0*/  ISETP.GE.AND P4, PT, R24, c[0x0][0x17c], PT ;  /* 0x00005f0018007a0c */ /* 0x010fe20003f86270 */
[----:B------:R-:W2:Y:S01]  /*d2ce0*/  LDL.LU R12, [R1+0x3314] ;  /* 0x00331400010c7983 */ /* 0x000ea20000300800 */
[----:B0-----:R-:W-:-:S04]  /*d2cf0*/  IMAD.WIDE R16, R18, 0x2, R4 ;  /* 0x0000000212107825 */ /* 0x001fc800078e0204 */
[----:B------:R-:W-:Y:S01]  /*d2d00*/  IMAD.WIDE R18, R18, 0x2, R6 ;  /* 0x0000000212127825 */ /* 0x000fe200078e0206 */
[----:B------:R-:W3:Y:S04]  /*d2d10*/  LDL.LU R27, [R1+0x670] ;  /* 0x00067000011b7983 */ /* 0x000ee80000300800 */
[----:B------:R-:W-:Y:S01]  /*d2d20*/  @P3 STG.E.U16 [R16.64], R3 ;  /* 0x0000000310003986 */ /* 0x000fe2000c101506 */
[----:B-----5:R-:W-:Y:S01]  /*d2d30*/  ISETP.GE.AND P3, PT, R23, c[0x0][0x17c], PT ;  /* 0x00005f0017007a0c */ /* 0x020fe20003f66270 */
[----:B------:R-:W4:Y:S02]  /*d2d40*/  LDL.LU R24, [R1+0x30f4] ;  /* 0x0030f40001187983 */ /* 0x000f240000300800 */
[----:B------:R-:W5:Y:S01]  /*d2d50*/  LDL.LU R23, [R1+0x30f0] ;  /* 0x0030f00001177983 */ /* 0x000f620000300800 */
[----:B------:R0:W-:Y:S04]  /*d2d60*/  @P0 STG.E.U16 [R18.64], R22 ;  /* 0x0000001612000986 */ /* 0x0001e8000c101506 */
[----:B0-----:R-:W3:Y:S01]  /*d2d70*/  LDL R22, [R1+0x11c4] ;  /* 0x0011c40001167983 */ /* 0x001ee20000100800 */
[----:B------:R-:W-:Y:S01]  /*d2d80*/  ISETP.LT.AND P5, PT, R25, c[0x0][0x178], !P5 ;  /* 0x00005e0019007a0c */ /* 0x000fe20006fa1270 */
[----:B------:R-:W-:-:S04]  /*d2d90*/  IMAD.WIDE R20, R0, 0x2, R4 ;  /* 0x0000000200147825 */ /* 0x000fc800078e0204 */
[C---:B------:R-:W-:Y:S01]  /*d2da0*/  IMAD.WIDE R16, R0.reuse, 0x2, R6 ;  /* 0x0000000200107825 */ /* 0x040fe200078e0206 */
[----:B------:R-:W-:Y:S02]  /*d2db0*/  IADD3 R18, R0, c[0x0][0x198], RZ ;  /* 0x0000660000127a10 */ /* 0x000fe40007ffe0ff */
[----:B------:R-:W-:Y:S01]  /*d2dc0*/  PRMT R3, R26, 0x7632, R3 ;  /* 0x000076321a037816 */ /* 0x000fe20000000003 */
[----:B------:R0:W-:Y:S04]  /*d2dd0*/  @P6 STG.E.U16 [R20.64], R26 ;  /* 0x0000001a14006986 */ /* 0x0001e8000c101506 */
[----:B0-----:R-:W5:Y:S04]  /*d2de0*/  LDL.LU R26, [R1+0x610] ;  /* 0x00061000011a7983 */ /* 0x001f680000300800 */
[----:B--2---:R0:W-:Y:S01]  /*d2df0*/  @P5 STG.E.U16 [R16.64], R12 ;  /* 0x0000000c10005986 */ /* 0x0041e2000c101506 */
[----:B------:R-:W-:Y:S01]  /*d2e00*/  ISETP.LT.AND P5, PT, R25, c[0x0][0x178], !P1 ;  /* 0x00005e0019007a0c */ /* 0x000fe20004fa1270 */
[----:B0-----:R-:W-:Y:S01]  /*d2e10*/  IMAD.WIDE R16, R18, 0x2, R4 ;  /* 0x0000000212107825 */ /* 0x001fe200078e0204 */
[----:B---3--:R-:W-:-:S02]  /*d2e20*/  ISETP.LT.AND P0, PT, R22, c[0x0][0x178], !P2 ;  /* 0x00005e0016007a0c */ /* 0x008fc40005701270 */
[----:B------:R-:W-:Y:S01]  /*d2e30*/  ISETP.LT.AND P6, PT, R22, c[0x0][0x178], !P1 ;  /* 0x00005e0016007a0c */ /* 0x000fe20004fc1270 */
[----:B----4-:R-:W-:Y:S02]  /*d2e40*/  ISETP.GE.AND P1, PT, R24, c[0x0][0x17c], PT ;  /* 0x00005f0018007a0c */ /* 0x010fe40003f26270 */
[----:B------:R-:W2:Y:S08]  /*d2e50*/  LDL.LU R24, [R1+0x30fc] ;  /* 0x0030fc0001187983 */ /* 0x000eb00000300800 */
[----:B------:R0:W-:Y:S01]  /*d2e60*/  @P0 STG.E.U16 [R16.64], R3 ;  /* 0x0000000310000986 */ /* 0x0001e2000c101506 */
[----:B-----5:R-:W-:-:S03]  /*d2e70*/  ISETP.GE.AND P0, PT, R23, c[0x0][0x17c], PT ;  /* 0x00005f0017007a0c */ /* 0x020fc60003f06270 */
[----:B------:R-:W3:Y:S01]  /*d2e80*/  LDL.LU R23, [R1+0x30f8] ;  /* 0x0030f80001177983 */ /* 0x000ee20000300800 */
[----:B------:R-:W-:Y:S02]  /*d2e90*/  ISETP.LT.AND P2, PT, R25, c[0x0][0x178], !P2 ;  /* 0x00005e0019007a0c */ /* 0x000fe40005741270 */
[----:B------:R-:W-:Y:S02]  /*d2ea0*/  IADD3 R0, R18, c[0x0][0x198], RZ ;  /* 0x0000660012007a10 */ /* 0x000fe40007ffe0ff */
[----:B------:R-:W-:Y:S01]  /*d2eb0*/  PRMT R12, R12, 0x7632, R12 ;  /* 0x000076320c0c7816 */ /* 0x000fe2000000000c */
        /* <DEDUP_REMOVED lines=8> */
[----:B------:R-:W-:Y:S02]  /*d2f40*/  PRMT R3, R27, 0x7632, R3 ;  /* 0x000076321b037816 */ /* 0x000fe40000000003 */
[----:B0-----:R-:W-:-:S02]  /*d2f50*/  IADD3 R12, R0, c[0x0][0x198], RZ ;  /* 0x00006600000c7a10 */ /* 0x001fc40007ffe0ff */
[----:B------:R-:W-:Y:S02]  /*d2f60*/  ISETP.LT.AND P6, PT, R22, c[0x0][0x178], !P3 ;  /* 0x00005e0016007a0c */ /* 0x000fe40005fc1270 */
[----:B------:R-:W-:Y:S01]  /*d2f70*/  ISETP.LT.AND P5, PT, R25, c[0x0][0x178], !P3 ;  /* 0x00005e0019007a0c */ /* 0x000fe20005fa1270 */
[----:B-1----:R-:W5:Y:S01]  /*d2f80*/  LDL.LU R27, [R1+0x6a0] ;  /* 0x0006a000011b7983 */ /* 0x002f620000300800 */
[----:B----4-:R-:W-:Y:S01]  /*d2f90*/  IMAD.WIDE R16, R12, 0x2, R4 ;  /* 0x000000020c107825 */ /* 0x010fe200078e0204 */
[----:B------:R-:W-:-:S03]  /*d2fa0*/  PRMT R8, R8, 0x7632, R8 ;  /* 0x0000763208087816 */ /* 0x000fc60000000008 */
[----:B------:R-:W-:Y:S01]  /*d2fb0*/  IMAD.WIDE R18, R12, 0x2, R6 ;  /* 0x000000020c127825 */ /* 0x000fe200078e0206 */
[----:B------:R-:W-:Y:S04]  /*d2fc0*/  @P2 STG.E.U16 [R16.64], R3 ;  /* 0x0000000310002986 */ /* 0x000fe8000c101506 */
[----:B------:R0:W-:Y:S01]  /*d2fd0*/  @P4 STG.E.U16 [R18.64], R8 ;  /* 0x0000000812004986 */ /* 0x0001e2000c101506 */
[----:B--2---:R-:W-:Y:S02]  /*d2fe0*/  ISETP.GE.AND P3, PT, R24, c[0x0][0x17c], PT ;  /* 0x00005f0018007a0c */ /* 0x004fe40003f66270 */
[----:B------:R-:W2:Y:S01]  /*d2ff0*/  LDL.LU R24, [R1+0x3104] ;  /* 0x0031040001187983 */ /* 0x000ea20000300800 */
[----:B---3--:R-:W-:-:S03]  /*d3000*/  ISETP.GE.AND P2, PT, R23, c[0x0][0x17c], PT ;  /* 0x00005f0017007a0c */ /* 0x008fc60003f46270 */
[----:B------:R-:W3:Y:S01]  /*d3010*/  LDL.LU R23, [R1+0x3100] ;  /* 0x0031000001177983 */ /* 0x000ee20000300800 */
[----:B0-----:R-:W4:Y:S01]  /*d3020*/  LDL.LU R19, [R1+0x6b0] ;  /* 0x0006b00001137983 */ /* 0x001f220000300800 */
[----:B------:R-:W-:Y:S02]  /*d3030*/  IADD3 R0, R12, c[0x0][0x198], RZ ;  /* 0x000066000c007a10 */ /* 0x000fe40007ffe0ff */
[----:B------:R-:W-:Y:S01]  /*d3040*/  ISETP.LT.AND P4, PT, R22, c[0x0][0x178], !P1 ;  /* 0x00005e0016007a0c */ /* 0x000fe20004f81270 */
[----:B------:R-:W-:Y:S02]  /*d3050*/  ISETP.LT.AND P1, PT, R25, c[0x0][0x178], !P1 ;  /* 0x00005e0019007a0c */ /* 0x000fe40004f21270 */
[----:B------:R-:W-:-:S04]  /*d3060*/  IMAD.WIDE R20, R0, 0x2, R4 ;  /* 0x0000000200147825 */ /* 0x000fc800078e0204 */
[C---:B------:R-:W-:Y:S01]  /*d3070*/  IMAD.WIDE R16, R0.reuse, 0x2, R6 ;  /* 0x0000000200107825 */ /* 0x040fe200078e0206 */
[----:B------:R-:W-:Y:S02]  /*d3080*/  IADD3 R12, R0, c[0x0][0x198], RZ ;  /* 0x00006600000c7a10 */ /* 0x000fe40007ffe0ff */
[----:B------:R-:W-:Y:S01]  /*d3090*/  PRMT R8, R26, 0x7632, R8 ;  /* 0x000076321a087816 */ /* 0x000fe20000000008 */
[----:B----4-:R-:W-:Y:S01]  /*d30a0*/  @P6 STG.E.U16 [R20.64], R19 ;  /* 0x0000001314006986 */ /* 0x010fe2000c101506 */
[----:B------:R0:W-:Y:S01]  /*d30b0*/  @P5 STG.E.U16 [R16.64], R26 ;  /* 0x0000001a10005986 */ /* 0x0001e2000c101506 */
[----:B------:R-:W-:Y:S02]  /*d30c0*/  PRMT R3, R19, 0x7632, R3 ;  /* 0x0000763213037816 */ /* 0x000fe40000000003 */
[----:B------:R-:W-:Y:S02]  /*d30d0*/  ISETP.LT.AND P6, PT, R22, c[0x0][0x178], !P0 ;  /* 0x00005e0016007a0c */ /* 0x000fe400047c1270 */
[----:B------:R-:W-:Y:S01]  /*d30e0*/  ISETP.LT.AND P5, PT, R25, c[0x0][0x178], !P0 ;  /* 0x00005e0019007a0c */ /* 0x000fe200047a1270 */
[----:B--2---:R-:W-:-:S02]  /*d30f0*/  ISETP.GE.AND P0, PT, R24, c[0x0][0x17c], PT ;  /* 0x00005f0018007a0c */ /* 0x004fc40003f06270 */
[----:B0-----:R-:W-:-:S04]  /*d3100*/  IMAD.WIDE R16, R12, 0x2, R4 ;  /* 0x000000020c107825 */ /* 0x001fc800078e0204 */
[C---:B------:R-:W-:Y:S01]  /*d3110*/  IMAD.WIDE R18, R12.reuse, 0x2, R6 ;  /* 0x000000020c127825 */ /* 0x040fe200078e0206 */
[----:B------:R-:W2:Y:S04]  /*d3120*/  LDL.LU R26, [R1+0x630] ;  /* 0x00063000011a7983 */ /* 0x000ea80000300800 */
[----:B------:R-:W-:Y:S01]  /*d3130*/  @P4 STG.E.U16 [R16.64], R3 ;  /* 0x0000000310004986 */ /* 0x000fe2000c101506 */
[----:B---3--:R-:W-:Y:S01]  /*d3140*/  ISETP.GE.AND P4, PT, R23, c[0x0][0x17c], PT ;  /* 0x00005f0017007a0c */ /* 0x008fe20003f86270 */
[----:B------:R-:W3:Y:S02]  /*d3150*/  LDL.LU R24, [R1+0x310c] ;  /* 0x00310c0001187983 */ /* 0x000ee40000300800 */
[----:B------:R-:W4:Y:S01]  /*d3160*/  LDL.LU R23, [R1+0x3108] ;  /* 0x0031080001177983 */ /* 0x000f220000300800 */
[----:B------:R0:W-:Y:S04]  /*d3170*/  @P1 STG.E.U16 [R18.64], R8 ;  /* 0x0000000812001986 */ /* 0x0001e8000c101506 */
[----:B0-----:R-:W2:Y:S01]  /*d3180*/  LDL.LU R19, [R1+0x560] ;  /* 0x0005600001137983 */ /* 0x001ea20000300800 */
[----:B------:R-:W-:-:S02]  /*d3190*/  IADD3 R0, R12, c[0x0][0x198], RZ ;  /* 0x000066000c007a10 */ /* 0x000fc40007ffe0ff */
[----:B------:R-:W-:Y:S01]  /*d31a0*/  ISETP.LT.AND P1, PT, R22, c[0x0][0x178], !P3 ;  /* 0x00005e0016007a0c */ /* 0x000fe20005f21270 */
[----:B------:R-:W-:Y:S02]  /*d31b0*/  ISETP.LT.AND P3, PT, R25, c[0x0][0x178], !P3 ;  /* 0x00005e0019007a0c */ /* 0x000fe40005f61270 */
[----:B------:R-:W-:-:S04]  /*d31c0*/  IMAD.WIDE R20, R0, 0x2, R4 ;  /* 0x0000000200147825 */ /* 0x000fc800078e0204 */
[C---:B------:R-:W-:Y:S01]  /*d31d0*/  IMAD.WIDE R16, R0.reuse, 0x2, R6 ;  /* 0x0000000200107825 */ /* 0x040fe200078e0206 */
[----:B------:R-:W-:Y:S02]  /*d31e0*/  IADD3 R12, R0, c[0x0][0x198], RZ ;  /* 0x00006600000c7a10 */ /* 0x000fe40007ffe0ff */
[----:B-----5:R-:W-:Y:S01]  /*d31f0*/  PRMT R3, R27, 0x7632, R3 ;  /* 0x000076321b037816 */ /* 0x020fe20000000003 */
[----:B------:R0:W-:Y:S01]  /*d3200*/  @P6 STG.E.U16 [R20.64], R27 ;  /* 0x0000001b14006986 */ /* 0x0001e2000c101506 */
[----:B------:R-:W-:-:S03]  /*d3210*/  ISETP.LT.AND P6, PT, R22, c[0x0][0x178], !P2 ;  /* 0x00005e0016007a0c */ /* 0x000fc600057c1270 */
[----:B0-----:R-:W5:Y:S04]  /*d3220*/  LDL.LU R27, [R1+0x6c0] ;  /* 0x0006c000011b7983 */ /* 0x001f680000300800 */
[----:B--2---:R0:W-:Y:S01]  /*d3230*/  @P5 STG.E.U16 [R16.64], R19 ;  /* 0x0000001310005986 */ /* 0x0041e2000c101506 */
[----:B------:R-:W-:Y:S02]  /*d3240*/  PRMT R8, R19, 0x7632, R8 ;  /* 0x0000763213087816 */ /* 0x000fe40000000008 */
[----:B------:R-:W-:Y:S01]  /*d3250*/  ISETP.LT.AND P5, PT, R25, c[0x0][0x178], !P2 ;  /* 0x00005e0019007a0c */ /* 0x000fe200057a1270 */
[----:B---3--:R-:W-:Y:S02]  /*d3260*/  ISETP.GE.AND P2, PT, R24, c[0x0][0x17c], PT ;  /* 0x00005f0018007a0c */ /* 0x008fe40003f46270 */
[----:B------:R-:W2:Y:S01]  /*d3270*/  LDL.LU R24, [R1+0x3114] ;  /* 0x0031140001187983 */ /* 0x000ea20000300800 */
[----:B0-----:R-:W-:-:S04]  /*d3280*/  IMAD.WIDE R16, R12, 0x2, R4 ;  /* 0x000000020c107825 */ /* 0x001fc800078e0204 */
[C---:B------:R-:W-:Y:S01]  /*d3290*/  IMAD.WIDE R18, R12.reuse, 0x2, R6 ;  /* 0x000000020c127825 */ /* 0x040fe200078e0206 */
[----:B------:R-:W-:Y:S01]  /*d32a0*/  @P1 STG.E.U16 [R16.64], R3 ;  /* 0x0000000310001986 */ /* 0x000fe2000c101506 */
[----:B----4-:R-:W-:Y:S02]  /*d32b0*/  ISETP.GE.AND P1, PT, R23, c[0x0][0x17c], PT ;  /* 0x00005f0017007a0c */ /* 0x010fe40003f26270 */
[----:B------:R-:W3:Y:S02]  /*d32c0*/  LDL.LU R23, [R1+0x3110] ;  /* 0x0031100001177983 */ /* 0x000ee40000300800 */
[----:B------:R0:W-:Y:S02]  /*d32d0*/  @P3 STG.E.U16 [R18.64], R8 ;  /* 0x0000000812003986 */ /* 0x0001e4000c101506 */
[----:B0-----:R-:W4:Y:S01]  /*d32e0*/  LDL.LU R19, [R1+0x690] ;  /* 0x0006900001137983 */ /* 0x001f220000300800 */
[----:B------:R-:W-:Y:S02]  /*d32f0*/  IADD3 R0, R12, c[0x0][0x198], RZ ;  /* 0x000066000c007a10 */ /* 0x000fe40007ffe0ff */
[----:B------:R-:W-:-:S03]  /*d3300*/  ISETP.LT.AND P3, PT, R22, c[0x0][0x178], !P0 ;  /* 0x00005e0016007a0c */ /* 0x000fc60004761270 */
[----:B------:R-:W-:-:S04]  /*d3310*/  IMAD.WIDE R20, R0, 0x2, R4 ;  /* 0x0000000200147825 */ /* 0x000fc800078e0204 */
[C---:B------:R-:W-:Y:S01]  /*d3320*/  IMAD.WIDE R16, R0.reuse, 0x2, R6 ;  /* 0x0000000200107825 */ /* 0x040fe200078e0206 */
[----:B------:R-:W-:Y:S02]  /*d3330*/  IADD3 R12, R0, c[0x0][0x198], RZ ;  /* 0x00006600000c7a10 */ /* 0x000fe40007ffe0ff */
[----:B------:R-:W-:Y:S02]  /*d3340*/  PRMT R8, R26, 0x7632, R8 ;  /* 0x000076321a087816 */ /* 0x000fe40000000008 */
[----:B------:R-:W-:Y:S01]  /*d3350*/  ISETP.LT.AND P0, PT, R25, c[0x0][0x178], !P0 ;  /* 0x00005e0019007a0c */ /* 0x000fe20004701270 */
[----:B----4-:R-:W-:Y:S01]  /*d3360*/  @P6 STG.E.U16 [R20.64], R19 ;  /* 0x0000001314006986 */ /* 0x010fe2000c101506 */
[----:B------:R0:W-:Y:S01]  /*d3370*/  @P5 STG.E.U16 [R16.64], R26 ;  /* 0x0000001a10005986 */ /* 0x0001e2000c101506 */
[----:B------:R-:W-:Y:S02]  /*d3380*/  PRMT R3, R19, 0x7632, R3 ;  /* 0x0000763213037816 */ /* 0x000fe40000000003 */
[----:B------:R-:W-:-:S02]  /*d3390*/  ISETP.LT.AND P6, PT, R22, c[0x0][0x178], !P4 ;  /* 0x00005e0016007a0c */ /* 0x000fc400067c1270 */
[----:B------:R-:W-:Y:S01]  /*d33a0*/  ISETP.LT.AND P5, PT, R25, c[0x0][0x178], !P4 ;  /* 0x00005e0019007a0c */ /* 0x000fe200067a1270 */
[----:B--2---:R-:W-:Y:S02]  /*d33b0*/  ISETP.GE.AND P4, PT, R24, c[0x0][0x17c], PT ;  /* 0x00005f0018007a0c */ /* 0x004fe40003f86270 */
[C---:B0-----:R-:W-:Y:S01]  /*d33c0*/  IMAD.WIDE R16, R12.reuse, 0x2, R4 ;  /* 0x000000020c107825 */ /* 0x041fe200078e0204 */
[----:B------:R-:W2:Y:S03]  /*d33d0*/  LDL.LU R26, [R1+0x654] ;  /* 0x00065400011a7983 */ /* 0x000ea60000300800 */
[----:B------:R-:W4:Y:S01]  /*d33e0*/  LDL.LU R24, [R1+0x311c] ;  /* 0x00311c0001187983 */ /* 0x000f220000300800 */
[----:B------:R0:W-:Y:S01]  /*d33f0*/  @P3 STG.E.U16 [R16.64], R3 ;  /* 0x0000000310003986 */ /* 0x0001e2000c101506 */
[----:B---3--:R-:W-:Y:S02]  /*d3400*/  ISETP.GE.AND P3, PT, R23, c[0x0][0x17c], PT ;  /* 0x00005f0017007a0c */ /* 0x008fe40003f66270 */
[----:B------:R-:W3:Y:S02]  /*d3410*/  LDL.LU R23, [R1+0x3118] ;  /* 0x0031180001177983 */ /* 0x000ee40000300800 */
[C---:B------:R-:W-:Y:S01]  /*d3420*/  IMAD.WIDE R18, R12.reuse, 0x2, R6 ;  /* 0x000000020c127825 */ /* 0x040fe200078e0206 */
[----:B------:R-:W-:-:S04]  /*d3430*/  IADD3 R0, R12, c[0x0][0x198], RZ ;  /* 0x000066000c007a10 */ /* 0x000fc80007ffe0ff */
[----:B------:R1:W-:Y:S01]  /*d3440*/  @P0 STG.E.U16 [R18.64], R8 ;  /* 0x0000000812000986 */ /* 0x0003e2000c101506 */
[----:B------:R-:W-:Y:S01]  /*d3450*/  ISETP.LT.AND P0, PT, R22, c[0x0][0x178], !P2 ;  /* 0x00005e0016007a0c */ /* 0x000fe20005701270 */
[----:B------:R-:W-:-:S04]  /*d3460*/  IMAD.WIDE R20, R0, 0x2, R4 ;  /* 0x0000000200147825 */ /* 0x000fc800078e0204 */
[C---:B0-----:R-:W-:Y:S01]  /*d3470*/  IMAD.WIDE R16, R0.reuse, 0x2, R6 ;  /* 0x0000000200107825 */ /* 0x041fe200078e0206 */
[----:B------:R-:W-:Y:S02]  /*d3480*/  ISETP.LT.AND P2, PT, R25, c[0x0][0x178], !P2 ;  /* 0x00005e0019007a0c */ /* 0x000fe40005741270 */
[----:B------:R-:W-:Y:S01]  /*d3490*/  IADD3 R12, R0, c[0x0][0x198], RZ ;  /* 0x00006600000c7a10 */ /* 0x000fe20007ffe0ff */
[----:B-----5:R-:W-:Y:S01]  /*d34a0*/  @P6 STG.E.U16 [R20.64], R27 ;  /* 0x0000001b14006986 */ /* 0x020fe2000c101506 */
[----:B------:R0:W-:Y:S01]  /*d34b0*/  @P5 STG.E.U16 [R16.64], R13 ;  /* 0x0000000d10005986 */ /* 0x0001e2000c101506 */
[----:B------:R-:W-:Y:S02]  /*d34c0*/  PRMT R3, R27, 0x7632, R3 ;  /* 0x000076321b037816 */ /* 0x000fe40000000003 */
[----:B------:R-:W-:Y:S02]  /*d34d0*/  ISETP.LT.AND P6, PT, R22, c[0x0][0x178], !P1 ;  /* 0x00005e0016007a0c */ /* 0x000fe40004fc1270 */
[----:B-1----:R-:W-:Y:S01]  /*d34e0*/  PRMT R8, R13, 0x7632, R8 ;  /* 0x000076320d087816 */ /* 0x002fe20000000008 */
[----:B------:R-:W-:Y:S01]  /*d34f0*/  IMAD.WIDE R18, R12, 0x2, R6 ;  /* 0x000000020c127825 */ /* 0x000fe200078e0206 */
[----:B------:R-:W-:-:S03]  /*d3500*/  ISETP.LT.AND P5, PT, R25, c[0x0][0x178], !P1 ;  /* 0x00005e0019007a0c */ /* 0x000fc60004fa1270 */
[----:B0-----:R-:W-:Y:S01]  /*d3510*/  IMAD.WIDE R16, R12, 0x2, R4 ;  /* 0x000000020c107825 */ /* 0x001fe200078e0204 */
[----:B------:R-:W5:Y:S03]  /*d3520*/  LDL.LU R13, [R1+0x3310] ;  /* 0x00331000010d7983 */ /* 0x000f660000300800 */
[----:B------:R-:W5:Y:S01]  /*d3530*/  LDL.LU R27, [R1+0x664] ;  /* 0x00066400011b7983 */ /* 0x000f620000300800 */
[----:B------:R-:W-:Y:S01]  /*d3540*/  @P0 STG.E.U16 [R16.64], R3 ;  /* 0x0000000310000986 */ /* 0x000fe2000c101506 */
[----:B------:R0:W-:Y:S01]  /*d3550*/  @P2 STG.E.U16 [R18.64], R8 ;  /* 0x0000000812002986 */ /* 0x0001e2000c101506 */
[----:B----4-:R-:W-:Y:S02]  /*d3560*/  ISETP.GE.AND P1, PT, R24, c[0x0][0x17c], PT ;  /* 0x00005f0018007a0c */ /* 0x010fe40003f26270 */
[----:B------:R-:W4:Y:S01]  /*d3570*/  LDL.LU R24, [R1+0x3124] ;  /* 0x0031240001187983 */ /* 0x000f220000300800 */
[----:B---3--:R-:W-:-:S03]  /*d3580*/  ISETP.GE.AND P0, PT, R23, c[0x0][0x17c], PT ;  /* 0x00005f0017007a0c */ /* 0x008fc60003f06270 */
[----:B------:R-:W3:Y:S01]  /*d3590*/  LDL.LU R23, [R1+0x3120] ;  /* 0x0031200001177983 */ /* 0x000ee20000300800 */
[----:B0-----:R-:W3:Y:S01]  /*d35a0*/  LDL.LU R19, [R1+0x624] ;  /* 0x0006240001137983 */ /* 0x001ee20000300800 */
[----:B------:R-:W-:Y:S02]  /*d35b0*/  IADD3 R0, R12, c[0x0][0x198], RZ ;  /* 0x000066000c007a10 */ /* 0x000fe40007ffe0ff */
[----:B------:R-:W-:Y:S01]  /*d35c0*/  ISETP.LT.AND P2, PT, R22, c[0x0][0x178], !P4 ;  /* 0x00005e0016007a0c */ /* 0x000fe20006741270 */
[----:B------:R-:W-:Y:S02]  /*d35d0*/  ISETP.LT.AND P4, PT, R25, c[0x0][0x178], !P4 ;  /* 0x00005e0019007a0c */ /* 0x000fe40006781270 */
[----:B------:R-:W-:-:S04]  /*d35e0*/  IMAD.WIDE R20, R0, 0x2, R4 ;  /* 0x0000000200147825 */ /* 0x000fc800078e0204 */
[C---:B------:R-:W-:Y:S01]  /*d35f0*/  IMAD.WIDE R16, R0.reuse, 0x2, R6 ;  /* 0x0000000200107825 */ /* 0x040fe200078e0206 */
[----:B------:R-:W-:Y:S02]  /*d3600*/  IADD3 R12, R0, c[0x0][0x198], RZ ;  /* 0x00006600000c7a10 */ /* 0x000fe40007ffe0ff */
[----:B--2---:R-:W-:Y:S01]  /*d3610*/  PRMT R3, R26, 0x7632, R3 ;  /* 0x000076321a037816 */ /* 0x004fe20000000003 */
[----:B------:R0:W-:Y:S01]  /*d3620*/  @P6 STG.E.U16 [R20.64], R26 ;  /* 0x0000001a14006986 */ /* 0x0001e2000c101506 */
[----:B------:R-:W-:-:S03]  /*d3630*/  ISETP.LT.AND P6, PT, R22, c[0x0][0x178], !P3 ;  /* 0x00005e0016007a0c */ /* 0x000fc60005fc1270 */
[----:B0-----:R-:W2:Y:S04]  /*d3640*/  LDL.LU R26, [R1+0x684] ;  /* 0x00068400011a7983 */ /* 0x001ea80000300800 */
[----:B---3--:R0:W-:Y:S01]  /*d3650*/  @P5 STG.E.U16 [R16.64], R19 ;  /* 0x0000001310005986 */ /* 0x0081e2000c101506 */
[----:B------:R-:W-:Y:S02]  /*d3660*/  PRMT R8, R19, 0x7632, R8 ;  /* 0x0000763213087816 */ /* 0x000fe40000000008 */
[----:B------:R-:W-:Y:S01]  /*d3670*/  ISETP.LT.AND P5, PT, R25, c[0x0][0x178], !P3 ;  /* 0x00005e0019007a0c */ /* 0x000fe20005fa1270 */
[----:B----4-:R-:W-:Y:S02]  /*d3680*/  ISETP.GE.AND P3, PT, R24, c[0x0][0x17c], PT ;  /* 0x00005f0018007a0c */ /* 0x010fe40003f66270 */
[----:B------:R-:W3:Y:S01]  /*d3690*/  LDL.LU R24, [R1+0x312c] ;  /* 0x00312c0001187983 */ /* 0x000ee20000300800 */
[----:B0-----:R-:W-:-:S04]  /*d36a0*/  IMAD.WIDE R16, R12, 0x2, R4 ;  /* 0x000000020c107825 */ /* 0x001fc800078e0204 */
[C---:B------:R-:W-:Y:S01]  /*d36b0*/  IMAD.WIDE R18, R12.reuse, 0x2, R6 ;  /* 0x000000020c127825 */ /* 0x040fe200078e0206 */
[----:B------:R-:W-:Y:S01]  /*d36c0*/  @P2 STG.E.U16 [R16.64], R3 ;  /* 0x0000000310002986 */ /* 0x000fe2000c101506 */
[----:B------:R-:W-:Y:S02]  /*d36d0*/  ISETP.GE.AND P2, PT, R23, c[0x0][0x17c], PT ;  /* 0x00005f0017007a0c */ /* 0x000fe40003f46270 */
[----:B------:R-:W4:Y:S02]  /*d36e0*/  LDL.LU R23, [R1+0x3128] ;  /* 0x0031280001177983 */ /* 0x000f240000300800 */
[----:B------:R0:W-:Y:S02]  /*d36f0*/  @P4 STG.E.U16 [R18.64], R8 ;  /* 0x0000000812004986 */ /* 0x0001e4000c101506 */
[----:B0-----:R-:W2:Y:S01]  /*d3700*/  LDL.LU R19, [R1+0x604] ;  /* 0x0006040001137983 */ /* 0x001ea20000300800 */
[----:B------:R-:W-:Y:S02]  /*d3710*/  IADD3 R0, R12, c[0x0][0x198], RZ ;  /* 0x000066000c007a10 */ /* 0x000fe40007ffe0ff */
[----:B------:R-:W-:-:S03]  /*d3720*/  ISETP.LT.AND P4, PT, R22, c[0x0][0x178], !P1 ;  /* 0x00005e0016007a0c */ /* 0x000fc60004f81270 */
        /* <DEDUP_REMOVED lines=8> */
[----:B------:R-:W-:Y:S01]  /*d37b0*/  ISETP.LT.AND P5, PT, R25, c[0x0][0x178], !P0 ;  /* 0x00005e0019007a0c */ /* 0x000fe200047a1270 */
[----:B---3--:R-:W-:Y:S02]  /*d37c0*/  ISETP.GE.AND P0, PT, R24, c[0x0][0x17c], PT ;  /* 0x00005f0018007a0c */ /* 0x008fe40003f06270 */
[----:B------:R-:W2:Y:S01]  /*d37d0*/  LDL.LU R24, [R1+0x3134] ;  /* 0x0031340001187983 */ /* 0x000ea20000300800 */
[----:B0-----:R-:W-:-:S05]  /*d37e0*/  IMAD.WIDE R16, R12, 0x2, R4 ;  /* 0x000000020c107825 */ /* 0x001fca00078e0204 */
[----:B------:R0:W-:Y:S01]  /*d37f0*/  @P4 STG.E.U16 [R16.64], R3 ;  /* 0x0000000310004986 */ /* 0x0001e2000c101506 */
[----:B----4-:R-:W-:Y:S02]  /*d3800*/  ISETP.GE.AND P4, PT, R23, c[0x0][0x17c], PT ;  /* 0x00005f0017007a0c */ /* 0x010fe40003f86270 */
[----:B------:R-:W3:Y:S01]  /*d3810*/  LDL.LU R23, [R1+0x3130] ;  /* 0x0031300001177983 */ /* 0x000ee20000300800 */
[----:B------:R-:W-:Y:S02]  /*d3820*/  ISETP.LT.AND P1, PT, R25, c[0x0][0x178], !P1 ;  /* 0x00005e0019007a0c */ /* 0x000fe40004f21270 */
[----:B------:R-:W-:Y:S01]  /*d3830*/  PRMT R8, R19, 0x7632, R8 ;  /* 0x0000763213087816 */ /* 0x000fe20000000008 */
[C---:B------:R-:W-:Y:S01]  /*d3840*/  IMAD.WIDE R18, R12.reuse, 0x2, R6 ;  /* 0x000000020c127825 */ /* 0x040fe200078e0206 */
[----:B------:R-:W-:-:S05]  /*d3850*/  IADD3 R0, R12, c[0x0][0x198], RZ ;  /* 0x000066000c007a10 */ /* 0x000fca0007ffe0ff */
[----:B------:R-:W-:-:S04]  /*d3860*/  IMAD.WIDE R20, R0, 0x2, R4 ;  /* 0x0000000200147825 */ /* 0x000fc800078e0204 */
[----:B0-----:R-:W-:Y:S01]  /*d3870*/  IMAD.WIDE R16, R0, 0x2, R6 ;  /* 0x0000000200107825 */ /* 0x001fe200078e0206 */
[----:B------:R0:W-:Y:S01]  /*d3880*/  @P1 STG.E.U16 [R18.64], R8 ;  /* 0x0000000812001986 */ /* 0x0001e2000c101506 */
[----:B------:R-:W-:Y:S02]  /*d3890*/  ISETP.LT.AND P1, PT, R22, c[0x0][0x178], !P3 ;  /* 0x00005e0016007a0c */ /* 0x000fe40005f21270 */
[----:B------:R1:W-:Y:S02]  /*d38a0*/  @P6 STG.E.U16 [R20.64], R26 ;  /* 0x0000001a14006986 */ /* 0x0003e4000c101506 */
[----:B------:R4:W-:Y:S01]  /*d38b0*/  @P5 STG.E.U16 [R16.64], R13 ;  /* 0x0000000d10005986 */ /* 0x0009e2000c101506 */
[----:B------:R-:W-:Y:S02]  /*d38c0*/  PRMT R3, R26, 0x7632, R3 ;  /* 0x000076321a037816 */ /* 0x000fe40000000003 */
[----:B0-----:R-:W-:Y:S02]  /*d38d0*/  IADD3 R18, R0, c[0x0][0x198], RZ ;  /* 0x0000660000127a10 */ /* 0x001fe40007ffe0ff */
[----:B------:R-:W-:-:S02]  /*d38e0*/  PRMT R8, R13, 0x7632, R8 ;  /* 0x000076320d087816 */ /* 0x000fc40000000008 */
[----:B------:R-:W-:Y:S02]  /*d38f0*/  ISETP.LT.AND P6, PT, R22, c[0x0][0x178], !P2 ;  /* 0x00005e0016007a0c */ /* 0x000fe400057c1270 */
[----:B------:R-:W-:Y:S01]  /*d3900*/  ISETP.LT.AND P5, PT, R25, c[0x0][0x178], !P2 ;  /* 0x00005e0019007a0c */ /* 0x000fe200057a1270 */
[----:B-1----:R-:W5:Y:S01]  /*d3910*/  LDL.LU R26, [R1+0x614] ;  /* 0x00061400011a7983 */ /* 0x002f620000300800 */
[----:B----4-:R-:W-:-:S05]  /*d3920*/  IMAD.WIDE R12, R18, 0x2, R4 ;  /* 0x00000002120c7825 */ /* 0x010fca00078e0204 */
[----:B------:R0:W-:Y:S01]  /*d3930*/  @P1 STG.E.U16 [R12.64], R3 ;  /* 0x000000030c001986 */ /* 0x0001e2000c101506 */
[----:B--2---:R-:W-:-:S03]  /*d3940*/  ISETP.GE.AND P2, PT, R24, c[0x0][0x17c], PT ;  /* 0x00005f0018007a0c */ /* 0x004fc60003f46270 */
[----:B------:R-:W2:Y:S01]  /*d3950*/  LDL.LU R24, [R1+0x313c] ;  /* 0x00313c0001187983 */ /* 0x000ea20000300800 */
[----:B---3--:R-:W-:-:S03]  /*d3960*/  ISETP.GE.AND P1, PT, R23, c[0x0][0x17c], PT ;  /* 0x00005f0017007a0c */ /* 0x008fc60003f26270 */
[----:B------:R-:W3:Y:S01]  /*d3970*/  LDL.LU R23, [R1+0x3138] ;  /* 0x0031380001177983 */ /* 0x000ee20000300800 */
[----:B------:R-:W-:Y:S01]  /*d3980*/  ISETP.LT.AND P3, PT, R25, c[0x0][0x178], !P3 ;  /* 0x00005e0019007a0c */ /* 0x000fe20005f61270 */
[C---:B------:R-:W-:Y:S01]  /*d3990*/  IMAD.WIDE R16, R18.reuse, 0x2, R6 ;  /* 0x0000000212107825 */ /* 0x040fe200078e0206 */
[----:B------:R-:W-:-:S05]  /*d39a0*/  IADD3 R0, R18, c[0x0][0x198], RZ ;  /* 0x0000660012007a10 */ /* 0x000fca0007ffe0ff */
[----:B------:R-:W-:-:S04]  /*d39b0*/  IMAD.WIDE R18, R0, 0x2, R4 ;  /* 0x0000000200127825 */ /* 0x000fc800078e0204 */
[----:B0-----:R-:W-:Y:S02]  /*d39c0*/  IMAD.WIDE R12, R0, 0x2, R6 ;  /* 0x00000002000c7825 */ /* 0x001fe400078e0206 */
[----:B------:R0:W-:Y:S01]  /*d39d0*/  @P3 STG.E.U16 [R16.64], R8 ;  /* 0x0000000810003986 */ /* 0x0001e2000c101506 */
[----:B------:R-:W-:Y:S01]  /*d39e0*/  ISETP.LT.AND P3, PT, R22, c[0x0][0x178], !P0 ;  /* 0x00005e0016007a0c */ /* 0x000fe20004761270 */
[----:B------:R-:W-:Y:S02]  /*d39f0*/  ISETP.LT.AND P0, PT, R25, c[0x0][0x178], !P0 ;  /* 0x00005e0019007a0c */ /* 0x000fe40004701270 */
[----:B-----5:R1:W-:Y:S01]  /*d3a00*/  @P6 STG.E.U16 [R18.64], R27 ;  /* 0x0000001b12006986 */ /* 0x0203e2000c101506 */
[----:B------:R4:W-:Y:S01]  /*d3a10*/  @P5 STG.E.U16 [R12.64], R9 ;  /* 0x000000090c005986 */ /* 0x0009e2000c101506 */
[----:B------:R-:W-:Y:S02]  /*d3a20*/  PRMT R3, R27, 0x7632, R3 ;  /* 0x000076321b037816 */ /* 0x000fe40000000003 */
[----:B0-----:R-:W-:-:S02]  /*d3a30*/  IADD3 R16, R0, c[0x0][0x198], RZ ;  /* 0x0000660000107a10 */ /* 0x001fc40007ffe0ff */
[----:B-1----:R-:W-:Y:S02]  /*d3a40*/  PRMT R18, R9, 0x7632, R18 ;  /* 0x0000763209127816 */ /* 0x002fe40000000012 */
[----:B------:R-:W-:Y:S01]  /*d3a50*/  ISETP.LT.AND P6, PT, R22, c[0x0][0x178], !P4 ;  /* 0x00005e0016007a0c */ /* 0x000fe200067c1270 */
[----:B----4-:R-:W-:-:S04]  /*d3a60*/  IMAD.WIDE R8, R16, 0x2, R4 ;  /* 0x0000000210087825 */ /* 0x010fc800078e0204 */
[----:B------:R-:W-:Y:S01]  /*d3a70*/  IMAD.WIDE R12, R16, 0x2, R6 ;  /* 0x00000002100c7825 */ /* 0x000fe200078e0206 */
[----:B------:R-:W-:Y:S01]  /*d3a80*/  ISETP.LT.AND P5, PT, R25, c[0x0][0x178], !P4 ;  /* 0x00005e0019007a0c */ /* 0x000fe200067a1270 */
[----:B------:R-:W4:Y:S04]  /*d3a90*/  LDL.LU R27, [R1+0x6a4] ;  /* 0x0006a400011b7983 */ /* 0x000f280000300800 */
[----:B------:R-:W-:Y:S01]  /*d3aa0*/  @P3 STG.E.U16 [R8.64], R3 ;  /* 0x0000000308003986 */ /* 0x000fe2000c101506 */
[----:B------:R0:W-:Y:S01]  /*d3ab0*/  @P0 STG.E.U16 [R12.64], R18 ;  /* 0x000000120c000986 */ /* 0x0001e2000c101506 */
[----:B--2---:R-:W-:Y:S02]  /*d3ac0*/  ISETP.GE.AND P4, PT, R24, c[0x0][0x17c], PT ;  /* 0x00005f0018007a0c */ /* 0x004fe40003f86270 */
[----:B------:R-:W2:Y:S01]  /*d3ad0*/  LDL.LU R24, [R1+0x3144] ;  /* 0x0031440001187983 */ /* 0x000ea20000300800 */
[----:B---3--:R-:W-:-:S03]  /*d3ae0*/  ISETP.GE.AND P3, PT, R23, c[0x0][0x17c], PT ;  /* 0x00005f0017007a0c */ /* 0x008fc60003f66270 */
[----:B------:R-:W3:Y:S01]  /*d3af0*/  LDL.LU R23, [R1+0x3140] ;  /* 0x0031400001177983 */ /* 0x000ee20000300800 */
[----:B0-----:R-:W5:Y:S01]  /*d3b00*/  LDL.LU R13, [R1+0x6b4] ;  /* 0x0006b400010d7983 */ /* 0x001f620000300800 */
[----:B------:R-:W-:Y:S02]  /*d3b10*/  IADD3 R0, R16, c[0x0][0x198], RZ ;  /* 0x0000660010007a10 */ /* 0x000fe40007ffe0ff */
[----:B------:R-:W-:Y:S01]  /*d3b20*/  ISETP.LT.AND P0, PT, R22, c[0x0][0x178], !P2 ;  /* 0x00005e0016007a0c */ /* 0x000fe20005701270 */
[----:B------:R-:W-:Y:S02]  /*d3b30*/  ISETP.LT.AND P2, PT, R25, c[0x0][0x178], !P2 ;  /* 0x00005e0019007a0c */ /* 0x000fe40005741270 */
[----:B------:R-:W-:-:S04]  /*d3b40*/  IMAD.WIDE R16, R0, 0x2, R4 ;  /* 0x0000000200107825 */ /* 0x000fc800078e0204 */
[C---:B------:R-:W-:Y:S01]  /*d3b50*/  IMAD.WIDE R8, R0.reuse, 0x2, R6 ;  /* 0x0000000200087825 */ /* 0x040fe200078e0206 */
[----:B------:R-:W-:Y:S02]  /*d3b60*/  IADD3 R12, R0, c[0x0][0x198], RZ ;  /* 0x00006600000c7a10 */ /* 0x000fe40007ffe0ff */
[----:B------:R-:W-:Y:S02]  /*d3b70*/  PRMT R18, R26, 0x7632, R18 ;  /* 0x000076321a127816 */ /* 0x000fe40000000012 */
[----:B------:R-:W-:Y:S01]  /*d3b80*/  IADD3 R0, R12, c[0x0][0x198], RZ ;  /* 0x000066000c007a10 */ /* 0x000fe20007ffe0ff */
[----:B-----5:R-:W-:Y:S01]  /*d3b90*/  @P6 STG.E.U16 [R16.64], R13 ;  /* 0x0000000d10006986 */ /* 0x020fe2000c101506 */
[----:B------:R0:W-:Y:S01]  /*d3ba0*/  @P5 STG.E.U16 [R8.64], R26 ;  /* 0x0000001a08005986 */ /* 0x0001e2000c101506 */
[----:B------:R-:W-:Y:S02]  /*d3bb0*/  PRMT R3, R13, 0x7632, R3 ;  /* 0x000076320d037816 */ /* 0x000fe40000000003 */
[----:B------:R-:W-:-:S02]  /*d3bc0*/  ISETP.LT.AND P6, PT, R22, c[0x0][0x178], !P1 ;  /* 0x00005e0016007a0c */ /* 0x000fc40004fc1270 */
[----:B------:R-:W-:Y:S01]  /*d3bd0*/  ISETP.LT.AND P5, PT, R25, c[0x0][0x178], !P1 ;  /* 0x00005e0019007a0c */ /* 0x000fe20004fa1270 */
[----:B--2---:R-:W-:Y:S02]  /*d3be0*/  ISETP.GE.AND P1, PT, R24, c[0x0][0x17c], PT ;  /* 0x00005f0018007a0c */ /* 0x004fe40003f26270 */
[----:B0-----:R-:W-:-:S04]  /*d3bf0*/  IMAD.WIDE R8, R12, 0x2, R4 ;  /* 0x000000020c087825 */ /* 0x001fc800078e0204 */
[----:B------:R-:W-:Y:S01]  /*d3c00*/  IMAD.WIDE R12, R12, 0x2, R6 ;  /* 0x000000020c0c7825 */ /* 0x000fe200078e0206 */
[----:B------:R-:W2:Y:S04]  /*d3c10*/  LDL.LU R26, [R1+0x634] ;  /* 0x00063400011a7983 */ /* 0x000ea80000300800 */
[----:B------:R-:W-:Y:S01]  /*d3c20*/  @P0 STG.E.U16 [R8.64], R3 ;  /* 0x0000000308000986 */ /* 0x000fe2000c101506 */
[----:B---3--:R-:W-:Y:S01]  /*d3c30*/  ISETP.GE.AND P0, PT, R23, c[0x0][0x17c], PT ;  /* 0x00005f0017007a0c */ /* 0x008fe20003f06270 */
[----:B------:R-:W3:Y:S02]  /*d3c40*/  LDL.LU R24, [R1+0x314c] ;  /* 0x00314c0001187983 */ /* 0x000ee40000300800 */
[----:B------:R-:W5:Y:S01]  /*d3c50*/  LDL.LU R23, [R1+0x3148] ;  /* 0x0031480001177983 */ /* 0x000f620000300800 */
[----:B------:R0:W-:Y:S04]  /*d3c60*/  @P2 STG.E.U16 [R12.64], R18 ;  /* 0x000000120c002986 */ /* 0x0001e8000c101506 */
[----:B0-----:R-:W2:Y:S01]  /*d3c70*/  LDL.LU R13, [R1+0x564] ;  /* 0x00056400010d7983 */ /* 0x001ea20000300800 */
[----:B------:R-:W-:Y:S01]  /*d3c80*/  ISETP.LT.AND P2, PT, R22, c[0x0][0x178], !P4 ;  /* 0x00005e0016007a0c */ /* 0x000fe20006741270 */
[----:B------:R-:W-:-:S04]  /*d3c90*/  IMAD.WIDE R16, R0, 0x2, R4 ;  /* 0x0000000200107825 */ /* 0x000fc800078e0204 */
[C---:B------:R-:W-:Y:S01]  /*d3ca0*/  IMAD.WIDE R8, R0.reuse, 0x2, R6 ;  /* 0x0000000200087825 */ /* 0x040fe200078e0206 */
[----:B------:R-:W-:Y:S02]  /*d3cb0*/  IADD3 R12, R0, c[0x0][0x198], RZ ;  /* 0x00006600000c7a10 */ /* 0x000fe40007ffe0ff */
[----:B----4-:R-:W-:Y:S01]  /*d3cc0*/  PRMT R3, R27, 0x7632, R3 ;  /* 0x000076321b037816 */ /* 0x010fe20000000003 */
[----:B------:R0:W-:Y:S01]  /*d3cd0*/  @P6 STG.E.U16 [R16.64], R27 ;  /* 0x0000001b10006986 */ /* 0x0001e2000c101506 */
[----:B------:R-:W-:-:S03]  /*d3ce0*/  ISETP.LT.AND P6, PT, R22, c[0x0][0x178], !P3 ;  /* 0x00005e0016007a0c */ /* 0x000fc60005fc1270 */
[----:B0-----:R-:W4:Y:S04]  /*d3cf0*/  LDL.LU R27, [R1+0x6c4] ;  /* 0x0006c400011b7983 */ /* 0x001f280000300800 */
[----:B--2---:R0:W-:Y:S01]  /*d3d00*/  @P5 STG.E.U16 [R8.64], R13 ;  /* 0x0000000d08005986 */ /* 0x0041e2000c101506 */
[----:B------:R-:W-:Y:S01]  /*d3d10*/  ISETP.LT.AND P5, PT, R25, c[0x0][0x178], !P3 ;  /* 0x00005e0019007a0c */ /* 0x000fe20005fa1270 */
[----:B0-----:R-:W-:-:S05]  /*d3d20*/  IMAD.WIDE R8, R12, 0x2, R4 ;  /* 0x000000020c087825 */ /* 0x001fca00078e0204 */
[----:B------:R0:W-:Y:S01]  /*d3d30*/  @P2 STG.E.U16 [R8.64], R3 ;  /* 0x0000000308002986 */ /* 0x0001e2000c101506 */
[----:B---3--:R-:W-:Y:S02]  /*d3d40*/  ISETP.GE.AND P3, PT, R24, c[0x0][0x17c], PT ;  /* 0x00005f0018007a0c */ /* 0x008fe40003f66270 */
[----:B-----5:R-:W-:Y:S01]  /*d3d50*/  ISETP.GE.AND P2, PT, R23, c[0x0][0x17c], PT ;  /* 0x00005f0017007a0c */ /* 0x020fe20003f46270 */
[----:B0-----:R-:W2:Y:S01]  /*d3d60*/  LDL.LU R3, [R1+0x694] ;  /* 0x0006940001037983 */ /* 0x001ea20000300800 */
[----:B------:R-:W3:Y:S02]  /*d3d70*/  LDL.LU R24, [R1+0x3154] ;  /* 0x0031540001187983 */ /* 0x000ee40000300800 */
[----:B------:R-:W5:Y:S01]  /*d3d80*/  LDL.LU R23, [R1+0x3150] ;  /* 0x0031500001177983 */ /* 0x000f620000300800 */
[----:B------:R-:W-:Y:S02]  /*d3d90*/  ISETP.LT.AND P4, PT, R25, c[0x0][0x178], !P4 ;  /* 0x00005e0019007a0c */ /* 0x000fe40006781270 */
[----:B------:R-:W-:-:S02]  /*d3da0*/  IADD3 R0, R12, c[0x0][0x198], RZ ;  /* 0x000066000c007a10 */ /* 0x000fc40007ffe0ff */
[----:B------:R-:W-:Y:S01]  /*d3db0*/  PRMT R18, R13, 0x7632, R18 ;  /* 0x000076320d127816 */ /* 0x000fe20000000012 */
[----:B------:R-:W-:-:S04]  /*d3dc0*/  IMAD.WIDE R12, R12, 0x2, R6 ;  /* 0x000000020c0c7825 */ /* 0x000fc800078e0206 */
[----:B------:R-:W-:-:S04]  /*d3dd0*/  IMAD.WIDE R16, R0, 0x2, R4 ;  /* 0x0000000200107825 */ /* 0x000fc800078e0204 */
[----:B------:R-:W-:Y:S01]  /*d3de0*/  IMAD.WIDE R8, R0, 0x2, R6 ;  /* 0x0000000200087825 */ /* 0x000fe200078e0206 */
[----:B------:R0:W-:Y:S01]  /*d3df0*/  @P4 STG.E.U16 [R12.64], R18 ;  /* 0x000000120c004986 */ /* 0x0001e2000c101506 */
[----:B------:R-:W-:Y:S02]  /*d3e00*/  ISETP.LT.AND P4, PT, R22, c[0x0][0x178], !P1 ;  /* 0x00005e0016007a0c */ /* 0x000fe40004f81270 */
[----:B0-----:R-:W-:Y:S02]  /*d3e10*/  IADD3 R12, R0, c[0x0][0x198], RZ ;  /* 0x00006600000c7a10 */ /* 0x001fe40007ffe0ff */
[----:B------:R-:W-:Y:S01]  /*d3e20*/  PRMT R18, R26, 0x7632, R18 ;  /* 0x000076321a127816 */ /* 0x000fe20000000012 */
[----:B--2---:R-:W-:Y:S01]  /*d3e30*/  @P6 STG.E.U16 [R16.64], R3 ;  /* 0x0000000310006986 */ /* 0x004fe2000c101506 */
[----:B------:R0:W-:Y:S01]  /*d3e40*/  @P5 STG.E.U16 [R8.64], R26 ;  /* 0x0000001a08005986 */ /* 0x0001e2000c101506 */
[----:B------:R-:W-:Y:S02]  /*d3e50*/  PRMT R0, R3, 0x7632, R0 ;  /* 0x0000763203007816 */ /* 0x000fe40000000000 */
[----:B------:R-:W-:-:S02]  /*d3e60*/  ISETP.LT.AND P6, PT, R22, c[0x0][0x178], !P0 ;  /* 0x00005e0016007a0c */ /* 0x000fc400047c1270 */
[----:B------:R-:W-:Y:S01]  /*d3e70*/  ISETP.LT.AND P5, PT, R25, c[0x0][0x178], !P0 ;  /* 0x00005e0019007a0c */ /* 0x000fe200047a1270 */
[----:B---3--:R-:W-:Y:S02]  /*d3e80*/  ISETP.GE.AND P0, PT, R24, c[0x0][0x17c], PT ;  /* 0x00005f0018007a0c */ /* 0x008fe40003f06270 */
[----:B0-----:R-:W-:Y:S01]  /*d3e90*/  IMAD.WIDE R8, R12, 0x2, R4 ;  /* 0x000000020c087825 */ /* 0x001fe200078e0204 */
[----:B------:R-:W2:Y:S03]  /*d3ea0*/  LDL.LU R26, [R1+0x658] ;  /* 0x00065800011a7983 */ /* 0x000ea60000300800 */
[----:B------:R-:W3:Y:S01]  /*d3eb0*/  LDL.LU R24, [R1+0x315c] ;  /* 0x00315c0001187983 */ /* 0x000ee20000300800 */
[----:B------:R0:W-:Y:S01]  /*d3ec0*/  @P4 STG.E.U16 [R8.64], R0 ;  /* 0x0000000008004986 */ /* 0x0001e2000c101506 */
[----:B-----5:R-:W-:Y:S02]  /*d3ed0*/  ISETP.GE.AND P4, PT, R23, c[0x0][0x17c], PT ;  /* 0x00005f0017007a0c */ /* 0x020fe40003f86270 */
[----:B------:R-:W5:Y:S01]  /*d3ee0*/  LDL.LU R23, [R1+0x3158] ;  /* 0x0031580001177983 */ /* 0x000f620000300800 */
        /* <DEDUP_REMOVED lines=8> */
[----:B----4-:R-:W-:Y:S01]  /*d3f70*/  @P6 STG.E.U16 [R16.64], R27 ;  /* 0x0000001b10006986 */ /* 0x010fe2000c101506 */
[----:B------:R1:W-:Y:S01]  /*d3f80*/  @P5 STG.E.U16 [R8.64], R14 ;  /* 0x0000000e08005986 */ /* 0x0003e2000c101506 */
[----:B------:R-:W-:Y:S02]  /*d3f90*/  PRMT R0, R27, 0x7632, R0 ;  /* 0x000076321b007816 */ /* 0x000fe40000000000 */
[----:B0-----:R-:W-:-:S02]  /*d3fa0*/  IADD3 R12, R3, c[0x0][0x198], RZ ;  /* 0x00006600030c7a10 */ /* 0x001fc40007ffe0ff */
[----:B------:R-:W-:Y:S02]  /*d3fb0*/  PRMT R18, R14, 0x7632, R18 ;  /* 0x000076320e127816 */ /* 0x000fe40000000012 */
[C---:B------:R-:W-:Y:S01]  /*d3fc0*/  IADD3 R3, R12.reuse, c[0x0][0x198], RZ ;  /* 0x000066000c037a10 */ /* 0x040fe20007ffe0ff */
[----:B-1----:R-:W-:-:S04]  /*d3fd0*/  IMAD.WIDE R8, R12, 0x2, R4 ;  /* 0x000000020c087825 */ /* 0x002fc800078e0204 */
[----:B------:R-:W-:Y:S01]  /*d3fe0*/  IMAD.WIDE R12, R12, 0x2, R6 ;  /* 0x000000020c0c7825 */ /* 0x000fe200078e0206 */
[----:B------:R-:W-:Y:S01]  /*d3ff0*/  ISETP.LT.AND P6, PT, R22, c[0x0][0x178], !P2 ;  /* 0x00005e0016007a0c */ /* 0x000fe200057c1270 */
[----:B------:R-:W4:Y:S01]  /*d4000*/  LDL.LU R14, [R1+0x330c] ;  /* 0x00330c00010e7983 */ /* 0x000f220000300800 */
[----:B------:R-:W-:Y:S01]  /*d4010*/  ISETP.LT.AND P5, PT, R25, c[0x0][0x178], !P2 ;  /* 0x00005e0019007a0c */ /* 0x000fe200057a1270 */
[----:B------:R-:W4:Y:S02]  /*d4020*/  LDL.LU R27, [R1+0x668] ;  /* 0x00066800011b7983 */ /* 0x000f240000300800 */
[----:B------:R-:W-:Y:S01]  /*d4030*/  @P1 STG.E.U16 [R8.64], R0 ;  /* 0x0000000008001986 */ /* 0x000fe2000c101506 */
[----:B------:R0:W-:Y:S01]  /*d4040*/  @P3 STG.E.U16 [R12.64], R18 ;  /* 0x000000120c003986 */ /* 0x0001e2000c101506 */
[----:B---3--:R-:W-:Y:S02]  /*d4050*/  ISETP.GE.AND P2, PT, R24, c[0x0][0x17c], PT ;  /* 0x00005f0018007a0c */ /* 0x008fe40003f46270 */
[----:B------:R-:W3:Y:S01]  /*d4060*/  LDL.LU R24, [R1+0x3164] ;  /* 0x0031640001187983 */ /* 0x000ee20000300800 */
[----:B-----5:R-:W-:-:S03]  /*d4070*/  ISETP.GE.AND P1, PT, R23, c[0x0][0x17c], PT ;  /* 0x00005f0017007a0c */ /* 0x020fc60003f26270 */
[----:B------:R-:W5:Y:S01]  /*d4080*/  LDL.LU R23, [R1+0x3160] ;  /* 0x0031600001177983 */ /* 0x000f620000300800 */
[----:B0-----:R-:W3:Y:S01]  /*d4090*/  LDL.LU R13, [R1+0x628] ;  /* 0x00062800010d7983 */ /* 0x001ee20000300800 */
[----:B------:R-:W-:Y:S01]  /*d40a0*/  ISETP.LT.AND P3, PT, R22, c[0x0][0x178], !P0 ;  /* 0x00005e0016007a0c */ /* 0x000fe20004761270 */
[----:B------:R-:W-:-:S04]  /*d40b0*/  IMAD.WIDE R16, R3, 0x2, R4 ;  /* 0x0000000203107825 */ /* 0x000fc800078e0204 */
[----:B------:R-:W-:Y:S01]  /*d40c0*/  IMAD.WIDE R8, R3, 0x2, R6 ;  /* 0x0000000203087825 */ /* 0x000fe200078e0206 */
[----:B------:R-:W-:Y:S02]  /*d40d0*/  ISETP.LT.AND P0, PT, R25, c[0x0][0x178], !P0 ;  /* 0x00005e0019007a0c */ /* 0x000fe40004701270 */
[----:B------:R-:W-:Y:S01]  /*d40e0*/  IADD3 R12, R3, c[0x0][0x198], RZ ;  /* 0x00006600030c7a10 */ /* 0x000fe20007ffe0ff */
[----:B--2---:R0:W-:Y:S01]  /*d40f0*/  @P6 STG.E.U16 [R16.64], R26 ;  /* 0x0000001a10006986 */ /* 0x0041e2000c101506 */
[----:B------:R-:W-:Y:S02]  /*d4100*/  PRMT R3, R26, 0x7632, R3 ;  /* 0x000076321a037816 */ /* 0x000fe40000000003 */
[----:B------:R-:W-:Y:S02]  /*d4110*/  IADD3 R0, R12, c[0x0][0x198], RZ ;  /* 0x000066000c007a10 */ /* 0x000fe40007ffe0ff */
[----:B------:R-:W-:Y:S01]  /*d4120*/  ISETP.LT.AND P6, PT, R22, c[0x0][0x178], !P4 ;  /* 0x00005e0016007a0c */ /* 0x000fe200067c1270 */
[----:B0-----:R-:W2:Y:S04]  /*d4130*/  LDL.LU R26, [R1+0x688] ;  /* 0x00068800011a7983 */ /* 0x001ea80000300800 */
[----:B---3--:R0:W-:Y:S01]  /*d4140*/  @P5 STG.E.U16 [R8.64], R13 ;  /* 0x0000000d08005986 */ /* 0x0081e2000c101506 */
[----:B------:R-:W-:-:S02]  /*d4150*/  PRMT R18, R13, 0x7632, R18 ;  /* 0x000076320d127816 */ /* 0x000fc40000000012 */
[----:B------:R-:W-:Y:S01]  /*d4160*/  ISETP.LT.AND P5, PT, R25, c[0x0][0x178], !P4 ;  /* 0x00005e0019007a0c */ /* 0x000fe200067a1270 */
[----:B------:R-:W-:Y:S02]  /*d4170*/  ISETP.GE.AND P4, PT, R24, c[0x0][0x17c], PT ;  /* 0x00005f0018007a0c */ /* 0x000fe40003f86270 */
[----:B------:R-:W3:Y:S01]  /*d4180*/  LDL.LU R24, [R1+0x316c] ;  /* 0x00316c0001187983 */ /* 0x000ee20000300800 */
[----:B0-----:R-:W-:-:S04]  /*d4190*/  IMAD.WIDE R8, R12, 0x2, R4 ;  /* 0x000000020c087825 */ /* 0x001fc800078e0204 */
[----:B------:R-:W-:Y:S01]  /*d41a0*/  IMAD.WIDE R12, R12, 0x2, R6 ;  /* 0x000000020c0c7825 */ /* 0x000fe200078e0206 */
[----:B------:R-:W-:Y:S01]  /*d41b0*/  @P3 STG.E.U16 [R8.64], R3 ;  /* 0x0000000308003986 */ /* 0x000fe2000c101506 */
[----:B-----5:R-:W-:Y:S02]  /*d41c0*/  ISETP.GE.AND P3, PT, R23, c[0x0][0x17c], PT ;  /* 0x00005f0017007a0c */ /* 0x020fe40003f66270 */
[----:B------:R-:W5:Y:S02]  /*d41d0*/  LDL.LU R23, [R1+0x3168] ;  /* 0x0031680001177983 */ /* 0x000f640000300800 */
[----:B------:R0:W-:Y:S02]  /*d41e0*/  @P0 STG.E.U16 [R12.64], R18 ;  /* 0x000000120c000986 */ /* 0x0001e4000c101506 */
        /* <DEDUP_REMOVED lines=8> */
[----:B0-----:R-:W4:Y:S01]  /*d4270*/  LDL.LU R27, [R1+0x678] ;  /* 0x00067800011b7983 */ /* 0x001f220000300800 */
[----:B------:R-:W-:-:S03]  /*d4280*/  ISETP.LT.AND P2, PT, R25, c[0x0][0x178], !P2 ;  /* 0x00005e0019007a0c */ /* 0x000fc60005741270 */
[----:B--2---:R0:W-:Y:S01]  /*d4290*/  @P5 STG.E.U16 [R8.64], R13 ;  /* 0x0000000d08005986 */ /* 0x0041e2000c101506 */
[----:B------:R-:W-:Y:S01]  /*d42a0*/  ISETP.LT.AND P5, PT, R25, c[0x0][0x178], !P1 ;  /* 0x00005e0019007a0c */ /* 0x000fe20004fa1270 */
[----:B---3--:R-:W-:Y:S02]  /*d42b0*/  ISETP.GE.AND P1, PT, R24, c[0x0][0x17c], PT ;  /* 0x00005f0018007a0c */ /* 0x008fe40003f26270 */
[----:B------:R-:W2:Y:S01]  /*d42c0*/  LDL.LU R24, [R1+0x3174] ;  /* 0x0031740001187983 */ /* 0x000ea20000300800 */
[----:B0-----:R-:W-:-:S05]  /*d42d0*/  IMAD.WIDE R8, R12, 0x2, R4 ;  /* 0x000000020c087825 */ /* 0x001fca00078e0204 */
[----:B------:R0:W-:Y:S01]  /*d42e0*/  @P0 STG.E.U16 [R8.64], R3 ;  /* 0x0000000308000986 */ /* 0x0001e2000c101506 */
[----:B-----5:R-:W-:Y:S02]  /*d42f0*/  ISETP.GE.AND P0, PT, R23, c[0x0][0x17c], PT ;  /* 0x00005f0017007a0c */ /* 0x020fe40003f06270 */
[----:B------:R-:W3:Y:S01]  /*d4300*/  LDL.LU R23, [R1+0x3170] ;  /* 0x0031700001177983 */ /* 0x000ee20000300800 */
[C---:B------:R-:W-:Y:S02]  /*d4310*/  IADD3 R0, R12.reuse, c[0x0][0x198], RZ ;  /* 0x000066000c007a10 */ /* 0x040fe40007ffe0ff */
[----:B------:R-:W-:Y:S01]  /*d4320*/  PRMT R18, R13, 0x7632, R18 ;  /* 0x000076320d127816 */ /* 0x000fe20000000012 */
[----:B------:R-:W-:-:S04]  /*d4330*/  IMAD.WIDE R12, R12, 0x2, R6 ;  /* 0x000000020c0c7825 */ /* 0x000fc800078e0206 */
[----:B------:R-:W-:Y:S01]  /*d4340*/  IMAD.WIDE R16, R0, 0x2, R4 ;  /* 0x0000000200107825 */ /* 0x000fe200078e0204 */
[----:B------:R1:W-:Y:S01]  /*d4350*/  @P2 STG.E.U16 [R12.64], R18 ;  /* 0x000000120c002986 */ /* 0x0003e2000c101506 */
[----:B------:R-:W-:Y:S02]  /*d4360*/  ISETP.LT.AND P2, PT, R22, c[0x0][0x178], !P4 ;  /* 0x00005e0016007a0c */ /* 0x000fe40006741270 */
[----:B0-----:R-:W-:-:S04]  /*d4370*/  IMAD.WIDE R8, R0, 0x2, R6 ;  /* 0x0000000200087825 */ /* 0x001fc800078e0206 */
[----:B------:R0:W-:Y:S01]  /*d4380*/  @P6 STG.E.U16 [R16.64], R26 ;  /* 0x0000001a10006986 */ /* 0x0001e2000c101506 */
[----:B------:R-:W-:Y:S01]  /*d4390*/  PRMT R3, R26, 0x7632, R3 ;  /* 0x000076321a037816 */ /* 0x000fe20000000003 */
[----:B------:R5:W-:Y:S01]  /*d43a0*/  @P5 STG.E.U16 [R8.64], R14 ;  /* 0x0000000e08005986 */ /* 0x000be2000c101506 */
[----:B-1----:R-:W-:Y:S02]  /*d43b0*/  IADD3 R12, R0, c[0x0][0x198], RZ ;  /* 0x00006600000c7a10 */ /* 0x002fe40007ffe0ff */
[----:B------:R-:W-:Y:S02]  /*d43c0*/  ISETP.LT.AND P6, PT, R22, c[0x0][0x178], !P3 ;  /* 0x00005e0016007a0c */ /* 0x000fe40005fc1270 */
[----:B------:R-:W-:Y:S01]  /*d43d0*/  ISETP.LT.AND P5, PT, R25, c[0x0][0x178], !P3 ;  /* 0x00005e0019007a0c */ /* 0x000fe20005fa1270 */
[----:B0-----:R-:W4:Y:S01]  /*d43e0*/  LDL.LU R26, [R1+0x618] ;  /* 0x00061800011a7983 */ /* 0x001f220000300800 */
[----:B-----5:R-:W-:-:S05]  /*d43f0*/  IMAD.WIDE R8, R12, 0x2, R4 ;  /* 0x000000020c087825 */ /* 0x020fca00078e0204 */
[----:B------:R0:W-:Y:S01]  /*d4400*/  @P2 STG.E.U16 [R8.64], R3 ;  /* 0x0000000308002986 */ /* 0x0001e2000c101506 */
[----:B--2---:R-:W-:-:S03]  /*d4410*/  ISETP.GE.AND P3, PT, R24, c[0x0][0x17c], PT ;  /* 0x00005f0018007a0c */ /* 0x004fc60003f66270 */
[----:B------:R-:W2:Y:S01]  /*d4420*/  LDL.LU R24, [R1+0x317c] ;  /* 0x00317c0001187983 */ /* 0x000ea20000300800 */
[----:B---3--:R-:W-:-:S03]  /*d4430*/  ISETP.GE.AND P2, PT, R23, c[0x0][0x17c], PT ;  /* 0x00005f0017007a0c */ /* 0x008fc60003f46270 */
        /* <DEDUP_REMOVED lines=10> */
[----:B----4-:R1:W-:Y:S01]  /*d44e0*/  @P6 STG.E.U16 [R16.64], R27 ;  /* 0x0000001b10006986 */ /* 0x0103e2000c101506 */
[----:B------:R4:W-:Y:S01]  /*d44f0*/  @P5 STG.E.U16 [R8.64], R10 ;  /* 0x0000000a08005986 */ /* 0x0009e2000c101506 */
[----:B------:R-:W-:Y:S02]  /*d4500*/  PRMT R3, R27, 0x7632, R3 ;  /* 0x000076321b037816 */ /* 0x000fe40000000003 */
[----:B0-----:R-:W-:-:S02]  /*d4510*/  IADD3 R12, R0, c[0x0][0x198], RZ ;  /* 0x00006600000c7a10 */ /* 0x001fc40007ffe0ff */
[----:B------:R-:W-:Y:S02]  /*d4520*/  ISETP.LT.AND P6, PT, R22, c[0x0][0x178], !P0 ;  /* 0x00005e0016007a0c */ /* 0x000fe400047c1270 */
[----:B------:R-:W-:Y:S01]  /*d4530*/  ISETP.LT.AND P5, PT, R25, c[0x0][0x178], !P0 ;  /* 0x00005e0019007a0c */ /* 0x000fe200047a1270 */
[----:B-1----:R-:W5:Y:S01]  /*d4540*/  LDL.LU R27, [R1+0x6a8] ;  /* 0x0006a800011b7983 */ /* 0x002f620000300800 */
[C---:B------:R-:W-:Y:S01]  /*d4550*/  IADD3 R0, R12.reuse, c[0x0][0x198], RZ ;  /* 0x000066000c007a10 */ /* 0x040fe20007ffe0ff */
        /* <DEDUP_REMOVED lines=10> */
[----:B------:R-:W-:Y:S01]  /*d4600*/  ISETP.LT.AND P1, PT, R22, c[0x0][0x178], !P3 ;  /* 0x00005e0016007a0c */ /* 0x000fe20005f21270 */
[----:B------:R-:W-:-:S04]  /*d4610*/  IMAD.WIDE R16, R0, 0x2, R4 ;  /* 0x0000000200107825 */ /* 0x000fc800078e0204 */
[C---:B------:R-:W-:Y:S01]  /*d4620*/  IMAD.WIDE R8, R0.reuse, 0x2, R6 ;  /* 0x0000000200087825 */ /* 0x040fe200078e0206 */
[----:B------:R-:W-:Y:S02]  /*d4630*/  ISETP.LT.AND P3, PT, R25, c[0x0][0x178], !P3 ;  /* 0x00005e0019007a0c */ /* 0x000fe40005f61270 */
[----:B------:R-:W-:Y:S02]  /*d4640*/  IADD3 R12, R0, c[0x0][0x198], RZ ;  /* 0x00006600000c7a10 */ /* 0x000fe40007ffe0ff */
[----:B------:R-:W-:Y:S02]  /*d4650*/  PRMT R10, R26, 0x7632, R10 ;  /* 0x000076321a0a7816 */ /* 0x000fe4000000000a */
[----:B------:R-:W-:Y:S01]  /*d4660*/  IADD3 R0, R12, c[0x0][0x198], RZ ;  /* 0x000066000c007a10 */ /* 0x000fe20007ffe0ff */
[----:B----4-:R-:W-:Y:S01]  /*d4670*/  @P6 STG.E.U16 [R16.64], R13 ;  /* 0x0000000d10006986 */ /* 0x010fe2000c101506 */
[----:B------:R0:W-:Y:S01]  /*d4680*/  @P5 STG.E.U16 [R8.64], R26 ;  /* 0x0000001a08005986 */ /* 0x0001e2000c101506 */
[----:B------:R-:W-:-:S02]  /*d4690*/  PRMT R3, R13, 0x7632, R3 ;  /* 0x000076320d037816 */ /* 0x000fc40000000003 */
[----:B------:R-:W-:Y:S02]  /*d46a0*/  ISETP.LT.AND P6, PT, R22, c[0x0][0x178], !P2 ;  /* 0x00005e0016007a0c */ /* 0x000fe400057c1270 */
        /* <DEDUP_REMOVED lines=8> */
[----:B------:R-:W4:Y:S01]  /*d4730*/  LDL.LU R23, [R1+0x3188] ;  /* 0x0031880001177983 */ /* 0x000f220000300800 */
[----:B------:R0:W-:Y:S04]  /*d4740*/  @P3 STG.E.U16 [R12.64], R10 ;  /* 0x0000000a0c003986 */ /* 0x0001e8000c101506 */
[----:B0-----:R-:W2:Y:S01]  /*d4750*/  LDL.LU R13, [R1+0x568] ;  /* 0x00056800010d7983 */ /* 0x001ea20000300800 */
[----:B------:R-:W-:Y:S01]  /*d4760*/  ISETP.LT.AND P3, PT, R22, c[0x0][0x178], !P0 ;  /* 0x00005e0016007a0c */ /* 0x000fe20004761270 */
[----:B------:R-:W-:-:S04]  /*d4770*/  IMAD.WIDE R16, R0, 0x2, R4 ;  /* 0x0000000200107825 */ /* 0x000fc800078e0204 */
[C---:B------:R-:W-:Y:S01]  /*d4780*/  IMAD.WIDE R8, R0.reuse, 0x2, R6 ;  /* 0x0000000200087825 */ /* 0x040fe200078e0206 */
[----:B------:R-:W-:Y:S02]  /*d4790*/  ISETP.LT.AND P0, PT, R25, c[0x0][0x178], !P0 ;  /* 0x00005e0019007a0c */ /* 0x000fe40004701270 */
[----:B------:R-:W-:Y:S01]  /*d47a0*/  IADD3 R12, R0, c[0x0][0x198], RZ ;  /* 0x00006600000c7a10 */ /* 0x000fe20007ffe0ff */
[----:B-----5:R0:W-:Y:S01]  /*d47b0*/  @P6 STG.E.U16 [R16.64], R27 ;  /* 0x0000001b10006986 */ /* 0x0201e2000c101506 */
[----:B------:R-:W-:Y:S02]  /*d47c0*/  PRMT R3, R27, 0x7632, R3 ;  /* 0x000076321b037816 */ /* 0x000fe40000000003 */
[----:B------:R-:W-:Y:S02]  /*d47d0*/  IADD3 R0, R12, c[0x0][0x198], RZ ;  /* 0x000066000c007a10 */ /* 0x000fe40007ffe0ff */
[----:B------:R-:W-:Y:S01]  /*d47e0*/  ISETP.LT.AND P6, PT, R22, c[0x0][0x178], !P4 ;  /* 0x00005e0016007a0c */ /* 0x000fe200067c1270 */
[----:B0-----:R-:W5:Y:S04]  /*d47f0*/  LDL.LU R27, [R1+0x6c8] ;  /* 0x0006c800011b7983 */ /* 0x001f680000300800 */
[----:B--2---:R0:W-:Y:S01]  /*d4800*/  @P5 STG.E.U16 [R8.64], R13 ;  /* 0x0000000d08005986 */ /* 0x0041e2000c101506 */
[----:B------:R-:W-:-:S02]  /*d4810*/  PRMT R10, R13, 0x7632, R10 ;  /* 0x000076320d0a7816 */ /* 0x000fc4000000000a */
[----:B------:R-:W-:Y:S01]  /*d4820*/  ISETP.LT.AND P5, PT, R25, c[0x0][0x178], !P4 ;  /* 0x00005e0019007a0c */ /* 0x000fe200067a1270 */
[----:B---3--:R-:W-:Y:S02]  /*d4830*/  ISETP.GE.AND P4, PT, R24, c[0x0][0x17c], PT ;  /* 0x00005f0018007a0c */ /* 0x008fe40003f86270 */
[----:B------:R-:W2:Y:S01]  /*d4840*/  LDL.LU R24, [R1+0x3194] ;  /* 0x0031940001187983 */ /* 0x000ea20000300800 */
[----:B0-----:R-:W-:-:S04]  /*d4850*/  IMAD.WIDE R8, R12, 0x2, R4 ;  /* 0x000000020c087825 */ /* 0x001fc800078e0204 */
[----:B------:R-:W-:Y:S01]  /*d4860*/  IMAD.WIDE R12, R12, 0x2, R6 ;  /* 0x000000020c0c7825 */ /* 0x000fe200078e0206 */
[----:B------:R-:W-:Y:S01]  /*d4870*/  @P3 STG.E.U16 [R8.64], R3 ;  /* 0x0000000308003986 */ /* 0x000fe2000c101506 */
[----:B----4-:R-:W-:Y:S02]  /*d4880*/  ISETP.GE.AND P3, PT, R23, c[0x0][0x17c], PT ;  /* 0x00005f0017007a0c */ /* 0x010fe40003f66270 */
[----:B------:R-:W3:Y:S02]  /*d4890*/  LDL.LU R23, [R1+0x3190] ;  /* 0x0031900001177983 */ /* 0x000ee40000300800 */
[----:B------:R0:W-:Y:S02]  /*d48a0*/  @P0 STG.E.U16 [R12.64], R10 ;  /* 0x0000000a0c000986 */ /* 0x0001e4000c101506 */
[----:B0-----:R-:W4:Y:S01]  /*d48b0*/  LDL.LU R13, [R1+0x698] ;  /* 0x00069800010d7983 */ /* 0x001f220000300800 */
[----:B------:R-:W-:Y:S01]  /*d48c0*/  ISETP.LT.AND P0, PT, R22, c[0x0][0x178], !P2 ;  /* 0x00005e0016007a0c */ /* 0x000fe20005701270 */
[----:B------:R-:W-:-:S04]  /*d48d0*/  IMAD.WIDE R16, R0, 0x2, R4 ;  /* 0x0000000200107825 */ /* 0x000fc800078e0204 */
[C---:B------:R-:W-:Y:S01]  /*d48e0*/  IMAD.WIDE R8, R0.reuse, 0x2, R6 ;  /* 0x0000000200087825 */ /* 0x040fe200078e0206 */
[----:B------:R-:W-:Y:S02]  /*d48f0*/  IADD3 R12, R0, c[0x0][0x198], RZ ;  /* 0x00006600000c7a10 */ /* 0x000fe40007ffe0ff */
[----:B------:R-:W-:Y:S02]  /*d4900*/  PRMT R10, R26, 0x7632, R10 ;  /* 0x000076321a0a7816 */ /* 0x000fe4000000000a */
[----:B------:R-:W-:Y:S02]  /*d4910*/  ISETP.LT.AND P2, PT, R25, c[0x0][0x178], !P2 ;  /* 0x00005e0019007a0c */ /* 0x000fe40005741270 */
[----:B------:R-:W-:Y:S01]  /*d4920*/  IADD3 R0, R12, c[0x0][0x198], RZ ;  /* 0x000066000c007a10 */ /* 0x000fe20007ffe0ff */
[----:B----4-:R-:W-:Y:S01]  /*d4930*/  @P6 STG.E.U16 [R16.64], R13 ;  /* 0x0000000d10006986 */ /* 0x010fe2000c101506 */
[----:B------:R0:W-:Y:S01]  /*d4940*/  @P5 STG.E.U16 [R8.64], R26 ;  /* 0x0000001a08005986 */ /* 0x0001e2000c101506 */
[----:B------:R-:W-:-:S02]  /*d4950*/  PRMT R3, R13, 0x7632, R3 ;  /* 0x000076320d037816 */ /* 0x000fc40000000003 */
[----:B------:R-:W-:Y:S02]  /*d4960*/  ISETP.LT.AND P6, PT, R22, c[0x0][0x178], !P1 ;  /* 0x00005e0016007a0c */ /* 0x000fe40004fc1270 */
[----:B------:R-:W-:Y:S01]  /*d4970*/  ISETP.LT.AND P5, PT, R25, c[0x0][0x178], !P1 ;  /* 0x00005e0019007a0c */ /* 0x000fe20004fa1270 */
[----:B--2---:R-:W-:Y:S02]  /*d4980*/  ISETP.GE.AND P1, PT, R24, c[0x0][0x17c], PT ;  /* 0x00005f0018007a0c */ /* 0x004fe40003f26270 */
[----:B------:R-:W2:Y:S01]  /*d4990*/  LDL.LU R24, [R1+0x62c] ;  /* 0x00062c0001187983 */ /* 0x000ea20000300800 */
[----:B0-----:R-:W-:-:S03]  /*d49a0*/  IMAD.WIDE R8, R12, 0x2, R4 ;  /* 0x000000020c087825 */ /* 0x001fc600078e0204 */
[----:B------:R-:W4:Y:S04]  /*d49b0*/  LDL.LU R26, [R1+0x319c] ;  /* 0x00319c00011a7983 */ /* 0x000f280000300800 */
[----:B------:R0:W-:Y:S01]  /*d49c0*/  @P0 STG.E.U16 [R8.64], R3 ;  /* 0x0000000308000986 */ /* 0x0001e2000c101506 */
[----:B---3--:R-:W-:Y:S02]  /*d49d0*/  ISETP.GE.AND P0, PT, R23, c[0x0][0x17c], PT ;  /* 0x00005f0017007a0c */ /* 0x008fe40003f06270 */
[----:B------:R-:W3:Y:S02]  /*d49e0*/  LDL.LU R23, [R1+0x3198] ;  /* 0x0031980001177983 */ /* 0x000ee40000300800 */
[----:B------:R-:W-:-:S04]  /*d49f0*/  IMAD.WIDE R12, R12, 0x2, R6 ;  /* 0x000000020c0c7825 */ /* 0x000fc800078e0206 */
[----:B------:R-:W-:Y:S01]  /*d4a00*/  IMAD.WIDE R16, R0, 0x2, R4 ;  /* 0x0000000200107825 */ /* 0x000fe200078e0204 */
[----:B------:R1:W-:Y:S01]  /*d4a10*/  @P2 STG.E.U16 [R12.64], R10 ;  /* 0x0000000a0c002986 */ /* 0x0003e2000c101506 */
[----:B------:R-:W-:Y:S02]  /*d4a20*/  ISETP.LT.AND P2, PT, R22, c[0x0][0x178], !P4 ;  /* 0x00005e0016007a0c */ /* 0x000fe40006741270 */
[----:B------:R-:W-:Y:S02]  /*d4a30*/  ISETP.LT.AND P4, PT, R25, c[0x0][0x178], !P4 ;  /* 0x00005e0019007a0c */ /* 0x000fe40006781270 */
[C---:B0-----:R-:W-:Y:S01]  /*d4a40*/  IMAD.WIDE R8, R0.reuse, 0x2, R6 ;  /* 0x0000000200087825 */ /* 0x041fe200078e0206 */
[----:B-----5:R-:W-:Y:S01]  /*d4a50*/  @P6 STG.E.U16 [R16.64], R27 ;  /* 0x0000001b10006986 */ /* 0x020fe2000c101506 */
[----:B------:R-:W-:Y:S02]  /*d4a60*/  PRMT R3, R27, 0x7632, R3 ;  /* 0x000076321b037816 */ /* 0x000fe40000000003 */
[----:B-1----:R-:W-:Y:S01]  /*d4a70*/  IADD3 R12, R0, c[0x0][0x198], RZ ;  /* 0x00006600000c7a10 */ /* 0x002fe20007ffe0ff */
[----:B------:R0:W-:Y:S01]  /*d4a80*/  @P5 STG.E.U16 [R8.64], R15 ;  /* 0x0000000f08005986 */ /* 0x0001e2000c101506 */
[----:B------:R-:W-:-:S02]  /*d4a90*/  PRMT R10, R15, 0x7632, R10 ;  /* 0x000076320f0a7816 */ /* 0x000fc4000000000a */
[----:B------:R-:W-:Y:S02]  /*d4aa0*/  IADD3 R0, R12, c[0x0][0x198], RZ ;  /* 0x000066000c007a10 */ /* 0x000fe40007ffe0ff */
[----:B------:R-:W-:Y:S02]  /*d4ab0*/  ISETP.LT.AND P6, PT, R22, c[0x0][0x178], !P3 ;  /* 0x00005e0016007a0c */ /* 0x000fe40005fc1270 */
[----:B------:R-:W-:Y:S01]  /*d4ac0*/  ISETP.LT.AND P5, PT, R25, c[0x0][0x178], !P3 ;  /* 0x00005e0019007a0c */ /* 0x000fe20005fa1270 */
[----:B0-----:R-:W-:-:S04]  /*d4ad0*/  IMAD.WIDE R8, R12, 0x2, R4 ;  /* 0x000000020c087825 */ /* 0x001fc800078e0204 */
        /* <DEDUP_REMOVED lines=8> */
[----:B------:R-:W3:Y:S02]  /*d4b60*/  LDL.LU R27, [R1+0x68c] ;  /* 0x00068c00011b7983 */ /* 0x000ee40000300800 */
[----:B0-----:R-:W3:Y:S02]  /*d4b70*/  LDL.LU R12, [R1+0x31a0] ;  /* 0x0031a000010c7983 */ /* 0x001ee40000300800 */
[----:B------:R-:W3:Y:S01]  /*d4b80*/  LDL.LU R13, [R1+0x65c] ;  /* 0x00065c00010d7983 */ /* 0x000ee20000300800 */
[----:B------:R-:W-:Y:S01]  /*d4b90*/  ISETP.LT.AND P4, PT, R22, c[0x0][0x178], !P1 ;  /* 0x00005e0016007a0c */ /* 0x000fe20004f81270 */
[----:B------:R-:W-:-:S04]  /*d4ba0*/  IMAD.WIDE R16, R0, 0x2, R4 ;  /* 0x0000000200107825 */ /* 0x000fc800078e0204 */
[C---:B------:R-:W-:Y:S01]  /*d4bb0*/  IMAD.WIDE R8, R0.reuse, 0x2, R6 ;  /* 0x0000000200087825 */ /* 0x040fe200078e0206 */
[----:B------:R-:W-:Y:S02]  /*d4bc0*/  ISETP.LT.AND P1, PT, R25, c[0x0][0x178], !P1 ;  /* 0x00005e0019007a0c */ /* 0x000fe40004f21270 */
[----:B------:R-:W-:Y:S02]  /*d4bd0*/  IADD3 R3, R0, c[0x0][0x198], RZ ;  /* 0x0000660000037a10 */ /* 0x000fe40007ffe0ff */
[----:B--2---:R-:W-:Y:S01]  /*d4be0*/  PRMT R14, R24, 0x7632, R14 ;  /* 0x00007632180e7816 */ /* 0x004fe2000000000e */
[----:B---3--:R-:W-:Y:S01]  /*d4bf0*/  @P6 STG.E.U16 [R16.64], R13 ;  /* 0x0000000d10006986 */ /* 0x008fe2000c101506 */
[----:B------:R0:W-:Y:S01]  /*d4c00*/  @P5 STG.E.U16 [R8.64], R24 ;  /* 0x0000001808005986 */ /* 0x0001e2000c101506 */
[----:B------:R-:W-:Y:S02]  /*d4c10*/  PRMT R10, R13, 0x7632, R10 ;  /* 0x000076320d0a7816 */ /* 0x000fe4000000000a */
[----:B------:R-:W-:Y:S01]  /*d4c20*/  ISETP.GE.AND P5, PT, R12, c[0x0][0x17c], PT ;  /* 0x00005f000c007a0c */ /* 0x000fe20003fa6270 */
[----:B0-----:R-:W-:-:S04]  /*d4c30*/  IMAD.WIDE R8, R3, 0x2, R4 ;  /* 0x0000000203087825 */ /* 0x001fc800078e0204 */
[----:B------:R-:W-:Y:S01]  /*d4c40*/  IMAD.WIDE R12, R3, 0x2, R6 ;  /* 0x00000002030c7825 */ /* 0x000fe200078e0206 */
[----:B------:R-:W2:Y:S04]  /*d4c50*/  LDL.LU R24, [R1+0x31ac] ;  /* 0x0031ac0001187983 */ /* 0x000ea80000300800 */
[----:B------:R-:W-:Y:S01]  /*d4c60*/  @P4 STG.E.U16 [R8.64], R10 ;  /* 0x0000000a08004986 */ /* 0x000fe2000c101506 */
[----:B------:R-:W-:Y:S02]  /*d4c70*/  ISETP.GE.AND P4, PT, R23, c[0x0][0x17c], PT ;  /* 0x00005f0017007a0c */ /* 0x000fe40003f86270 */
[----:B------:R-:W3:Y:S02]  /*d4c80*/  LDL.LU R23, [R1+0x31a8] ;  /* 0x0031a80001177983 */ /* 0x000ee40000300800 */
[----:B------:R0:W-:Y:S02]  /*d4c90*/  @P1 STG.E.U16 [R12.64], R14 ;  /* 0x0000000e0c001986 */ /* 0x0001e4000c101506 */
[----:B0-----:R-:W2:Y:S01]  /*d4ca0*/  LDL.LU R13, [R1+0x66c] ;  /* 0x00066c00010d7983 */ /* 0x001ea20000300800 */
[----:B------:R-:W-:Y:S01]  /*d4cb0*/  ISETP.LT.AND P6, PT, R22, c[0x0][0x178], !P0 ;  /* 0x00005e0016007a0c */ /* 0x000fe200047c1270 */
[----:B------:R-:W-:Y:S01]  /*d4cc0*/  ISETP.LT.AND P0, PT, R25, c[0x0][0x178], !P0 ;  /* 0x00005e0019007a0c */ /* 0x000fe20004701270 */
[----:B------:R-:W-:-:S02]  /*d4cd0*/  IADD3 R0, R3, c[0x0][0x198], RZ ;  /* 0x0000660003007a10 */ /* 0x000fc40007ffe0ff */
[----:B------:R-:W-:Y:S01]  /*d4ce0*/  ISETP.LT.AND P1, PT, R22, c[0x0][0x178], !P3 ;  /* 0x00005e0016007a0c */ /* 0x000fe20005f21270 */
[----:B------:R-:W3:Y:S02]  /*d4cf0*/  LDL.LU R14, [R1+0x31b0] ;  /* 0x0031b000010e7983 */ /* 0x000ee40000300800 */
[----:B------:R-:W-:-:S04]  /*d4d00*/  IMAD.WIDE R16, R0, 0x2, R4 ;  /* 0x0000000200107825 */ /* 0x000fc800078e0204 */
[C---:B------:R-:W-:Y:S01]  /*d4d10*/  IMAD.WIDE R8, R0.reuse, 0x2, R6 ;  /* 0x0000000200087825 */ /* 0x040fe200078e0206 */
[----:B------:R-:W-:Y:S02]  /*d4d20*/  IADD3 R12, R0, c[0x0][0x198], RZ ;  /* 0x00006600000c7a10 */ /* 0x000fe40007ffe0ff */
[----:B------:R-:W-:Y:S01]  /*d4d30*/  ISETP.LT.AND P3, PT, R25, c[0x0][0x178], !P3 ;  /* 0x00005e0019007a0c */ /* 0x000fe20005f61270 */
[----:B--2---:R-:W-:Y:S01]  /*d4d40*/  @P6 STG.E.U16 [R16.64], R13 ;  /* 0x0000000d10006986 */ /* 0x004fe2000c101506 */
[----:B----4-:R0:W-:Y:S01]  /*d4d50*/  @P0 STG.E.U16 [R8.64], R26 ;  /* 0x0000001a08000986 */ /* 0x0101e2000c101506 */
[----:B------:R-:W-:Y:S01]  /*d4d60*/  PRMT R3, R13, 0x7632, R3 ;  /* 0x000076320d037816 */ /* 0x000fe20000000003 */
[----:B0-----:R-:W-:-:S05]  /*d4d70*/  IMAD.WIDE R8, R12, 0x2, R4 ;  /* 0x000000020c087825 */ /* 0x001fca00078e0204 */
[----:B------:R0:W-:Y:S01]  /*d4d80*/  @P1 STG.E.U16 [R8.64], R3 ;  /* 0x0000000308001986 */ /* 0x0001e2000c101506 */
[----:B---3--:R-:W-:Y:S02]  /*d4d90*/  ISETP.GE.AND P1, PT, R23, c[0x0][0x17c], PT ;  /* 0x00005f0017007a0c */ /* 0x008fe40003f26270 */
[----:B------:R-:W2:Y:S01]  /*d4da0*/  LDL.LU R23, [R1+0x31b4] ;  /* 0x0031b40001177983 */ /* 0x000ea20000300800 */
[----:B------:R-:W-:Y:S02]  /*d4db0*/  ISETP.LT.AND P6, PT, R22, c[0x0][0x178], !P2 ;  /* 0x00005e0016007a0c */ /* 0x000fe400057c1270 */
[----:B------:R-:W-:Y:S02]  /*d4dc0*/  IADD3 R0, R12, c[0x0][0x198], RZ ;  /* 0x000066000c007a10 */ /* 0x000fe40007ffe0ff */
[----:B------:R-:W-:Y:S01]  /*d4dd0*/  PRMT R10, R26, 0x7632, R10 ;  /* 0x000076321a0a7816 */ /* 0x000fe2000000000a */
[----:B------:R-:W-:Y:S02]  /*d4de0*/  ISETP.LT.AND P2, PT, R25, c[0x0][0x178], !P2 ;  /* 0x00005e0019007a0c */ /* 0x000fe40005741270 */
[----:B------:R-:W-:-:S04]  /*d4df0*/  IMAD.WIDE R12, R12, 0x2, R6 ;  /* 0x000000020c0c7825 */ /* 0x000fc800078e0206 */
[----:B------:R-:W-:Y:S01]  /*d4e00*/  IMAD.WIDE R16, R0, 0x2, R4 ;  /* 0x0000000200107825 */ /* 0x000fe200078e0204 */
[----:B------:R-:W3:Y:S04]  /*d4e10*/  LDL.LU R26, [R1+0x6bc] ;  /* 0x0006bc00011a7983 */ /* 0x000ee80000300800 */
[----:B------:R1:W-:Y:S01]  /*d4e20*/  @P3 STG.E.U16 [R12.64], R10 ;  /* 0x0000000a0c003986 */ /* 0x0003e2000c101506 */
[----:B------:R-:W-:Y:S01]  /*d4e30*/  ISETP.LT.AND P3, PT, R22, c[0x0][0x178], !P5 ;  /* 0x00005e0016007a0c */ /* 0x000fe20006f61270 */
[C---:B0-----:R-:W-:Y:S01]  /*d4e40*/  IMAD.WIDE R8, R0.reuse, 0x2, R6 ;  /* 0x0000000200087825 */ /* 0x041fe200078e0206 */
[----:B------:R-:W-:Y:S02]  /*d4e50*/  IADD3 R3, R0, c[0x0][0x198], RZ ;  /* 0x0000660000037a10 */ /* 0x000fe40007ffe0ff */
[----:B------:R-:W-:Y:S01]  /*d4e60*/  ISETP.LT.AND P5, PT, R25, c[0x0][0x178], !P5 ;  /* 0x00005e0019007a0c */ /* 0x000fe20006fa1270 */
[----:B------:R-:W-:Y:S01]  /*d4e70*/  @P6 STG.E.U16 [R16.64], R27 ;  /* 0x0000001b10006986 */ /* 0x000fe2000c101506 */
[----:B-----5:R0:W-:Y:S01]  /*d4e80*/  @P2 STG.E.U16 [R8.64], R15 ;  /* 0x0000000f08002986 */ /* 0x0201e2000c101506 */
[----:B-1----:R-:W-:Y:S01]  /*d4e90*/  PRMT R10, R27, 0x7632, R10 ;  /* 0x000076321b0a7816 */ /* 0x002fe2000000000a */
[----:B------:R-:W-:-:S04]  /*d4ea0*/  IMAD.WIDE R12, R3, 0x2, R6 ;  /* 0x00000002030c7825 */ /* 0x000fc800078e0206 */
[----:B0-----:R-:W-:Y:S01]  /*d4eb0*/  IMAD.WIDE R8, R3, 0x2, R4 ;  /* 0x0000000203087825 */ /* 0x001fe200078e0204 */
[----:B------:R-:W-:Y:S02]  /*d4ec0*/  PRMT R16, R15, 0x7632, R16 ;  /* 0x000076320f107816 */ /* 0x000fe40000000010 */
[----:B------:R-:W-:Y:S02]  /*d4ed0*/  ISETP.GE.AND P0, PT, R24, c[0x0][0x17c], PT ;  /* 0x00005f0018007a0c */ /* 0x000fe40003f06270 */
[----:B------:R-:W-:Y:S01]  /*d4ee0*/  @P3 STG.E.U16 [R8.64], R10 ;  /* 0x0000000a08003986 */ /* 0x000fe2000c101506 */
[----:B------:R0:W-:Y:S01]  /*d4ef0*/  @P5 STG.E.U16 [R12.64], R16 ;  /* 0x000000100c005986 */ /* 0x0001e2000c101506 */
[----:B--2---:R-:W-:Y:S02]  /*d4f00*/  ISETP.GE.AND P3, PT, R23, c[0x0][0x17c], PT ;  /* 0x00005f0017007a0c */ /* 0x004fe40003f66270 */
[----:B------:R-:W2:Y:S01]  /*d4f10*/  LDL.LU R23, [R1+0x31bc] ;  /* 0x0031bc0001177983 */ /* 0x000ea20000300800 */
[----:B------:R-:W4:Y:S02]  /*d4f20*/  LDL.LU R24, [R1+0x31b8] ;  /* 0x0031b80001187983 */ /* 0x000f240000300800 */
[----:B------:R-:W5:Y:S02]  /*d4f30*/  LDL.LU R17, [R1+0x31c0] ;  /* 0x0031c00001117983 */ /* 0x000f640000300800 */
[----:B------:R-:W2:Y:S01]  /*d4f40*/  LDL.LU R27, [R1+0x61c] ;  /* 0x00061c00011b7983 */ /* 0x000ea20000300800 */
[----:B0-----:R-:W2:Y:S01]  /*d4f50*/  LDL.LU R13, [R1+0x67c] ;  /* 0x00067c00010d7983 */ /* 0x001ea20000300800 */
[----:B------:R-:W-:-:S02]  /*d4f60*/  ISETP.LT.AND P6, PT, R22, c[0x0][0x178], !P4 ;  /* 0x00005e0016007a0c */ /* 0x000fc400067c1270 */
[----:B------:R-:W-:Y:S02]  /*d4f70*/  IADD3 R0, R3, c[0x0][0x198], RZ ;  /* 0x0000660003007a10 */ /* 0x000fe40007ffe0ff */
[----:B------:R-:W-:-:S03]  /*d4f80*/  ISETP.GE.AND P2, PT, R14, c[0x0][0x17c], PT ;  /* 0x00005f000e007a0c */ /* 0x000fc60003f46270 */
[----:B------:R-:W-:Y:S01]  /*d4f90*/  IMAD.WIDE R14, R0, 0x2, R4 ;  /* 0x00000002000e7825 */ /* 0x000fe200078e0204 */
[----:B------:R-:W-:Y:S03]  /*d4fa0*/  STL.64 [R1+0x3300], R18 ;  /* 0x0033001201007387 */ /* 0x000fe60000100a00 */
[----:B------:R-:W-:Y:S01]  /*d4fb0*/  STL [R1+0x32f8], R16 ;  /* 0x0032f81001007387 */ /* 0x000fe20000100800 */
[C---:B------:R-:W-:Y:S02]  /*d4fc0*/  ISETP.LT.AND P4, PT, R25.reuse, c[0x0][0x178], !P4 ;  /* 0x00005e0019007a0c */ /* 0x040fe40006781270 */
[----:B------:R-:W-:Y:S01]  /*d4fd0*/  ISETP.LT.AND P5, PT, R22, c[0x0][0x178], !P0 ;  /* 0x00005e0016007a0c */ /* 0x000fe200047a1270 */
[C---:B------:R-:W-:Y:S01]  /*d4fe0*/  IMAD.WIDE R8, R0.reuse, 0x2, R6 ;  /* 0x0000000200087825 */ /* 0x040fe200078e0206 */
[----:B------:R-:W-:Y:S02]  /*d4ff0*/  IADD3 R10, R0, c[0x0][0x198], RZ ;  /* 0x00006600000a7a10 */ /* 0x000fe40007ffe0ff */
[----:B------:R-:W-:-:S02]  /*d5000*/  ISETP.LT.AND P0, PT, R25, c[0x0][0x178], !P0 ;  /* 0x00005e0019007a0c */ /* 0x000fc40004701270 */
[----:B------:R-:W-:Y:S01]  /*d5010*/  IADD3 R0, R10, c[0x0][0x198], RZ ;  /* 0x000066000a007a10 */ /* 0x000fe20007ffe0ff */
[----:B--2---:R0:W-:Y:S04]  /*d5020*/  @P6 STG.E.U16 [R14.64], R13 ;  /* 0x0000000d0e006986 */ /* 0x0041e8000c101506 */
[----:B0-----:R-:W2:Y:S01]  /*d5030*/  LDL.LU R15, [R1+0x31c4] ;  /* 0x0031c400010f7983 */ /* 0x001ea20000300800 */
[----:B------:R0:W-:Y:S01]  /*d5040*/  @P4 STG.E.U16 [R8.64], R11 ;  /* 0x0000000b08004986 */ /* 0x0001e2000c101506 */
[----:B------:R-:W-:Y:S02]  /*d5050*/  PRMT R3, R13, 0x7632, R3 ;  /* 0x000076320d037816 */ /* 0x000fe40000000003 */
[----:B------:R-:W-:Y:S02]  /*d5060*/  ISETP.LT.AND P6, PT, R22, c[0x0][0x178], !P1 ;  /* 0x00005e0016007a0c */ /* 0x000fe40004fc1270 */
[----:B------:R-:W-:Y:S01]  /*d5070*/  ISETP.LT.AND P4, PT, R25, c[0x0][0x178], !P1 ;  /* 0x00005e0019007a0c */ /* 0x000fe20004f81270 */
[----:B------:R-:W-:Y:S01]  /*d5080*/  ISETP.GE.AND P1, PT, R23, c[0x0][0x17c], PT ;  /* 0x00005f0017007a0c */ /* 0x000fe20003f26270 */
[----:B------:R-:W-:Y:S01]  /*d5090*/  PRMT R14, R11, 0x7632, R14 ;  /* 0x000076320b0e7816 */ /* 0x000fe2000000000e */
[----:B------:R-:W5:Y:S01]  /*d50a0*/  LDL.LU R23, [R1+0x6ac] ;  /* 0x0006ac0001177983 */ /* 0x000f620000300800 */
[----:B0-----:R-:W-:-:S04]  /*d50b0*/  IMAD.WIDE R8, R10, 0x2, R4 ;  /* 0x000000020a087825 */ /* 0x001fc800078e0204 */
[----:B------:R-:W-:Y:S01]  /*d50c0*/  IMAD.WIDE R10, R10, 0x2, R6 ;  /* 0x000000020a0a7825 */ /* 0x000fe200078e0206 */
[----:B------:R-:W-:Y:S01]  /*d50d0*/  @P5 STG.E.U16 [R8.64], R3 ;  /* 0x0000000308005986 */ /* 0x000fe2000c101506 */
[----:B----4-:R-:W-:Y:S02]  /*d50e0*/  ISETP.GE.AND P5, PT, R24, c[0x0][0x17c], PT ;  /* 0x00005f0018007a0c */ /* 0x010fe40003fa6270 */
[----:B------:R-:W4:Y:S02]  /*d50f0*/  LDL.LU R24, [R1+0x56c] ;  /* 0x00056c0001187983 */ /* 0x000f240000300800 */
[----:B------:R-:W4:Y:S01]  /*d5100*/  LDL.LU R16, [R1+0x31c8] ;  /* 0x0031c80001107983 */ /* 0x000f220000300800 */
[----:B------:R0:W-:Y:S04]  /*d5110*/  @P0 STG.E.U16 [R10.64], R14 ;  /* 0x0000000e0a000986 */ /* 0x0001e8000c101506 */
[----:B0-----:R-:W4:Y:S01]  /*d5120*/  LDL.LU R14, [R1+0x31d0] ;  /* 0x0031d000010e7983 */ /* 0x001f220000300800 */
[----:B------:R-:W-:-:S04]  /*d5130*/  IMAD.WIDE R12, R0, 0x2, R4 ;  /* 0x00000002000c7825 */ /* 0x000fc800078e0204 */
[----:B------:R-:W-:Y:S01]  /*d5140*/  IMAD.WIDE R8, R0, 0x2, R6 ;  /* 0x0000000200087825 */ /* 0x000fe200078e0206 */
[----:B---3--:R0:W-:Y:S01]  /*d5150*/  @P6 STG.E.U16 [R12.64], R26 ;  /* 0x0000001a0c006986 */ /* 0x0081e2000c101506 */
[----:B------:R-:W-:Y:S02]  /*d5160*/  ISETP.LT.AND P6, PT, R22, c[0x0][0x178], !P2 ;  /* 0x00005e0016007a0c */ /* 0x000fe400057c1270 */
[----:B------:R-:W-:Y:S01]  /*d5170*/  IADD3 R0, R0, c[0x0][0x198], RZ ;  /* 0x0000660000007a10 */ /* 0x000fe20007ffe0ff */
[----:B------:R1:W-:Y:S01]  /*d5180*/  @P4 STG.E.U16 [R8.64], R27 ;  /* 0x0000001b08004986 */ /* 0x0003e2000c101506 */
[----:B------:R-:W-:Y:S02]  /*d5190*/  PRMT R3, R26, 0x7632, R3 ;  /* 0x000076321a037816 */ /* 0x000fe40000000003 */
[----:B0-----:R-:W3:Y:S01]  /*d51a0*/  LDL.LU R26, [R1+0x69c] ;  /* 0x00069c00011a7983 */ /* 0x001ee20000300800 */
[----:B-1----:R-:W-:-:S06]  /*d51b0*/  IMAD.WIDE R8, R0, 0x2, R4 ;  /* 0x0000000200087825 */ /* 0x002fcc00078e0204 */
[----:B------:R0:W-:Y:S01]  /*d51c0*/  @P6 STG.E.U16 [R8.64], R3 ;  /* 0x0000000308006986 */ /* 0x0001e2000c101506 */
[----:B------:R-:W-:Y:S02]  /*d51d0*/  ISETP.LT.AND P2, PT, R25, c[0x0][0x178], !P2 ;  /* 0x00005e0019007a0c */ /* 0x000fe40005741270 */
[----:B--2---:R-:W-:Y:S02]  /*d51e0*/  ISETP.GE.AND P6, PT, R15, c[0x0][0x17c], PT ;  /* 0x00005f000f007a0c */ /* 0x004fe40003fc6270 */
[----:B------:R-:W2:Y:S01]  /*d51f0*/  LDL.LU R15, [R1+0x31cc] ;  /* 0x0031cc00010f7983 */ /* 0x000ea20000300800 */
[----:B------:R-:W-:Y:S02]  /*d5200*/  PRMT R12, R27, 0x7632, R12 ;  /* 0x000076321b0c7816 */ /* 0x000fe4000000000c */
[----:B------:R-:W-:Y:S01]  /*d5210*/  ISETP.LT.AND P4, PT, R22, c[0x0][0x178], !P3 ;  /* 0x00005e0016007a0c */ /* 0x000fe20005f81270 */
[----:B------:R-:W-:Y:S01]  /*d5220*/  IMAD.WIDE R10, R0, 0x2, R6 ;  /* 0x00000002000a7825 */ /* 0x000fe200078e0206 */
[----:B------:R-:W-:-:S02]  /*d5230*/  ISETP.LT.AND P3, PT, R25, c[0x0][0x178], !P3 ;  /* 0x00005e0019007a0c */ /* 0x000fc40005f61270 */
[----:B------:R-:W-:Y:S02]  /*d5240*/  IADD3 R0, R0, c[0x0][0x198], RZ ;  /* 0x0000660000007a10 */ /* 0x000fe40007ffe0ff */
[----:B-----5:R-:W-:Y:S01]  /*d5250*/  ISETP.GE.AND P0, PT, R17, c[0x0][0x17c], PT ;  /* 0x00005f0011007a0c */ /* 0x020fe20003f06270 */
[----:B------:R-:W5:Y:S04]  /*d5260*/  LDL.LU R27, [R1+0x63c] ;  /* 0x00063c00011b7983 */ /* 0x000f680000300800 */
[----:B------:R1:W-:Y:S01]  /*d5270*/  @P2 STG.E.U16 [R10.64], R12 ;  /* 0x0000000c0a002986 */ /* 0x0003e2000c101506 */
[----:B------:R-:W-:Y:S01]  /*d5280*/  ISETP.LT.AND P2, PT, R22, c[0x0][0x178], !P1 ;  /* 0x00005e0016007a0c */ /* 0x000fe20004f41270 */
[C---:B0-----:R-:W-:Y:S01]  /*d5290*/  IMAD.WIDE R8, R0.reuse, 0x2, R4 ;  /* 0x0000000200087825 */ /* 0x041fe200078e0204 */
[----:B------:R-:W-:-:S04]  /*d52a0*/  IADD3 R3, R0, c[0x0][0x198], RZ ;  /* 0x0000660000037a10 */ /* 0x000fc80007ffe0ff */
[----:B------:R0:W-:Y:S01]  /*d52b0*/  @P4 STG.E.U16 [R8.64], R23 ;  /* 0x0000001708004986 */ /* 0x0001e2000c101506 */
[----:B-1----:R-:W-:Y:S01]  /*d52c0*/  IMAD.WIDE R10, R0, 0x2, R6 ;  /* 0x00000002000a7825 */ /* 0x002fe200078e0206 */
[----:B------:R-:W-:-:S04]  /*d52d0*/  PRMT R0, R23, 0x7632, R0 ;  /* 0x0000763217007816 */ /* 0x000fc80000000000 */
[----:B----4-:R1:W-:Y:S01]  /*d52e0*/  @P3 STG.E.U16 [R10.64], R24 ;  /* 0x000000180a003986 */ /* 0x0103e2000c101506 */
[----:B0-----:R-:W-:Y:S01]  /*d52f0*/  IMAD.WIDE R8, R3, 0x2, R4 ;  /* 0x0000000203087825 */ /* 0x001fe200078e0204 */
[----:B------:R-:W-:Y:S02]  /*d5300*/  ISETP.GE.AND P3, PT, R16, c[0x0][0x17c], PT ;  /* 0x00005f0010007a0c */ /* 0x000fe40003f66270 */
[----:B------:R-:W4:Y:S04]  /*d5310*/  LDL.LU R23, [R1+0x6cc] ;  /* 0x0006cc0001177983 */ /* 0x000f280000300800 */
[----:B------:R-:W0:Y:S04]  /*d5320*/  LDS.128 R16, [R2] ;  /* 0x0000000002107984 */ /* 0x000e280000000c00 */
[----:B------:R1:W-:Y:S01]  /*d5330*/  @P2 STG.E.U16 [R8.64], R0 ;  /* 0x0000000008002986 */ /* 0x0003e2000c101506 */
[----:B------:R-:W-:-:S02]  /*d5340*/  ISETP.GE.AND P2, PT, R14, c[0x0][0x17c], PT ;  /* 0x00005f000e007a0c */ /* 0x000fc40003f46270 */
[----:B------:R-:W4:Y:S01]  /*d5350*/  LDL.LU R14, [R1+0x31d4] ;  /* 0x0031d400010e7983 */ /* 0x000f220000300800 */
[----:B------:R-:W-:Y:S02]  /*d5360*/  ISETP.LT.AND P1, PT, R25, c[0x0][0x178], !P1 ;  /* 0x00005e0019007a0c */ /* 0x000fe40004f21270 */
[----:B------:R-:W-:Y:S02]  /*d5370*/  ISETP.LT.AND P4, PT, R22, c[0x0][0x178], !P5 ;  /* 0x00005e0016007a0c */ /* 0x000fe40006f81270 */
[C---:B------:R-:W-:Y:S02]  /*d5380*/  IADD3 R12, R3.reuse, c[0x0][0x198], RZ ;  /* 0x00006600030c7a10 */ /* 0x040fe40007ffe0ff */
[----:B------:R-:W-:Y:S01]  /*d5390*/  PRMT R13, R24, 0x7632, R13 ;  /* 0x00007632180d7816 */ /* 0x000fe2000000000d */
[----:B-1----:R-:W-:Y:S01]  /*d53a0*/  IMAD.WIDE R10, R3, 0x2, R6 ;  /* 0x00000002030a7825 */ /* 0x002fe200078e0206 */
[----:B------:R-:W4:Y:S03]  /*d53b0*/  LDL.LU R24, [R1+0x64c] ;  /* 0x00064c0001187983 */ /* 0x000f260000300800 */
[----:B------:R-:W-:-:S02]  /*d53c0*/  IMAD.WIDE R8, R12, 0x2, R4 ;  /* 0x000000020c087825 */ /* 0x000fc400078e0204 */
[----:B------:R-:W-:Y:S03]  /*d53d0*/  @P1 STG.E.U16 [R10.64], R13 ;  /* 0x0000000d0a001986 */ /* 0x000fe6000c101506 */
[----:B---3--:R1:W-:Y:S01]  /*d53e0*/  @P4 STG.E.U16 [R8.64], R26 ;  /* 0x0000001a08004986 */ /* 0x0083e2000c101506 */
[----:B0-----:R-:W-:Y:S01]  /*d53f0*/  STL [R1+0x24], R17 ;  /* 0x0000241101007387 */ /* 0x001fe20000100800 */
[----:B------:R-:W-:Y:S01]  /*d5400*/  STL.64 [R1+0x28], R18 ;  /* 0x0000281201007387 */ /* 0x000fe20000100a00 */
[C---:B------:R-:W-:Y:S01]  /*d5410*/  IADD3 R0, R12.reuse, c[0x0][0x198], RZ ;  /* 0x000066000c007a10 */ /* 0x040fe20007ffe0ff */
[----:B-1----:R-:W-:Y:S01]  /*d5420*/  IMAD.WIDE R8, R12, 0x2, R6 ;  /* 0x000000020c087825 */ /* 0x002fe200078e0206 */
[----:B------:R-:W-:-:S03]  /*d5430*/  PRMT R12, R26, 0x7632, R12 ;  /* 0x000076321a0c7816 */ /* 0x000fc6000000000c */
[----:B------:R-:W-:Y:S02]  /*d5440*/  IMAD.MOV.U32 R26, RZ, RZ, R16 ;  /* 0x000000ffff1a7224 */ /* 0x000fe400078e0010 */
[----:B------:R-:W0:Y:S01]  /*d5450*/  LDS.128 R16, [R28] ;  /* 0x000000001c107984 */ /* 0x000e220000000c00 */
[----:B--2---:R-:W-:-:S03]  /*d5460*/  ISETP.GE.AND P4, PT, R15, c[0x0][0x17c], PT ;  /* 0x00005f000f007a0c */ /* 0x004fc60003f86270 */
[----:B------:R-:W2:Y:S01]  /*d5470*/  LDL.LU R15, [R1+0x31d8] ;  /* 0x0031d800010f7983 */ /* 0x000ea20000300800 */
[----:B------:R-:W-:Y:S02]  /*d5480*/  ISETP.LT.AND P5, PT, R25, c[0x0][0x178], !P5 ;  /* 0x00005e0019007a0c */ /* 0x000fe40006fa1270 */
[----:B------:R-:W-:Y:S01]  /*d5490*/  ISETP.LT.AND P1, PT, R22, c[0x0][0x178], !P0 ;  /* 0x00005e0016007a0c */ /* 0x000fe20004721270 */
[----:B------:R-:W-:Y:S01]  /*d54a0*/  IMAD.WIDE R10, R0, 0x2, R4 ;  /* 0x00000002000a7825 */ /* 0x000fe200078e0204 */
[----:B-----5:R-:W-:-:S09]  /*d54b0*/  PRMT R3, R27, 0x7632, R3 ;  /* 0x000076321b037816 */ /* 0x020fd20000000003 */
[----:B------:R1:W-:Y:S02]  /*d54c0*/  @P5 STG.E.U16 [R8.64], R27 ;  /* 0x0000001b08005986 */ /* 0x0003e4000c101506 */
[----:B------:R3:W-:Y:S02]  /*d54d0*/  @P1 STG.E.U16 [R10.64], R12 ;  /* 0x0000000c0a001986 */ /* 0x0007e4000c101506 */
[----:B-1----:R-:W5:Y:S01]  /*d54e0*/  LDL.LU R27, [R1+0x6d0] ;  /* 0x0006d000011b7983 */ /* 0x002f620000300800 */
[----:B0-----:R-:W-:Y:S02]  /*d54f0*/  STL [R1+0x34], R17 ;  /* 0x0000341101007387 */ /* 0x001fe40000100800 */
[----:B------:R-:W-:Y:S01]  /*d5500*/  STL.64 [R1+0x38], R18 ;  /* 0x0000381201007387 */ /* 0x000fe20000100a00 */
[----:B----4-:R-:W-:Y:S01]  /*d5510*/  ISETP.GE.AND P1, PT, R14, c[0x0][0x17c], PT ;  /* 0x00005f000e007a0c */ /* 0x010fe20003f26270 */
[----:B------:R-:W-:Y:S02]  /*d5520*/  IMAD.MOV.U32 R14, RZ, RZ, R16 ;  /* 0x000000ffff0e7224 */ /* 0x000fe400078e0010 */
[----:B------:R-:W0:Y:S01]  /*d5530*/  LDS.128 R16, [R29] ;  /* 0x000000001d107984 */ /* 0x000e220000000c00 */
[----:B------:R-:W-:-:S02]  /*d5540*/  ISETP.LT.AND P0, PT, R25, c[0x0][0x178], !P0 ;  /* 0x00005e0019007a0c */ /* 0x000fc40004701270 */
[----:B------:R-:W-:Y:S01]  /*d5550*/  ISETP.LT.AND P5, PT, R22, c[0x0][0x178], !P6 ;  /* 0x00005e0016007a0c */ /* 0x000fe200077a1270 */
[----:B------:R-:W-:Y:S02]  /*d5560*/  ISETP.LT.AND P6, PT, R25, c[0x0][0x178], !P6 ;  /* 0x00005e0019007a0c */ /* 0x000fe400077c1270 */
[C---:B------:R-:W-:Y:S01]  /*d5570*/  IMAD.WIDE R8, R0.reuse, 0x2, R6 ;  /* 0x0000000200087825 */ /* 0x040fe200078e0206 */
[----:B------:R-:W-:-:S04]  /*d5580*/  IADD3 R0, R0, c[0x0][0x198], RZ ;  /* 0x0000660000007a10 */ /* 0x000fc80007ffe0ff */
[C---:B------:R-:W-:Y:S01]  /*d5590*/  IADD3 R13, R0.reuse, c[0x0][0x198], RZ ;  /* 0x00006600000d7a10 */ /* 0x040fe20007ffe0ff */
[C---:B---3--:R-:W-:Y:S02]  /*d55a0*/  IMAD.WIDE R10, R0.reuse, 0x2, R6 ;  /* 0x00000002000a7825 */ /* 0x048fe400078e0206 */
[----:B------:R1:W-:Y:S02]  /*d55b0*/  @P0 STG.E.U16 [R8.64], R3 ;  /* 0x0000000308000986 */ /* 0x0003e4000c101506 */
[----:B-1----:R-:W-:Y:S01]  /*d55c0*/  IMAD.WIDE R8, R0, 0x2, R4 ;  /* 0x0000000200087825 */ /* 0x002fe200078e0204 */
[----:B------:R-:W-:-:S04]  /*d55d0*/  IADD3 R0, R13, c[0x0][0x198], RZ ;  /* 0x000066000d007a10 */ /* 0x000fc80007ffe0ff */
[----:B------:R1:W-:Y:S01]  /*d55e0*/  @P5 STG.E.U16 [R8.64], R23 ;  /* 0x0000001708005986 */ /* 0x0003e2000c101506 */
[----:B------:R3:W-:Y:S01]  /*d55f0*/  @P6 STG.E.U16 [R10.64], R24 ;  /* 0x000000180a006986 */ /* 0x0007e2000c101506 */
[----:B------:R-:W-:Y:S01]  /*d5600*/  PRMT R12, R23, 0x7632, R12 ;  /* 0x00007632170c7816 */ /* 0x000fe2000000000c */
[----:B-1----:R-:W-:-:S04]  /*d5610*/  IMAD.WIDE R8, R13, 0x2, R4 ;  /* 0x000000020d087825 */ /* 0x002fc800078e0204 */
[----:B---3--:R-:W-:Y:S02]  /*d5620*/  IMAD.WIDE R10, R13, 0x2, R6 ;  /* 0x000000020d0a7825 */ /* 0x008fe400078e0206 */
[----:B------:R-:W3:Y:S01]  /*d5630*/  LDL.LU R13, [R1+0x31dc] ;  /* 0x0031dc00010d7983 */ /* 0x000ee20000300800 */
[----:B------:R-:W-:Y:S02]  /*d5640*/  PRMT R3, R24, 0x7632, R3 ;  /* 0x0000763218037816 */ /* 0x000fe40000000003 */
[----:B--2---:R-:W-:Y:S02]  /*d5650*/  ISETP.GE.AND P6, PT, R15, c[0x0][0x17c], PT ;  /* 0x00005f000f007a0c */ /* 0x004fe40003fc6270 */
[----:B------:R-:W2:Y:S01]  /*d5660*/  LDL.LU R15, [R1+0x31e0] ;  /* 0x0031e000010f7983 */ /* 0x000ea20000300800 */
[----:B------:R-:W4:Y:S02]  /*d5670*/  LDL.LU R23, [R1+0x6e0] ;  /* 0x0006e00001177983 */ /* 0x000f240000300800 */
[----:B0-----:R0:W-:Y:S02]  /*d5680*/  STL [R1+0x14], R17 ;  /* 0x0000141101007387 */ /* 0x0011e40000100800 */
[----:B------:R1:W-:Y:S02]  /*d5690*/  STL.64 [R1+0x18], R18 ;  /* 0x0000181201007387 */ /* 0x0003e40000100a00 */
[----:B0-----:R-:W-:Y:S01]  /*d56a0*/  IMAD.MOV.U32 R17, RZ, RZ, R16 ;  /* 0x000000ffff117224 */ /* 0x001fe200078e0010 */
[----:B-1----:R-:W2:Y:S01]  /*d56b0*/  LDL.LU.64 R18, [R1+0x3300] ;  /* 0x0033000001127983 */ /* 0x002ea20000300a00 */
[----:B------:R-:W4:Y:S02]  /*d56c0*/  LDL.LU R16, [R1+0x32f8] ;  /* 0x0032f80001107983 */ /* 0x000f240000300800 */
[----:B------:R-:W4:Y:S01]  /*d56d0*/  LDL.LU R24, [R1+0x31e4] ;  /* 0x0031e40001187983 */ /* 0x000f220000300800 */
[C---:B------:R-:W-:Y:S01]  /*d56e0*/  ISETP.LT.AND P0, PT, R22.reuse, c[0x0][0x178], !P3 ;  /* 0x00005e0016007a0c */ /* 0x040fe20005f01270 */
[C---:B------:R-:W-:Y:S01]  /*d56f0*/  ISETP.LT.AND P3, PT, R25.reuse, c[0x0][0x178], !P3 ;  /* 0x00005e0019007a0c */ /* 0x040fe20005f61270 */
[----:B------:R-:W-:Y:S01]  /*d5700*/  ISETP.LT.AND P5, PT, R22, c[0x0][0x178], !P2 ;  /* 0x00005e0016007a0c */ /* 0x000fe200057a1270 */
[----:B------:R-:W-:-:S10]  /*d5710*/  ISETP.LT.AND P2, PT, R25, c[0x0][0x178], !P2 ;  /* 0x00005e0019007a0c */ /* 0x000fd40005741270 */
[----:B------:R0:W-:Y:S01]  /*d5720*/  @P0 STG.E.U16 [R8.64], R12 ;  /* 0x0000000c08000986 */ /* 0x0001e2000c101506 */
[----:B------:R1:W-:Y:S01]  /*d5730*/  @P3 STG.E.U16 [R10.64], R3 ;  /* 0x000000030a003986 */ /* 0x0003e2000c101506 */
[----:B------:R-:W-:Y:S01]  /*d5740*/  ISETP.LT.AND P3, PT, R22, c[0x0][0x178], !P4 ;  /* 0x00005e0016007a0c */ /* 0x000fe20006761270 */
[----:B0-----:R-:W-:-:S05]  /*d5750*/  IMAD.WIDE R8, R0, 0x2, R4 ;  /* 0x0000000200087825 */ /* 0x001fca00078e0204 */
[----:B-----5:R0:W-:Y:S01]  /*d5760*/  @P5 STG.E.U16 [R8.64], R27 ;  /* 0x0000001b08005986 */ /* 0x0201e2000c101506 */
[----:B-1----:R-:W-:Y:S02]  /*d5770*/  PRMT R3, R27, 0x7632, R3 ;  /* 0x000076321b037816 */ /* 0x002fe40000000003 */
[----:B0-----:R-:W-:-:S05]  /*d5780*/  IADD3 R8, R0, c[0x0][0x198], RZ ;  /* 0x0000660000087a10 */ /* 0x001fca0007ffe0ff */
[----:B------:R-:W-:Y:S01]  /*d5790*/  IMAD.WIDE R10, R8, 0x2, R4 ;  /* 0x00000002080a7825 */ /* 0x000fe200078e0204 */
[----:B---3--:R-:W-:-:S03]  /*d57a0*/  ISETP.GE.AND P0, PT, R13, c[0x0][0x17c], PT ;  /* 0x00005f000d007a0c */ /* 0x008fc60003f06270 */
[----:B------:R-:W-:-:S05]  /*d57b0*/  IMAD.WIDE R12, R0, 0x2, R6 ;  /* 0x00000002000c7825 */ /* 0x000fca00078e0206 */
[----:B------:R-:W-:Y:S01]  /*d57c0*/  @P2 STG.E.U16 [R12.64], R26 ;  /* 0x0000001a0c002986 */ /* 0x000fe2000c101506 */
[----:B------:R0:W-:Y:S02]  /*d57d0*/  @P3 STG.E.U16 [R10.64], R3 ;  /* 0x000000030a003986 */ /* 0x0001e4000c101506 */
[----:B0-----:R-:W-:Y:S01]  /*d57e0*/  PRMT R3, R26, 0x7632, R3 ;  /* 0x000076321a037816 */ /* 0x001fe20000000003 */
[----:B------:R-:W-:Y:S01]  /*d57f0*/  LOP3.LUT R26, R2, 0x60, RZ, 0x3c, !PT ;  /* 0x00000060021a7812 */ /* 0x000fe200078e3cff */
[C---:B------:R-:W-:Y:S02]  /*d5800*/  ISETP.LT.AND P4, PT, R25.reuse, c[0x0][0x178], !P4 ;  /* 0x00005e0019007a0c */ /* 0x040fe40006781270 */
[----:B------:R-:W-:Y:S01]  /*d5810*/  ISETP.LT.AND P5, PT, R22, c[0x0][0x178], !P1 ;  /* 0x00005e0016007a0c */ /* 0x000fe20004fa1270 */
[----:B------:R-:W-:Y:S01]  /*d5820*/  ISETP.LT.AND P1, PT, R25, c[0x0][0x178], !P1 ;  /* 0x00005e0019007a0c */ /* 0x000fe20004f21270 */
[C---:B------:R-:W-:Y:S01]  /*d5830*/  IADD3 R0, R8.reuse, c[0x0][0x198], RZ ;  /* 0x0000660008007a10 */ /* 0x040fe20007ffe0ff */
[----:B------:R-:W-:-:S04]  /*d5840*/  IMAD.WIDE R8, R8, 0x2, R6 ;  /* 0x0000000208087825 */ /* 0x000fc800078e0206 */
[----:B------:R-:W-:-:S04]  /*d5850*/  IMAD.WIDE R10, R0, 0x2, R4 ;  /* 0x00000002000a7825 */ /* 0x000fc800078e0204 */
[----:B------:R-:W-:Y:S01]  /*d5860*/  IMAD.WIDE R12, R0, 0x2, R6 ;  /* 0x00000002000c7825 */ /* 0x000fe200078e0206 */
[----:B------:R-:W-:Y:S04]  /*d5870*/  @P4 STG.E.U16 [R8.64], R3 ;  /* 0x0000000308004986 */ /* 0x000fe8000c101506 */
[----:B--2---:R-:W-:Y:S01]  /*d5880*/  STL.64 [R1+0x32f0], R18 ;  /* 0x0032f01201007387 */ /* 0x004fe20000100a00 */
[----:B----4-:R-:W-:Y:S02]  /*d5890*/  STL.64 [R1+0x32e8], R16 ;  /* 0x0032e81001007387 */ /* 0x010fe40000100a00 */
[----:B------:R-:W0:Y:S01]  /*d58a0*/  LDS.128 R16, [R26] ;  /* 0x000000001a107984 */ /* 0x000e220000000c00 */
[----:B------:R1:W-:Y:S03]  /*d58b0*/  @P5 STG.E.U16 [R10.64], R23 ;  /* 0x000000170a005986 */ /* 0x0003e6000c101506 */
[----:B------:R-:W-:Y:S01]  /*d58c0*/  @P1 STG.E.U16 [R12.64], R14 ;  /* 0x0000000e0c001986 */ /* 0x000fe2000c101506 */
[----:B------:R-:W-:Y:S01]  /*d58d0*/  ISETP.LT.AND P1, PT, R22, c[0x0][0x178], !P6 ;  /* 0x00005e0016007a0c */ /* 0x000fe20007721270 */
[----:B------:R-:W2:Y:S01]  /*d58e0*/  LDL.LU R27, [R1+0x6f0] ;  /* 0x0006f000011b7983 */ /* 0x000ea20000300800 */
[----:B------:R-:W-:-:S02]  /*d58f0*/  ISETP.GE.AND P2, PT, R15, c[0x0][0x17c], PT ;  /* 0x00005f000f007a0c */ /* 0x000fc40003f46270 */
[----:B------:R-:W3:Y:S01]  /*d5900*/  LDL.LU R15, [R1+0x31e8] ;  /* 0x0031e800010f7983 */ /* 0x000ee20000300800 */
[----:B------:R-:W-:Y:S02]  /*d5910*/  ISETP.GE.AND P3, PT, R24, c[0x0][0x17c], PT ;  /* 0x00005f0018007a0c */ /* 0x000fe40003f66270 */
[----:B-1----:R-:W-:Y:S02]  /*d5920*/  IADD3 R10, R0, c[0x0][0x198], RZ ;  /* 0x00006600000a7a10 */ /* 0x002fe40007ffe0ff */
[----:B------:R-:W-:-:S03]  /*d5930*/  PRMT R3, R23, 0x7632, R3 ;  /* 0x0000763217037816 */ /* 0x000fc60000000003 */
[----:B------:R-:W-:-:S05]  /*d5940*/  IMAD.WIDE R8, R10, 0x2, R4 ;  /* 0x000000020a087825 */ /* 0x000fca00078e0204 */
[----:B------:R-:W-:Y:S04]  /*d5950*/  @P1 STG.E.U16 [R8.64], R3 ;  /* 0x0000000308001986 */ /* 0x000fe8000c101506 */
[----:B0-----:R-:W-:Y:S01]  /*d5960*/  STL [R1+0x4], R17 ;  /* 0x0000041101007387 */ /* 0x001fe20000100800 */
[----:B------:R0:W-:Y:S02]  /*d5970*/  STL.64 [R1+0x8], R18 ;  /* 0x0000081201007387 */ /* 0x0001e40000100a00 */
[----:B------:R-:W-:Y:S01]  /*d5980*/  IMAD.MOV.U32 R24, RZ, RZ, R16 ;  /* 0x000000ffff187224 */ /* 0x000fe200078e0010 */
[----:B0-----:R-:W4:Y:S01]  /*d5990*/  LDL.LU.64 R18, [R1+0x32f0] ;  /* 0x0032f00001127983 */ /* 0x001f220000300a00 */
[----:B------:R-:W5:Y:S02]  /*d59a0*/  LDL.LU.64 R16, [R1+0x32e8] ;  /* 0x0032e80001107983 */ /* 0x000f640000300a00 */
[----:B------:R-:W2:Y:S02]  /*d59b0*/  LDL.LU R23, [R1+0x31f0] ;  /* 0x0031f00001177983 */ /* 0x000ea40000300800 */
[----:B------:R-:W2:Y:S01]  /*d59c0*/  LDL.LU R9, [R1+0x31ec] ;  /* 0x0031ec0001097983 */ /* 0x000ea20000300800 */
[----:B------:R-:W-:-:S02]  /*d59d0*/  ISETP.LT.AND P6, PT, R25, c[0x0][0x178], !P6 ;  /* 0x00005e0019007a0c */ /* 0x000fc400077c1270 */
[C---:B------:R-:W-:Y:S01]  /*d59e0*/  IADD3 R0, R10.reuse, c[0x0][0x198], RZ ;  /* 0x000066000a007a10 */ /* 0x040fe20007ffe0ff */
[----:B------:R-:W-:Y:S01]  /*d59f0*/  IMAD.WIDE R10, R10, 0x2, R6 ;  /* 0x000000020a0a7825 */ /* 0x000fe200078e0206 */
[----:B------:R-:W-:-:S03]  /*d5a00*/  ISETP.LT.AND P4, PT, R22, c[0x0][0x178], !P0 ;  /* 0x00005e0016007a0c */ /* 0x000fc60004781270 */
[----:B------:R-:W-:Y:S01]  /*d5a10*/  IMAD.WIDE R12, R0, 0x2, R4 ;  /* 0x00000002000c7825 */ /* 0x000fe200078e0204 */
[----:B-----5:R-:W-:Y:S02]  /*d5a20*/  PRMT R16, R14, 0x7632, R16 ;  /* 0x000076320e107816 */ /* 0x020fe40000000010 */
[----:B--2---:R-:W-:-:S03]  /*d5a30*/  ISETP.GE.AND P1, PT, R9, c[0x0][0x17c], PT ;  /* 0x00005f0009007a0c */ /* 0x004fc60003f26270 */
[----:B------:R-:W-:Y:S02]  /*d5a40*/  @P6 STG.E.U16 [R10.64], R16 ;  /* 0x000000100a006986 */ /* 0x000fe4000c101506 */
[----:B------:R-:W0:Y:S04]  /*d5a50*/  LDS.128 R8, [R2+0x400] ;  /* 0x0004000002087984 */ /* 0x000e280000000c00 */
[----:B------:R-:W-:Y:S01]  /*d5a60*/  @P4 STG.E.U16 [R12.64], R27 ;  /* 0x0000001b0c004986 */ /* 0x000fe2000c101506 */
[----:B------:R-:W-:Y:S02]  /*d5a70*/  ISETP.LT.AND P4, PT, R22, c[0x0][0x178], !P2 ;  /* 0x00005e0016007a0c */ /* 0x000fe40005781270 */
[----:B------:R-:W2:Y:S04]  /*d5a80*/  LDL.LU R22, [R1+0x31f4] ;  /* 0x0031f40001167983 */ /* 0x000ea80000300800 */
[----:B0-----:R-:W-:Y:S01]  /*d5a90*/  STL [R1+0x32d8], R9 ;  /* 0x0032d80901007387 */ /* 0x001fe20000100800 */
[----:B------:R0:W-:Y:S03]  /*d5aa0*/  STL [R1+0x32d4], R10 ;  /* 0x0032d40a01007387 */ /* 0x0001e60000100800 */
[----:B0-----:R-:W5:Y:S01]  /*d5ab0*/  LDL R10, [R1+0x11c4] ;  /* 0x0011c400010a7983 */ /* 0x001f620000100800 */
[----:B------:R-:W-:-:S02]  /*d5ac0*/  ISETP.LT.AND P5, PT, R25, c[0x0][0x178], !P0 ;  /* 0x00005e0019007a0c */ /* 0x000fc400047a1270 */
[C---:B------:R-:W-:Y:S01]  /*d5ad0*/  IADD3 R12, R0.reuse, c[0x0][0x198], RZ ;  /* 0x00006600000c7a10 */ /* 0x040fe20007ffe0ff */
[----:B---3--:R-:W-:Y:S02]  /*d5ae0*/  ISETP.GE.AND P0, PT, R15, c[0x0][0x17c], PT ;  /* 0x00005f000f007a0c */ /* 0x008fe40003f06270 */
[----:B------:R-:W-:Y:S01]  /*d5af0*/  IMAD.WIDE R14, R0, 0x2, R6 ;  /* 0x00000002000e7825 */ /* 0x000fe200078e0206 */
[----:B----4-:R-:W-:-:S03]  /*d5b00*/  PRMT R18, R27, 0x7632, R18 ;  /* 0x000076321b127816 */ /* 0x010fc60000000012 */
[----:B------:R-:W-:Y:S01]  /*d5b10*/  IMAD.WIDE R2, R12, 0x2, R4 ;  /* 0x000000020c027825 */ /* 0x000fe200078e0204 */
[----:B------:R-:W-:Y:S01]  /*d5b20*/  ISETP.LT.AND P6, PT, R25, c[0x0][0x178], !P3 ;  /* 0x00005e0019007a0c */ /* 0x000fe20005fc1270 */
[----:B------:R-:W-:Y:S04]  /*d5b30*/  STL [R1+0x32d0], R11 ;  /* 0x0032d00b01007387 */ /* 0x000fe80000100800 */
[----:B------:R-:W-:Y:S01]  /*d5b40*/  @P5 STG.E.U16 [R14.64], R17 ;  /* 0x000000110e005986 */ /* 0x000fe2000c101506 */
[----:B------:R0:W-:Y:S01]  /*d5b50*/  @P4 STG.E.U16 [R2.64], R18 ;  /* 0x0000001202004986 */ /* 0x0001e2000c101506 */
[----:B-----5:R-:W-:Y:S01]  /*d5b60*/  ISETP.LT.AND P5, PT, R10, c[0x0][0x178], !P3 ;  /* 0x00005e000a007a0c */ /* 0x020fe20005fa1270 */
[----:B------:R-:W-:Y:S02]  /*d5b70*/  ISETP.GE.AND P3, PT, R23, c[0x0][0x17c], PT ;  /* 0x00005f0017007a0c */ /* 0x000fe40003f66270 */
[----:B------:R-:W3:Y:S01]  /*d5b80*/  LDL.LU R23, [R1+0x730] ;  /* 0x0007300001177983 */ /* 0x000ee20000300800 */
[----:B0-----:R-:W4:Y:S01]  /*d5b90*/  LDL.LU R3, [R1+0x710] ;  /* 0x0007100001037983 */ /* 0x001f220000300800 */
[----:B--2---:R-:W-:-:S02]  /*d5ba0*/  ISETP.GE.AND P4, PT, R22, c[0x0][0x17c], PT ;  /* 0x00005f0016007a0c */ /* 0x004fc40003f86270 */
[----:B------:R-:W2:Y:S01]  /*d5bb0*/  LDL.LU R22, [R1+0x31fc] ;  /* 0x0031fc0001167983 */ /* 0x000ea20000300800 */
[----:B------:R-:W5:Y:S01]  /*d5bc0*/  LDL.LU R11, [R1+0x31f8] ;  /* 0x0031f800010b7983 */ /* 0x000f620000300800 */
[----:B------:R-:W-:Y:S02]  /*d5bd0*/  ISETP.LT.AND P2, PT, R25, c[0x0][0x178], !P2 ;  /* 0x00005e0019007a0c */ /* 0x000fe40005741270 */
[C---:B------:R-:W-:Y:S02]  /*d5be0*/  IADD3 R0, R12.reuse, c[0x0][0x198], RZ ;  /* 0x000066000c007a10 */ /* 0x040fe40007ffe0ff */
[----:B------:R-:W-:Y:S01]  /*d5bf0*/  PRMT R19, R17, 0x7632, R19 ;  /* 0x0000763211137816 */ /* 0x000fe20000000013 */
[----:B------:R-:W-:-:S04]  /*d5c00*/  IMAD.WIDE R12, R12, 0x2, R6 ;  /* 0x000000020c0c7825 */ /* 0x000fc800078e0206 */
[C---:B------:R-:W-:Y:S01]  /*d5c10*/  IMAD.WIDE R14, R0.reuse, 0x2, R4 ;  /* 0x00000002000e7825 */ /* 0x040fe200078e0204 */
[----:B------:R-:W2:Y:S04]  /*d5c20*/  LDL.LU R27, [R1+0x740] ;  /* 0x00074000011b7983 */ /* 0x000ea80000300800 */
[----:B------:R-:W-:Y:S01]  /*d5c30*/  @P2 STG.E.U16 [R12.64], R19 ;  /* 0x000000130c002986 */ /* 0x000fe2000c101506 */
[----:B------:R-:W-:Y:S01]  /*d5c40*/  IMAD.WIDE R16, R0, 0x2, R6 ;  /* 0x0000000200107825 */ /* 0x000fe200078e0206 */
[----:B------:R-:W-:Y:S02]  /*d5c50*/  PRMT R21, R24, 0x7632, R21 ;  /* 0x0000763218157816 */ /* 0x000fe40000000015 */
[----:B------:R-:W-:Y:S01]  /*d5c60*/  ISETP.LT.AND P2, PT, R10, c[0x0][0x178], !P0 ;  /* 0x00005e000a007a0c */ /* 0x000fe20004741270 */
[----:B----4-:R-:W-:Y:S02]  /*d5c70*/  @P5 STG.E.U16 [R14.64], R3 ;  /* 0x000000030e005986 */ /* 0x010fe4000c101506 */
[----:B------:R-:W0:Y:S04]  /*d5c80*/  LDS.128 R12, [R28+0x400] ;  /* 0x000400001c0c7984 */ /* 0x000e280000000c00 */
[----:B------:R1:W-:Y:S01]  /*d5c90*/  @P6 STG.E.U16 [R16.64], R24 ;  /* 0x0000001810006986 */ /* 0x0003e2000c101506 */
[----:B0-----:R0:W-:Y:S01]  /*d5ca0*/  STL [R1+0x32dc], R15 ;  /* 0x0032dc0f01007387 */ /* 0x0011e20000100800 */
[----:B-1----:R-:W4:Y:S01]  /*d5cb0*/  LDL.LU R24, [R1+0x32e0] ;  /* 0x0032e00001187983 */ /* 0x002f220000300800 */
[----:B------:R-:W-:-:S02]  /*d5cc0*/  IADD3 R16, R0, c[0x0][0x198], RZ ;  /* 0x0000660000107a10 */ /* 0x000fc40007ffe0ff */
[----:B------:R-:W-:Y:S01]  /*d5cd0*/  PRMT R20, R3, 0x7632, R20 ;  /* 0x0000763203147816 */ /* 0x000fe20000000014 */
[----:B------:R-:W4:Y:S02]  /*d5ce0*/  LDL.LU R28, [R1+0x3204] ;  /* 0x00320400011c7983 */ /* 0x000f240000300800 */
[----:B------:R-:W-:-:S05]  /*d5cf0*/  IMAD.WIDE R2, R16, 0x2, R4 ;  /* 0x0000000210027825 */ /* 0x000fca00078e0204 */
[----:B------:R1:W-:Y:S01]  /*d5d00*/  @P2 STG.E.U16 [R2.64], R20 ;  /* 0x0000001402002986 */ /* 0x0003e2000c101506 */
[----:B-----5:R-:W-:Y:S02]  /*d5d10*/  ISETP.GE.AND P2, PT, R11, c[0x0][0x17c], PT ;  /* 0x00005f000b007a0c */ /* 0x020fe40003f46270 */
[----:B------:R-:W5:Y:S01]  /*d5d20*/  LDL.LU R11, [R1+0x3200] ;  /* 0x00320000010b7983 */ /* 0x000f620000300800 */
[C---:B------:R-:W-:Y:S02]  /*d5d30*/  ISETP.LT.AND P0, PT, R25.reuse, c[0x0][0x178], !P0 ;  /* 0x00005e0019007a0c */ /* 0x040fe40004701270 */
[----:B------:R-:W-:Y:S02]  /*d5d40*/  ISETP.LT.AND P5, PT, R10, c[0x0][0x178], !P1 ;  /* 0x00005e000a007a0c */ /* 0x000fe40004fa1270 */
[C---:B------:R-:W-:Y:S01]  /*d5d50*/  IADD3 R0, R16.reuse, c[0x0][0x198], RZ ;  /* 0x0000660010007a10 */ /* 0x040fe20007ffe0ff */
[----:B------:R-:W-:Y:S02]  /*d5d60*/  ISETP.LT.AND P1, PT, R25, c[0x0][0x178], !P1 ;  /* 0x00005e0019007a0c */ /* 0x000fe40004f21270 */
[----:B------:R-:W-:-:S04]  /*d5d70*/  IMAD.WIDE R16, R16, 0x2, R6 ;  /* 0x0000000210107825 */ /* 0x000fc800078e0206 */
[----:B------:R-:W-:Y:S01]  /*d5d80*/  IMAD.WIDE R18, R0, 0x2, R4 ;  /* 0x0000000200127825 */ /* 0x000fe200078e0204 */
[----:B--2---:R-:W-:Y:S01]  /*d5d90*/  ISETP.GE.AND P6, PT, R22, c[0x0][0x17c], PT ;  /* 0x00005f0016007a0c */ /* 0x004fe20003fc6270 */
[----:B0-----:R-:W2:Y:S01]  /*d5da0*/  LDL.LU R15, [R1+0x720] ;  /* 0x00072000010f7983 */ /* 0x001ea20000300800 */
[C---:B-1----:R-:W-:Y:S01]  /*d5db0*/  IADD3 R20, R0.reuse, c[0x0][0x198], RZ ;  /* 0x0000660000147a10 */ /* 0x042fe20007ffe0ff */
[----:B------:R-:W-:Y:S02]  /*d5dc0*/  IMAD.WIDE R2, R0, 0x2, R6 ;  /* 0x0000000200027825 */ /* 0x000fe400078e0206 */
[----:B------:R-:W-:Y:S01]  /*d5dd0*/  @P0 STG.E.U16 [R16.64], R21 ;  /* 0x0000001510000986 */ /* 0x000fe2000c101506 */
[C---:B------:R-:W-:Y:S01]  /*d5de0*/  ISETP.LT.AND P0, PT, R10.reuse, c[0x0][0x178], !P3 ;  /* 0x00005e000a007a0c */ /* 0x040fe20005f01270 */
[----:B---3--:R-:W-:Y:S01]  /*d5df0*/  @P5 STG.E.U16 [R18.64], R23 ;  /* 0x0000001712005986 */ /* 0x008fe2000c101506 */
[----:B------:R-:W-:Y:S02]  /*d5e00*/  ISETP.LT.AND P3, PT, R25, c[0x0][0x178], !P3 ;  /* 0x00005e0019007a0c */ /* 0x000fe40005f61270 */
[----:B------:R-:W-:-:S02]  /*d5e10*/  ISETP.LT.AND P5, PT, R10, c[0x0][0x178], !P4 ;  /* 0x00005e000a007a0c */ /* 0x000fc400067a1270 */
[C---:B------:R-:W-:Y:S01]  /*d5e20*/  IADD3 R0, R20.reuse, c[0x0][0x198], RZ ;  /* 0x0000660014007a10 */ /* 0x040fe20007ffe0ff */
[----:B------:R0:W-:Y:S04]  /*d5e30*/  @P1 STG.E.U16 [R2.64], R8 ;  /* 0x0000000802001986 */ /* 0x0001e8000c101506 */
[----:B------:R1:W-:Y:S01]  /*d5e40*/  LDS.128 R16, [R29+0x400] ;  /* 0x000400001d107984 */ /* 0x0003e20000000c00 */
[----:B0-----:R-:W-:Y:S01]  /*d5e50*/  IMAD.WIDE R2, R20, 0x2, R4 ;  /* 0x0000000214027825 */ /* 0x001fe200078e0204 */
[----:B------:R-:W-:-:S03]  /*d5e60*/  PRMT R8, R8, 0x7632, R8 ;  /* 0x0000763208087816 */ /* 0x000fc60000000008 */
[----:B------:R-:W-:Y:S01]  /*d5e70*/  IMAD.WIDE R20, R20, 0x2, R6 ;  /* 0x0000000214147825 */ /* 0x000fe200078e0206 */
[----:B------:R-:W-:Y:S02]  /*d5e80*/  ISETP.LT.AND P4, PT, R25, c[0x0][0x178], !P4 ;  /* 0x00005e0019007a0c */ /* 0x000fe40006781270 */
[----:B----4-:R-:W-:Y:S01]  /*d5e90*/  PRMT R24, R23, 0x7632, R24 ;  /* 0x0000763217187816 */ /* 0x010fe20000000018 */
[----:B------:R-:W-:-:S04]  /*d5ea0*/  IMAD.WIDE R22, R0, 0x2, R4 ;  /* 0x0000000200167825 */ /* 0x000fc800078e0204 */
[----:B------:R-:W-:Y:S01]  /*d5eb0*/  @P0 STG.E.U16 [R2.64], R24 ;  /* 0x0000001802000986 */ /* 0x000fe2000c101506 */
[----:B------:R-:W-:Y:S02]  /*d5ec0*/  @P3 STG.E.U16 [R20.64], R8 ;  /* 0x0000000814003986 */ /* 0x000fe4000c101506 */
[----:B------:R-:W-:Y:S02]  /*d5ed0*/  @P5 STG.E.U16 [R22.64], R27 ;  /* 0x0000001b16005986 */ /* 0x000fe4000c101506 */
[----:B------:R-:W0:Y:S01]  /*d5ee0*/  LDS.128 R20, [R26+0x400] ;  /* 0x000400001a147984 */ /* 0x000e220000000c00 */
[----:B------:R-:W-:Y:S01]  /*d5ef0*/  ISETP.GE.AND P1, PT, R28, c[0x0][0x17c], PT ;  /* 0x00005f001c007a0c */ /* 0x000fe20003f26270 */
[----:B-1----:R-:W-:Y:S01]  /*d5f00*/  IMAD.WIDE R28, R0, 0x2, R6 ;  /* 0x00000002001c7825 */ /* 0x002fe200078e0206 */
[----:B-----5:R-:W-:-:S04]  /*d5f10*/  ISETP.GE.AND P0, PT, R11, c[0x0][0x17c], PT ;  /* 0x00005f000b007a0c */ /* 0x020fc80003f06270 */
[----:B------:R-:W-:Y:S04]  /*d5f20*/  @P4 STG.E.U16 [R28.64], R12 ;  /* 0x0000000c1c004986 */ /* 0x000fe8000c101506 */
[----:B0-----:R0:W-:Y:S04]  /*d5f30*/  STL [R1+0x32cc], R23 ;  /* 0x0032cc1701007387 */ /* 0x0011e80000100800 */
[----:B0-----:R-:W3:Y:S01]  /*d5f40*/  LDL.LU R23, [R1+0x11c8] ;  /* 0x0011c80001177983 */ /* 0x001ee20000300800 */
[----:B------:R-:W4:Y:S02]  /*d5f50*/  LDL.LU R11, [R1+0x700] ;  /* 0x00070000010b7983 */ /* 0x000f240000300800 */
[----:B------:R-:W5:Y:S02]  /*d5f60*/  LDL.LU R28, [R1+0x3208] ;  /* 0x00320800011c7983 */ /* 0x000f640000300800 */
[----:B------:R-:W4:Y:S01]  /*d5f70*/  LDL.LU R29, [R1+0x320c] ;  /* 0x00320c00011d7983 */ /* 0x000f220000300800 */
[----:B------:R-:W-:Y:S01]  /*d5f80*/  ISETP.LT.AND P3, PT, R10, c[0x0][0x178], !P6 ;  /* 0x00005e000a007a0c */ /* 0x000fe20007761270 */
[----:B------:R-:W-:Y:S01]  /*d5f90*/  ISETP.LT.AND P6, PT, R25, c[0x0][0x178], !P6 ;  /* 0x00005e0019007a0c */ /* 0x000fe200077c1270 */
[----:B------:R-:W-:-:S02]  /*d5fa0*/  IADD3 R2, R0, c[0x0][0x198], RZ ;  /* 0x0000660000027a10 */ /* 0x000fc40007ffe0ff */
[----:B------:R-:W-:Y:S02]  /*d5fb0*/  ISETP.LT.AND P5, PT, R10, c[0x0][0x178], !P2 ;  /* 0x00005e000a007a0c */ /* 0x000fe400057a1270 */
[----:B------:R-:W-:Y:S02]  /*d5fc0*/  PRMT R9, R27, 0x7632, R9 ;  /* 0x000076321b097816 */ /* 0x000fe40000000009 */
[C---:B------:R-:W-:Y:S01]  /*d5fd0*/  IADD3 R8, R2.reuse, c[0x0][0x198], RZ ;  /* 0x0000660002087a10 */ /* 0x040fe20007ffe0ff */
[----:B------:R-:W-:Y:S01]  /*d5fe0*/  IMAD.WIDE R26, R2, 0x2, R4 ;  /* 0x00000002021a7825 */ /* 0x000fe200078e0204 */
[----:B------:R-:W-:-:S03]  /*d5ff0*/  PRMT R0, R12, 0x7632, R0 ;  /* 0x000076320c007816 */ /* 0x000fc60000000000 */
[----:B------:R-:W-:-:S04]  /*d6000*/  IMAD.WIDE R2, R2, 0x2, R6 ;  /* 0x0000000202027825 */ /* 0x000fc800078e0206 */
[----:B------:R-:W-:Y:S01]  /*d6010*/  IMAD.WIDE R24, R8, 0x2, R4 ;  /* 0x0000000208187825 */ /* 0x000fe200078e0204 */
[----:B------:R0:W-:Y:S03]  /*d6020*/  @P3 STG.E.U16 [R26.64], R9 ;  /* 0x000000091a003986 */ /* 0x0001e6000c101506 */
[----:B------:R-:W-:Y:S02]  /*d6030*/  @P6 STG.E.U16 [R2.64], R0 ;  /* 0x0000000002006986 */ /* 0x000fe4000c101506 */
[----:B--2---:R-:W-:Y:S01]  /*d6040*/  @P5 STG.E.U16 [R24.64], R15 ;  /* 0x0000000f18005986 */ /* 0x004fe2000c101506 */
[----:B------:R-:W-:Y:S01]  /*d6050*/  ISETP.LT.AND P5, PT, R10, c[0x0][0x178], !P1 ;  /* 0x00005e000a007a0c */ /* 0x000fe20004fa1270 */
[----:B0-----:R-:W2:Y:S01]  /*d6060*/  LDL.LU R9, [R1+0x3210] ;  /* 0x0032100001097983 */ /* 0x001ea20000300800 */
[C---:B---3--:R-:W-:Y:S02]  /*d6070*/  ISETP.LT.AND P2, PT, R23.reuse, c[0x0][0x178], !P2 ;  /* 0x00005e0017007a0c */ /* 0x048fe40005741270 */
[----:B------:R-:W-:-:S02]  /*d6080*/  ISETP.LT.AND P3, PT, R23, c[0x0][0x178], !P1 ;  /* 0x00005e0017007a0c */ /* 0x000fc40004f61270 */
[----:B-----5:R-:W-:Y:S02]  /*d6090*/  ISETP.GE.AND P4, PT, R28, c[0x0][0x17c], PT ;  /* 0x00005f001c007a0c */ /* 0x020fe40003f86270 */
[----:B----4-:R-:W-:Y:S01]  /*d60a0*/  ISETP.GE.AND P1, PT, R29, c[0x0][0x17c], PT ;  /* 0x00005f001d007a0c */ /* 0x010fe20003f26270 */
[----:B------:R-:W-:-:S06]  /*d60b0*/  IMAD.WIDE R28, R8, 0x2, R6 ;  /* 0x00000002081c7825 */ /* 0x000fcc00078e0206 */
[----:B------:R0:W-:Y:S04]  /*d60c0*/  @P2 STG.E.U16 [R28.64], R16 ;  /* 0x000000101c002986 */ /* 0x0001e8000c101506 */
[----:B0-----:R-:W3:Y:S01]  /*d60d0*/  LDL.LU R29, [R1+0x3214] ;  /* 0x00321400011d7983 */ /* 0x001ee20000300800 */
[----:B------:R-:W-:Y:S02]  /*d60e0*/  IADD3 R2, R8, c[0x0][0x198], RZ ;  /* 0x0000660008027a10 */ /* 0x000fe40007ffe0ff */
[----:B------:R-:W-:Y:S02]  /*d60f0*/  ISETP.LT.AND P6, PT, R10, c[0x0][0x178], !P0 ;  /* 0x00005e000a007a0c */ /* 0x000fe400047c1270 */
[----:B------:R-:W-:Y:S01]  /*d6100*/  PRMT R12, R15, 0x7632, R12 ;  /* 0x000076320f0c7816 */ /* 0x000fe2000000000c */
[----:B------:R-:W-:Y:S01]  /*d6110*/  ISETP.LT.AND P0, PT, R23, c[0x0][0x178], !P0 ;  /* 0x00005e0017007a0c */ /* 0x000fe20004701270 */
[C---:B------:R-:W-:Y:S01]  /*d6120*/  IADD3 R0, R2.reuse, c[0x0][0x198], RZ ;  /* 0x0000660002007a10 */ /* 0x040fe20007ffe0ff */
[----:B------:R-:W-:Y:S01]  /*d6130*/  IMAD.WIDE R26, R2, 0x2, R4 ;  /* 0x00000002021a7825 */ /* 0x000fe200078e0204 */
[----:B------:R-:W-:-:S03]  /*d6140*/  PRMT R8, R16, 0x7632, R8 ;  /* 0x0000763210087816 */ /* 0x000fc60000000008 */
[----:B------:R-:W-:-:S04]  /*d6150*/  IMAD.WIDE R2, R2, 0x2, R6 ;  /* 0x0000000202027825 */ /* 0x000fc800078e0206 */
[C---:B------:R-:W-:Y:S01]  /*d6160*/  IMAD.WIDE R24, R0.reuse, 0x2, R4 ;  /* 0x0000000200187825 */ /* 0x040fe200078e0204 */
[----:B------:R-:W-:Y:S03]  /*d6170*/  @P5 STG.E.U16 [R26.64], R12 ;  /* 0x0000000c1a005986 */ /* 0x000fe6000c101506 */
[----:B------:R-:W-:Y:S01]  /*d6180*/  @P3 STG.E.U16 [R2.64], R8 ;  /* 0x0000000802003986 */ /* 0x000fe2000c101506 */
[----:B--2---:R-:W-:Y:S02]  /*d6190*/  ISETP.GE.AND P2, PT, R9, c[0x0][0x17c], PT ;  /* 0x00005f0009007a0c */ /* 0x004fe40003f46270 */
[----:B------:R-:W2:Y:S04]  /*d61a0*/  LDL.LU R9, [R1+0x3218] ;  /* 0x0032180001097983 */ /* 0x000ea80000300800 */
[----:B------:R-:W-:Y:S01]  /*d61b0*/  @P6 STG.E.U16 [R24.64], R11 ;  /* 0x0000000b18006986 */ /* 0x000fe2000c101506 */
[----:B------:R-:W4:Y:S01]  /*d61c0*/  LDL.LU R15, [R1+0x24] ;  /* 0x00002400010f7983 */ /* 0x000f220000300800 */
[----:B---3--:R-:W-:Y:S01]  /*d61d0*/  ISETP.GE.AND P3, PT, R29, c[0x0][0x17c], PT ;  /* 0x00005f001d007a0c */ /* 0x008fe20003f66270 */
[----:B------:R-:W-:-:S05]  /*d61e0*/  IMAD.WIDE R28, R0, 0x2, R6 ;  /* 0x00000002001c7825 */ /* 0x000fca00078e0206 */
[----:B------:R0:W-:Y:S04]  /*d61f0*/  @P0 STG.E.U16 [R28.64], R20 ;  /* 0x000000141c000986 */ /* 0x0001e8000c101506 */
[----:B0-----:R-:W3:Y:S01]  /*d6200*/  LDL.LU R28, [R1+0x321c] ;  /* 0x00321c00011c7983 */ /* 0x001ee20000300800 */
[----:B------:R-:W5:Y:S01]  /*d6210*/  LDL.LU R29, [R1+0x6d4] ;  /* 0x0006d400011d7983 */ /* 0x000f620000300800 */
[----:B------:R-:W-:Y:S01]  /*d6220*/  ISETP.LT.AND P5, PT, R10, c[0x0][0x178], !P4 ;  /* 0x00005e000a007a0c */ /* 0x000fe200067a1270 */
[----:B------:R-:W-:Y:S01]  /*d6230*/  ISETP.LT.AND P4, PT, R23, c[0x0][0x178], !P4 ;  /* 0x00005e0017007a0c */ /* 0x000fe20006781270 */
[----:B------:R-:W-:Y:S02]  /*d6240*/  IADD3 R2, R0, c[0x0][0x198], RZ ;  /* 0x0000660000027a10 */ /* 0x000fe40007ffe0ff */
[----:B------:R-:W-:-:S02]  /*d6250*/  ISETP.LT.AND P6, PT, R10, c[0x0][0x178], !P1 ;  /* 0x00005e000a007a0c */ /* 0x000fc40004fc1270 */
[----:B------:R-:W-:Y:S02]  /*d6260*/  PRMT R12, R11, 0x7632, R12 ;  /* 0x000076320b0c7816 */ /* 0x000fe4000000000c */
[C---:B------:R-:W-:Y:S01]  /*d6270*/  IADD3 R8, R2.reuse, c[0x0][0x198], RZ ;  /* 0x0000660002087a10 */ /* 0x040fe20007ffe0ff */
[----:B------:R-:W-:Y:S01]  /*d6280*/  IMAD.WIDE R26, R2, 0x2, R4 ;  /* 0x00000002021a7825 */ /* 0x000fe200078e0204 */
[----:B------:R-:W-:-:S03]  /*d6290*/  PRMT R0, R20, 0x7632, R0 ;  /* 0x0000763214007816 */ /* 0x000fc60000000000 */
[----:B------:R-:W-:Y:S01]  /*d62a0*/  IMAD.WIDE R2, R2, 0x2, R6 ;  /* 0x0000000202027825 */ /* 0x000fe200078e0206 */
[----:B------:R-:W-:-:S03]  /*d62b0*/  ISETP.LT.AND P1, PT, R23, c[0x0][0x178], !P1 ;  /* 0x00005e0017007a0c */ /* 0x000fc60004f21270 */
[----:B------:R-:W-:Y:S01]  /*d62c0*/  IMAD.WIDE R24, R8, 0x2, R4 ;  /* 0x0000000208187825 */ /* 0x000fe200078e0204 */
[----:B------:R0:W-:Y:S03]  /*d62d0*/  @P5 STG.E.U16 [R26.64], R12 ;  /* 0x0000000c1a005986 */ /* 0x0001e6000c101506 */
[----:B------:R-:W-:Y:S01]  /*d62e0*/  @P4 STG.E.U16 [R2.64], R0 ;  /* 0x0000000002004986 */ /* 0x000fe2000c101506 */
[----:B------:R-:W-:Y:S02]  /*d62f0*/  ISETP.LT.AND P5, PT, R10, c[0x0][0x178], !P2 ;  /* 0x00005e000a007a0c */ /* 0x000fe400057a1270 */
[----:B------:R-:W-:Y:S02]  /*d6300*/  ISETP.LT.AND P4, PT, R23, c[0x0][0x178], !P2 ;  /* 0x00005e0017007a0c */ /* 0x000fe40005781270 */
[----:B--2---:R-:W-:Y:S02]  /*d6310*/  ISETP.GE.AND P0, PT, R9, c[0x0][0x17c], PT ;  /* 0x00005f0009007a0c */ /* 0x004fe40003f06270 */
[----:B------:R-:W2:Y:S01]  /*d6320*/  LDL.LU R9, [R1+0x3220] ;  /* 0x0032200001097983 */ /* 0x000ea20000300800 */
[----:B------:R-:W2:Y:S01]  /*d6330*/  LDL.LU R11, [R1+0x34] ;  /* 0x00003400010b7983 */ /* 0x000ea20000300800 */
[----:B---3--:R-:W-:-:S02]  /*d6340*/  ISETP.GE.AND P2, PT, R28, c[0x0][0x17c], PT ;  /* 0x00005f001c007a0c */ /* 0x008fc40003f46270 */
[----:B-----5:R1:W-:Y:S01]  /*d6350*/  @P6 STG.E.U16 [R24.64], R29 ;  /* 0x0000001d18006986 */ /* 0x0203e2000c101506 */
[----:B0-----:R-:W-:Y:S01]  /*d6360*/  PRMT R12, R29, 0x7632, R12 ;  /* 0x000076321d0c7816 */ /* 0x001fe2000000000c */
[----:B-1----:R-:W-:-:S05]  /*d6370*/  IMAD.WIDE R28, R8, 0x2, R6 ;  /* 0x00000002081c7825 */ /* 0x002fca00078e0206 */
[----:B----4-:R0:W-:Y:S04]  /*d6380*/  @P1 STG.E.U16 [R28.64], R15 ;  /* 0x0000000f1c001986 */ /* 0x0101e8000c101506 */
[----:B0-----:R-:W3:Y:S01]  /*d6390*/  LDL.LU R28, [R1+0x3224] ;  /* 0x00322400011c7983 */ /* 0x001ee20000300800 */
[----:B------:R-:W4:Y:S01]  /*d63a0*/  LDL.LU R29, [R1+0x6e4] ;  /* 0x0006e400011d7983 */ /* 0x000f220000300800 */
[----:B------:R-:W-:Y:S02]  /*d63b0*/  IADD3 R2, R8, c[0x0][0x198], RZ ;  /* 0x0000660008027a10 */ /* 0x000fe40007ffe0ff */
[----:B------:R-:W-:Y:S02]  /*d63c0*/  ISETP.LT.AND P6, PT, R10, c[0x0][0x178], !P3 ;  /* 0x00005e000a007a0c */ /* 0x000fe40005fc1270 */
[C---:B------:R-:W-:Y:S01]  /*d63d0*/  IADD3 R0, R2.reuse, c[0x0][0x198], RZ ;  /* 0x0000660002007a10 */ /* 0x040fe20007ffe0ff */
[----:B------:R-:W-:Y:S01]  /*d63e0*/  IMAD.WIDE R26, R2, 0x2, R4 ;  /* 0x00000002021a7825 */ /* 0x000fe200078e0204 */
[----:B------:R-:W-:-:S03]  /*d63f0*/  PRMT R8, R15, 0x7632, R8 ;  /* 0x000076320f087816 */ /* 0x000fc60000000008 */
[----:B------:R-:W-:Y:S01]  /*d6400*/  IMAD.WIDE R2, R2, 0x2, R6 ;  /* 0x0000000202027825 */ /* 0x000fe200078e0206 */
[----:B------:R-:W-:-:S03]  /*d6410*/  ISETP.LT.AND P3, PT, R23, c[0x0][0x178], !P3 ;  /* 0x00005e0017007a0c */ /* 0x000fc60005f61270 */
[----:B------:R-:W-:Y:S01]  /*d6420*/  IMAD.WIDE R24, R0, 0x2, R4 ;  /* 0x0000000200187825 */ /* 0x000fe200078e0204 */
[----:B------:R-:W-:Y:S03]  /*d6430*/  @P5 STG.E.U16 [R26.64], R12 ;  /* 0x0000000c1a005986 */ /* 0x000fe6000c101506 */
[----:B------:R0:W-:Y:S01]  /*d6440*/  @P4 STG.E.U16 [R2.64], R8 ;  /* 0x0000000802004986 */ /* 0x0001e2000c101506 */
[----:B------:R-:W-:Y:S02]  /*d6450*/  ISETP.LT.AND P5, PT, R10, c[0x0][0x178], !P0 ;  /* 0x00005e000a007a0c */ /* 0x000fe400047a1270 */
[----:B------:R-:W-:Y:S02]  /*d6460*/  ISETP.LT.AND P4, PT, R23, c[0x0][0x178], !P0 ;  /* 0x00005e0017007a0c */ /* 0x000fe40004781270 */
[----:B--2---:R-:W-:Y:S02]  /*d6470*/  ISETP.GE.AND P1, PT, R9, c[0x0][0x17c], PT ;  /* 0x00005f0009007a0c */ /* 0x004fe40003f26270 */
[----:B------:R-:W2:Y:S01]  /*d6480*/  LDL.LU R9, [R1+0x3228] ;  /* 0x0032280001097983 */ /* 0x000ea20000300800 */
[----:B------:R-:W5:Y:S01]  /*d6490*/  LDL.LU R15, [R1+0x14] ;  /* 0x00001400010f7983 */ /* 0x000f620000300800 */
[----:B0-----:R-:W-:-:S02]  /*d64a0*/  IADD3 R2, R0, c[0x0][0x198], RZ ;  /* 0x0000660000027a10 */ /* 0x001fc40007ffe0ff */
[----:B---3--:R-:W-:Y:S01]  /*d64b0*/  ISETP.GE.AND P0, PT, R28, c[0x0][0x17c], PT ;  /* 0x00005f001c007a0c */ /* 0x008fe20003f06270 */
[----:B----4-:R0:W-:Y:S01]  /*d64c0*/  @P6 STG.E.U16 [R24.64], R29 ;  /* 0x0000001d18006986 */ /* 0x0101e2000c101506 */
[----:B------:R-:W-:Y:S01]  /*d64d0*/  PRMT R12, R29, 0x7632, R12 ;  /* 0x000076321d0c7816 */ /* 0x000fe2000000000c */
[----:B0-----:R-:W-:-:S05]  /*d64e0*/  IMAD.WIDE R28, R0, 0x2, R6 ;  /* 0x00000002001c7825 */ /* 0x001fca00078e0206 */
[----:B------:R0:W-:Y:S04]  /*d64f0*/  @P3 STG.E.U16 [R28.64], R11 ;  /* 0x0000000b1c003986 */ /* 0x0001e8000c101506 */
[----:B0-----:R-:W3:Y:S01]  /*d6500*/  LDL.LU R28, [R1+0x322c] ;  /* 0x00322c00011c7983 */ /* 0x001ee20000300800 */
[----:B------:R-:W4:Y:S01]  /*d6510*/  LDL.LU R29, [R1+0x6f4] ;  /* 0x0006f400011d7983 */ /* 0x000f220000300800 */
[----:B------:R-:W-:Y:S02]  /*d6520*/  PRMT R0, R11, 0x7632, R0 ;  /* 0x000076320b007816 */ /* 0x000fe40000000000 */
[----:B------:R-:W5:Y:S01]  /*d6530*/  LDL.LU R11, [R1+0x3230] ;  /* 0x00323000010b7983 */ /* 0x000f620000300800 */
[----:B------:R-:W-:Y:S02]  /*d6540*/  ISETP.LT.AND P6, PT, R10, c[0x0][0x178], !P2 ;  /* 0x00005e000a007a0c */ /* 0x000fe400057c1270 */
[C---:B------:R-:W-:Y:S01]  /*d6550*/  IADD3 R8, R2.reuse, c[0x0][0x198], RZ ;  /* 0x0000660002087a10 */ /* 0x040fe20007ffe0ff */
[----:B------:R-:W-:-:S04]  /*d6560*/  IMAD.WIDE R26, R2, 0x2, R4 ;  /* 0x00000002021a7825 */ /* 0x000fc800078e0204 */
        /* <DEDUP_REMOVED lines=9> */
[----:B0-----:R-:W-:-:S02]  /*d6600*/  IADD3 R2, R8, c[0x0][0x198], RZ ;  /* 0x0000660008027a10 */ /* 0x001fc40007ffe0ff */
[----:B---3--:R-:W-:Y:S01]  /*d6610*/  ISETP.GE.AND P1, PT, R28, c[0x0][0x17c], PT ;  /* 0x00005f001c007a0c */ /* 0x008fe20003f26270 */
[----:B----4-:R0:W-:Y:S01]  /*d6620*/  @P6 STG.E.U16 [R24.64], R29 ;  /* 0x0000001d18006986 */ /* 0x0101e2000c101506 */
[----:B------:R-:W-:Y:S01]  /*d6630*/  PRMT R12, R29, 0x7632, R12 ;  /* 0x000076321d0c7816 */ /* 0x000fe2000000000c */
[----:B0-----:R-:W-:Y:S01]  /*d6640*/  IMAD.WIDE R28, R8, 0x2, R6 ;  /* 0x00000002081c7825 */ /* 0x001fe200078e0206 */
[----:B-----5:R-:W-:-:S04]  /*d6650*/  PRMT R8, R15, 0x7632, R8 ;  /* 0x000076320f087816 */ /* 0x020fc80000000008 */
[----:B------:R0:W-:Y:S04]  /*d6660*/  @P2 STG.E.U16 [R28.64], R15 ;  /* 0x0000000f1c002986 */ /* 0x0001e8000c101506 */
[----:B0-----:R-:W3:Y:S01]  /*d6670*/  LDL.LU R15, [R1+0x32dc] ;  /* 0x0032dc00010f7983 */ /* 0x001ee20000300800 */
[----:B------:R-:W4:Y:S02]  /*d6680*/  LDL.LU R28, [R1+0x3234] ;  /* 0x00323400011c7983 */ /* 0x000f240000300800 */
[----:B------:R-:W5:Y:S01]  /*d6690*/  LDL.LU R29, [R1+0x714] ;  /* 0x00071400011d7983 */ /* 0x000f620000300800 */
[----:B------:R-:W-:Y:S02]  /*d66a0*/  ISETP.GE.AND P2, PT, R11, c[0x0][0x17c], PT ;  /* 0x00005f000b007a0c */ /* 0x000fe40003f46270 */
[----:B------:R-:W2:Y:S01]  /*d66b0*/  LDL.LU R11, [R1+0x3238] ;  /* 0x00323800010b7983 */ /* 0x000ea20000300800 */
[----:B------:R-:W-:-:S02]  /*d66c0*/  ISETP.LT.AND P6, PT, R10, c[0x0][0x178], !P0 ;  /* 0x00005e000a007a0c */ /* 0x000fc400047c1270 */
        /* <DEDUP_REMOVED lines=9> */
[----:B0-----:R-:W-:Y:S02]  /*d6760*/  IADD3 R2, R0, c[0x0][0x198], RZ ;  /* 0x0000660000027a10 */ /* 0x001fe40007ffe0ff */
[----:B----4-:R-:W-:Y:S01]  /*d6770*/  ISETP.GE.AND P3, PT, R28, c[0x0][0x17c], PT ;  /* 0x00005f001c007a0c */ /* 0x010fe20003f66270 */
[----:B-----5:R0:W-:Y:S01]  /*d6780*/  @P6 STG.E.U16 [R24.64], R29 ;  /* 0x0000001d18006986 */ /* 0x0201e2000c101506 */
[----:B------:R-:W-:Y:S01]  /*d6790*/  PRMT R12, R29, 0x7632, R12 ;  /* 0x000076321d0c7816 */ /* 0x000fe2000000000c */
[----:B0-----:R-:W-:Y:S01]  /*d67a0*/  IMAD.WIDE R28, R0, 0x2, R6 ;  /* 0x00000002001c7825 */ /* 0x001fe200078e0206 */
[----:B--2---:R-:W-:-:S04]  /*d67b0*/  PRMT R0, R9, 0x7632, R0 ;  /* 0x0000763209007816 */ /* 0x004fc80000000000 */
[----:B------:R0:W-:Y:S04]  /*d67c0*/  @P0 STG.E.U16 [R28.64], R9 ;  /* 0x000000091c000986 */ /* 0x0001e8000c101506 */
[----:B0-----:R-:W2:Y:S01]  /*d67d0*/  LDL.LU R9, [R1+0x32d8] ;  /* 0x0032d80001097983 */ /* 0x001ea20000300800 */
        /* <DEDUP_REMOVED lines=20> */
[----:B------:R0:W-:Y:S01]  /*d6920*/  @P1 STG.E.U16 [R28.64], R9 ;  /* 0x000000091c001986 */ /* 0x0001e2000c101506 */
[----:B------:R-:W-:-:S03]  /*d6930*/  ISETP.GE.AND P1, PT, R11, c[0x0][0x17c], PT ;  /* 0x00005f000b007a0c */ /* 0x000fc60003f26270 */
[----:B0-----:R-:W2:Y:S01]  /*d6940*/  LDL.LU R9, [R1+0x3244] ;  /* 0x0032440001097983 */ /* 0x001ea20000300800 */
[----:B------:R-:W4:Y:S02]  /*d6950*/  LDL.LU R29, [R1+0x744] ;  /* 0x00074400011d7983 */ /* 0x000f240000300800 */
[----:B------:R-:W5:Y:S02]  /*d6960*/  LDL.LU R28, [R1+0x724] ;  /* 0x00072400011c7983 */ /* 0x000f640000300800 */
[----:B------:R-:W2:Y:S01]  /*d6970*/  LDL.LU R11, [R1+0x3248] ;  /* 0x00324800010b7983 */ /* 0x000ea20000300800 */
[----:B------:R-:W-:Y:S02]  /*d6980*/  ISETP.LT.AND P6, PT, R10, c[0x0][0x178], !P3 ;  /* 0x00005e000a007a0c */ /* 0x000fe40005fc1270 */
[C---:B------:R-:W-:Y:S01]  /*d6990*/  IADD3 R0, R2.reuse, c[0x0][0x198], RZ ;  /* 0x0000660002007a10 */ /* 0x040fe20007ffe0ff */
[----:B------:R-:W-:Y:S02]  /*d69a0*/  ISETP.LT.AND P3, PT, R23, c[0x0][0x178], !P3 ;  /* 0x00005e0017007a0c */ /* 0x000fe40005f61270 */
[----:B------:R-:W-:-:S04]  /*d69b0*/  IMAD.WIDE R26, R2, 0x2, R4 ;  /* 0x00000002021a7825 */ /* 0x000fc800078e0204 */
[----:B------:R-:W-:-:S04]  /*d69c0*/  IMAD.WIDE R2, R2, 0x2, R6 ;  /* 0x0000000202027825 */ /* 0x000fc800078e0206 */
[----:B------:R-:W-:Y:S01]  /*d69d0*/  IMAD.WIDE R24, R0, 0x2, R4 ;  /* 0x0000000200187825 */ /* 0x000fe200078e0204 */
[----:B------:R0:W-:Y:S03]  /*d69e0*/  @P5 STG.E.U16 [R26.64], R12 ;  /* 0x0000000c1a005986 */ /* 0x0001e6000c101506 */
[----:B------:R-:W-:Y:S01]  /*d69f0*/  @P4 STG.E.U16 [R2.64], R8 ;  /* 0x0000000802004986 */ /* 0x000fe2000c101506 */
[----:B------:R-:W-:Y:S01]  /*d6a00*/  ISETP.LT.AND P5, PT, R10, c[0x0][0x178], !P0 ;  /* 0x00005e000a007a0c */ /* 0x000fe200047a1270 */
[----:B0-----:R-:W-:Y:S01]  /*d6a10*/  IMAD.WIDE R26, R0, 0x2, R6 ;  /* 0x00000002001a7825 */ /* 0x001fe200078e0206 */
[----:B----4-:R0:W-:Y:S01]  /*d6a20*/  @P6 STG.E.U16 [R24.64], R29 ;  /* 0x0000001d18006986 */ /* 0x0101e2000c101506 */
[----:B------:R-:W-:Y:S02]  /*d6a30*/  ISETP.LT.AND P6, PT, R10, c[0x0][0x178], !P2 ;  /* 0x00005e000a007a0c */ /* 0x000fe400057c1270 */
[----:B------:R-:W4:Y:S01]  /*d6a40*/  LDL.LU R10, [R1+0x32d4] ;  /* 0x0032d400010a7983 */ /* 0x000f220000300800 */
[----:B------:R-:W-:Y:S01]  /*d6a50*/  PRMT R16, R29, 0x7632, R16 ;  /* 0x000076321d107816 */ /* 0x000fe20000000010 */
[----:B------:R1:W-:Y:S01]  /*d6a60*/  @P3 STG.E.U16 [R26.64], R13 ;  /* 0x0000000d1a003986 */ /* 0x0003e2000c101506 */
[----:B--2---:R-:W-:-:S03]  /*d6a70*/  ISETP.GE.AND P3, PT, R11, c[0x0][0x17c], PT ;  /* 0x00005f000b007a0c */ /* 0x004fc60003f66270 */
[----:B0-----:R-:W2:Y:S04]  /*d6a80*/  LDL.LU R29, [R1+0x704] ;  /* 0x00070400011d7983 */ /* 0x001ea80000300800 */
[----:B-1----:R-:W2:Y:S01]  /*d6a90*/  LDL.LU R27, [R1+0x324c] ;  /* 0x00324c00011b7983 */ /* 0x002ea20000300800 */
[----:B------:R-:W2:Y:S02]  /*d6aa0*/  LDL.LU R26, [R1+0x11c4] ;  /* 0x0011c400011a7983 */ /* 0x000ea40000300800 */
[----:B------:R-:W3:Y:S01]  /*d6ab0*/  LDL.LU R11, [R1+0x3250] ;  /* 0x00325000010b7983 */ /* 0x000ee20000300800 */
[----:B------:R-:W-:Y:S02]  /*d6ac0*/  ISETP.LT.AND P4, PT, R23, c[0x0][0x178], !P0 ;  /* 0x00005e0017007a0c */ /* 0x000fe40004781270 */
[----:B------:R-:W-:-:S02]  /*d6ad0*/  IADD3 R8, R0, c[0x0][0x198], RZ ;  /* 0x0000660000087a10 */ /* 0x000fc40007ffe0ff */
[----:B------:R-:W-:Y:S01]  /*d6ae0*/  ISETP.LT.AND P2, PT, R23, c[0x0][0x178], !P2 ;  /* 0x00005e0017007a0c */ /* 0x000fe20005741270 */
[----:B------:R-:W-:Y:S01]  /*d6af0*/  ISETP.GE.AND P0, PT, R9, c[0x0][0x17c], PT ;  /* 0x00005f0009007a0c */ /* 0x000fe20003f06270 */
[C---:B------:R-:W-:Y:S01]  /*d6b00*/  IADD3 R12, R8.reuse, c[0x0][0x198], RZ ;  /* 0x00006600080c7a10 */ /* 0x040fe20007ffe0ff */
[----:B------:R-:W-:Y:S01]  /*d6b10*/  IMAD.WIDE R2, R8, 0x2, R4 ;  /* 0x0000000208027825 */ /* 0x000fe200078e0204 */
[----:B------:R-:W-:-:S03]  /*d6b20*/  PRMT R0, R13, 0x7632, R0 ;  /* 0x000076320d007816 */ /* 0x000fc60000000000 */
[----:B------:R-:W-:-:S04]  /*d6b30*/  IMAD.WIDE R8, R8, 0x2, R6 ;  /* 0x0000000208087825 */ /* 0x000fc800078e0206 */
[----:B------:R-:W-:Y:S01]  /*d6b40*/  IMAD.WIDE R24, R12, 0x2, R4 ;  /* 0x000000020c187825 */ /* 0x000fe200078e0204 */
[----:B------:R0:W-:Y:S03]  /*d6b50*/  @P5 STG.E.U16 [R2.64], R16 ;  /* 0x0000001002005986 */ /* 0x0001e6000c101506 */
[----:B------:R-:W-:Y:S01]  /*d6b60*/  @P4 STG.E.U16 [R8.64], R0 ;  /* 0x0000000008004986 */ /* 0x000fe2000c101506 */
[----:B------:R-:W-:Y:S01]  /*d6b70*/  ISETP.LT.AND P4, PT, R23, c[0x0][0x178], !P1 ;  /* 0x00005e0017007a0c */ /* 0x000fe20004f81270 */
[----:B-----5:R1:W-:Y:S01]  /*d6b80*/  @P6 STG.E.U16 [R24.64], R28 ;  /* 0x0000001c18006986 */ /* 0x0203e2000c101506 */
[----:B------:R-:W-:Y:S01]  /*d6b90*/  PRMT R20, R28, 0x7632, R20 ;  /* 0x000076321c147816 */ /* 0x000fe20000000014 */
[----:B0-----:R-:W-:-:S05]  /*d6ba0*/  IMAD.WIDE R2, R12, 0x2, R6 ;  /* 0x000000020c027825 */ /* 0x001fca00078e0206 */
[----:B------:R0:W-:Y:S01]  /*d6bb0*/  @P2 STG.E.U16 [R2.64], R17 ;  /* 0x0000001102002986 */ /* 0x0001e2000c101506 */
[----:B--2---:R-:W-:Y:S01]  /*d6bc0*/  ISETP.LT.AND P5, PT, R26, c[0x0][0x178], !P1 ;  /* 0x00005e001a007a0c */ /* 0x004fe20004fa1270 */
[----:B------:R-:W-:Y:S01]  /*d6bd0*/  ISETP.GE.AND P1, PT, R27, c[0x0][0x17c], PT ;  /* 0x00005f001b007a0c */ /* 0x000fe20003f26270 */
[----:B---3--:R-:W-:Y:S01]  /*d6be0*/  ISETP.GE.AND P2, PT, R11, c[0x0][0x17c], PT ;  /* 0x00005f000b007a0c */ /* 0x008fe20003f46270 */
[----:B------:R-:W2:Y:S01]  /*d6bf0*/  LDL.LU R27, [R1+0x3254] ;  /* 0x00325400011b7983 */ /* 0x000ea20000300800 */
[----:B-1----:R-:W3:Y:S02]  /*d6c00*/  LDL.LU R28, [R1+0x6d8] ;  /* 0x0006d800011c7983 */ /* 0x002ee40000300800 */
[----:B------:R-:W5:Y:S01]  /*d6c10*/  LDL.LU R11, [R1+0x3258] ;  /* 0x00325800010b7983 */ /* 0x000f620000300800 */
[----:B------:R-:W-:Y:S02]  /*d6c20*/  IADD3 R13, R12, c[0x0][0x198], RZ ;  /* 0x000066000c0d7a10 */ /* 0x000fe40007ffe0ff */
[----:B------:R-:W-:Y:S01]  /*d6c30*/  ISETP.LT.AND P6, PT, R26, c[0x0][0x178], !P0 ;  /* 0x00005e001a007a0c */ /* 0x000fe200047c1270 */
[----:B------:R-:W-:Y:S01]  /*d6c40*/  ISETP.LT.AND P0, PT, R23, c[0x0][0x178], !P0 ;  /* 0x00005e0017007a0c */ /* 0x000fe20004701270 */
[C---:B------:R-:W-:Y:S01]  /*d6c50*/  IADD3 R0, R13.reuse, c[0x0][0x198], RZ ;  /* 0x000066000d007a10 */ /* 0x040fe20007ffe0ff */
[----:B------:R-:W-:Y:S01]  /*d6c60*/  IMAD.WIDE R8, R13, 0x2, R4 ;  /* 0x000000020d087825 */ /* 0x000fe200078e0204 */
[----:B------:R-:W-:-:S03]  /*d6c70*/  PRMT R16, R17, 0x7632, R16 ;  /* 0x0000763211107816 */ /* 0x000fc60000000010 */
[----:B------:R-:W-:-:S04]  /*d6c80*/  IMAD.WIDE R12, R13, 0x2, R6 ;  /* 0x000000020d0c7825 */ /* 0x000fc800078e0206 */
[----:B------:R-:W-:-:S04]  /*d6c90*/  IMAD.WIDE R24, R0, 0x2, R4 ;  /* 0x0000000200187825 */ /* 0x000fc800078e0204 */
[----:B0-----:R-:W-:Y:S01]  /*d6ca0*/  IMAD.WIDE R2, R0, 0x2, R6 ;  /* 0x0000000200027825 */ /* 0x001fe200078e0206 */
[----:B------:R-:W-:Y:S01]  /*d6cb0*/  @P5 STG.E.U16 [R8.64], R20 ;  /* 0x0000001408005986 */ /* 0x000fe2000c101506 */
[----:B------:R-:W-:Y:S02]  /*d6cc0*/  ISETP.LT.AND P5, PT, R26, c[0x0][0x178], !P3 ;  /* 0x00005e001a007a0c */ /* 0x000fe40005fa1270 */
[----:B------:R0:W-:Y:S01]  /*d6cd0*/  @P4 STG.E.U16 [R12.64], R16 ;  /* 0x000000100c004986 */ /* 0x0001e2000c101506 */
[----:B------:R1:W-:Y:S01]  /*d6ce0*/  @P6 STG.E.U16 [R24.64], R29 ;  /* 0x0000001d18006986 */ /* 0x0003e2000c101506 */
[----:B------:R4:W-:Y:S01]  /*d6cf0*/  @P0 STG.E.U16 [R2.64], R21 ;  /* 0x0000001502000986 */ /* 0x0009e2000c101506 */
[----:B------:R-:W-:Y:S02]  /*d6d00*/  ISETP.LT.AND P4, PT, R23, c[0x0][0x178], !P3 ;  /* 0x00005e0017007a0c */ /* 0x000fe40005f81270 */
[----:B0-----:R-:W-:Y:S01]  /*d6d10*/  IADD3 R12, R0, c[0x0][0x198], RZ ;  /* 0x00006600000c7a10 */ /* 0x001fe20007ffe0ff */
[----:B-1----:R-:W3:Y:S01]  /*d6d20*/  LDL.LU R25, [R1+0x28] ;  /* 0x0000280001197983 */ /* 0x002ee20000300800 */
[----:B------:R-:W-:-:S02]  /*d6d30*/  PRMT R24, R29, 0x7632, R24 ;  /* 0x000076321d187816 */ /* 0x000fc40000000018 */
[----:B------:R-:W3:Y:S02]  /*d6d40*/  LDL.LU R29, [R1+0x6e8] ;  /* 0x0006e800011d7983 */ /* 0x000ee40000300800 */
[----:B----4-:R-:W4:Y:S02]  /*d6d50*/  LDL.LU R3, [R1+0x325c] ;  /* 0x00325c0001037983 */ /* 0x010f240000300800 */
[----:B------:R-:W-:-:S05]  /*d6d60*/  IMAD.WIDE R8, R12, 0x2, R4 ;  /* 0x000000020c087825 */ /* 0x000fca00078e0204 */
[----:B------:R0:W-:Y:S01]  /*d6d70*/  @P5 STG.E.U16 [R8.64], R24 ;  /* 0x0000001808005986 */ /* 0x0001e2000c101506 */
[----:B--2---:R-:W-:Y:S02]  /*d6d80*/  ISETP.GE.AND P3, PT, R27, c[0x0][0x17c], PT ;  /* 0x00005f001b007a0c */ /* 0x004fe40003f66270 */
[----:B-----5:R-:W-:Y:S02]  /*d6d90*/  ISETP.GE.AND P0, PT, R11, c[0x0][0x17c], PT ;  /* 0x00005f000b007a0c */ /* 0x020fe40003f06270 */
[----:B------:R-:W2:Y:S01]  /*d6da0*/  LDL.LU R11, [R1+0x3260] ;  /* 0x00326000010b7983 */ /* 0x000ea20000300800 */
[----:B------:R-:W5:Y:S02]  /*d6db0*/  LDL.LU R27, [R1+0x38] ;  /* 0x00003800011b7983 */ /* 0x000f640000300800 */
[----:B0-----:R-:W5:Y:S01]  /*d6dc0*/  LDL.LU R24, [R1+0x3264] ;  /* 0x0032640001187983 */ /* 0x001f620000300800 */
[----:B------:R-:W-:Y:S02]  /*d6dd0*/  ISETP.LT.AND P6, PT, R26, c[0x0][0x178], !P1 ;  /* 0x00005e001a007a0c */ /* 0x000fe40004fc1270 */
[----:B------:R-:W-:-:S02]  /*d6de0*/  IADD3 R20, R12, c[0x0][0x198], RZ ;  /* 0x000066000c147a10 */ /* 0x000fc40007ffe0ff */
[----:B------:R-:W-:Y:S01]  /*d6df0*/  PRMT R0, R21, 0x7632, R0 ;  /* 0x0000763215007816 */ /* 0x000fe20000000000 */
[----:B------:R-:W-:Y:S01]  /*d6e00*/  IMAD.WIDE R12, R12, 0x2, R6 ;  /* 0x000000020c0c7825 */ /* 0x000fe200078e0206 */
[C---:B------:R-:W-:Y:S02]  /*d6e10*/  ISETP.LT.AND P1, PT, R23.reuse, c[0x0][0x178], !P1 ;  /* 0x00005e0017007a0c */ /* 0x040fe40004f21270 */
[----:B------:R-:W-:Y:S01]  /*d6e20*/  ISETP.LT.AND P5, PT, R26, c[0x0][0x178], !P2 ;  /* 0x00005e001a007a0c */ /* 0x000fe200057a1270 */
[C---:B------:R-:W-:Y:S01]  /*d6e30*/  IMAD.WIDE R16, R20.reuse, 0x2, R4 ;  /* 0x0000000214107825 */ /* 0x040fe200078e0204 */
[----:B------:R0:W-:Y:S01]  /*d6e40*/  @P4 STG.E.U16 [R12.64], R0 ;  /* 0x000000000c004986 */ /* 0x0001e2000c101506 */
[----:B------:R-:W-:Y:S02]  /*d6e50*/  ISETP.LT.AND P4, PT, R23, c[0x0][0x178], !P2 ;  /* 0x00005e0017007a0c */ /* 0x000fe40005781270 */
[C---:B------:R-:W-:Y:S01]  /*d6e60*/  IADD3 R8, R20.reuse, c[0x0][0x198], RZ ;  /* 0x0000660014087a10 */ /* 0x040fe20007ffe0ff */
[----:B------:R-:W-:Y:S01]  /*d6e70*/  IMAD.WIDE R20, R20, 0x2, R6 ;  /* 0x0000000214147825 */ /* 0x000fe200078e0206 */
[----:B---3--:R1:W-:Y:S02]  /*d6e80*/  @P6 STG.E.U16 [R16.64], R28 ;  /* 0x0000001c10006986 */ /* 0x0083e4000c101506 */
[----:B0-----:R-:W-:-:S02]  /*d6e90*/  IADD3 R0, R8, c[0x0][0x198], RZ ;  /* 0x0000660008007a10 */ /* 0x001fc40007ffe0ff */
[----:B----4-:R-:W-:Y:S02]  /*d6ea0*/  ISETP.GE.AND P2, PT, R3, c[0x0][0x17c], PT ;  /* 0x00005f0003007a0c */ /* 0x010fe40003f46270 */
[----:B-1----:R-:W-:Y:S01]  /*d6eb0*/  PRMT R16, R28, 0x7632, R16 ;  /* 0x000076321c107816 */ /* 0x002fe20000000010 */
[----:B------:R-:W-:Y:S01]  /*d6ec0*/  IMAD.WIDE R2, R8, 0x2, R4 ;  /* 0x0000000208027825 */ /* 0x000fe200078e0204 */
[----:B------:R-:W-:-:S03]  /*d6ed0*/  PRMT R17, R25, 0x7632, R17 ;  /* 0x0000763219117816 */ /* 0x000fc60000000011 */
[----:B------:R-:W-:Y:S01]  /*d6ee0*/  IMAD.WIDE R8, R8, 0x2, R6 ;  /* 0x0000000208087825 */ /* 0x000fe200078e0206 */
[----:B------:R0:W-:Y:S03]  /*d6ef0*/  @P1 STG.E.U16 [R20.64], R25 ;  /* 0x0000001914001986 */ /* 0x0001e6000c101506 */
[----:B------:R1:W-:Y:S01]  /*d6f00*/  @P5 STG.E.U16 [R2.64], R16 ;  /* 0x0000001002005986 */ /* 0x0003e2000c101506 */
[----:B------:R-:W3:Y:S04]  /*d6f10*/  LDL.LU R28, [R1+0x6f8] ;  /* 0x0006f800011c7983 */ /* 0x000ee80000300800 */
[----:B------:R-:W-:Y:S01]  /*d6f20*/  @P4 STG.E.U16 [R8.64], R17 ;  /* 0x0000001108004986 */ /* 0x000fe2000c101506 */
[----:B------:R-:W-:-:S02]  /*d6f30*/  ISETP.LT.AND P5, PT, R26, c[0x0][0x178], !P0 ;  /* 0x00005e001a007a0c */ /* 0x000fc400047a1270 */
[----:B------:R-:W-:Y:S01]  /*d6f40*/  ISETP.LT.AND P4, PT, R23, c[0x0][0x178], !P0 ;  /* 0x00005e0017007a0c */ /* 0x000fe20004781270 */
[----:B0-----:R-:W4:Y:S01]  /*d6f50*/  LDL.LU R25, [R1+0x3268] ;  /* 0x0032680001197983 */ /* 0x001f220000300800 */
[----:B--2---:R-:W-:-:S03]  /*d6f60*/  ISETP.GE.AND P1, PT, R11, c[0x0][0x17c], PT ;  /* 0x00005f000b007a0c */ /* 0x004fc60003f26270 */
[----:B------:R-:W2:Y:S01]  /*d6f70*/  LDL.LU R11, [R1+0x18] ;  /* 0x00001800010b7983 */ /* 0x000ea20000300800 */
[----:B-----5:R-:W-:Y:S02]  /*d6f80*/  ISETP.GE.AND P0, PT, R24, c[0x0][0x17c], PT ;  /* 0x00005f0018007a0c */ /* 0x020fe40003f06270 */
[----:B------:R-:W5:Y:S01]  /*d6f90*/  LDL.LU R24, [R1+0x326c] ;  /* 0x00326c0001187983 */ /* 0x000f620000300800 */
[----:B------:R-:W-:Y:S01]  /*d6fa0*/  ISETP.LT.AND P6, PT, R26, c[0x0][0x178], !P3 ;  /* 0x00005e001a007a0c */ /* 0x000fe20005fc1270 */
[----:B------:R-:W-:Y:S01]  /*d6fb0*/  IMAD.WIDE R12, R0, 0x2, R4 ;  /* 0x00000002000c7825 */ /* 0x000fe200078e0204 */
[----:B------:R-:W-:-:S03]  /*d6fc0*/  ISETP.LT.AND P3, PT, R23, c[0x0][0x178], !P3 ;  /* 0x00005e0017007a0c */ /* 0x000fc60005f61270 */
[----:B-1----:R-:W-:Y:S01]  /*d6fd0*/  IMAD.WIDE R2, R0, 0x2, R6 ;  /* 0x0000000200027825 */ /* 0x002fe200078e0206 */
[----:B------:R-:W-:-:S07]  /*d6fe0*/  PRMT R21, R29, 0x7632, R21 ;  /* 0x000076321d157816 */ /* 0x000fce0000000015 */
[----:B------:R0:W-:Y:S02]  /*d6ff0*/  @P6 STG.E.U16 [R12.64], R29 ;  /* 0x0000001d0c006986 */ /* 0x0001e4000c101506 */
[----:B------:R1:W-:Y:S01]  /*d7000*/  @P3 STG.E.U16 [R2.64], R27 ;  /* 0x0000001b02003986 */ /* 0x0003e2000c101506 */
[----:B0-----:R-:W-:Y:S01]  /*d7010*/  IADD3 R12, R0, c[0x0][0x198], RZ ;  /* 0x00006600000c7a10 */ /* 0x001fe20007ffe0ff */
[----:B------:R-:W-:Y:S01]  /*d7020*/  PRMT R0, R27, 0x7632, R0 ;  /* 0x000076321b007816 */ /* 0x000fe20000000000 */
[----:B------:R-:W2:Y:S02]  /*d7030*/  LDL.LU R29, [R1+0x718] ;  /* 0x00071800011d7983 */ /* 0x000ea40000300800 */
[C---:B------:R-:W-:Y:S01]  /*d7040*/  IADD3 R20, R12.reuse, c[0x0][0x198], RZ ;  /* 0x000066000c147a10 */ /* 0x040fe20007ffe0ff */
[----:B------:R-:W-:-:S04]  /*d7050*/  IMAD.WIDE R8, R12, 0x2, R4 ;  /* 0x000000020c087825 */ /* 0x000fc800078e0204 */
[----:B------:R-:W-:Y:S01]  /*d7060*/  IMAD.WIDE R12, R12, 0x2, R6 ;  /* 0x000000020c0c7825 */ /* 0x000fe200078e0206 */
[----:B------:R0:W-:Y:S04]  /*d7070*/  @P5 STG.E.U16 [R8.64], R21 ;  /* 0x0000001508005986 */ /* 0x0001e8000c101506 */
[----:B------:R0:W-:Y:S01]  /*d7080*/  @P4 STG.E.U16 [R12.64], R0 ;  /* 0x000000000c004986 */ /* 0x0001e2000c101506 */
[----:B------:R-:W-:Y:S02]  /*d7090*/  ISETP.LT.AND P5, PT, R26, c[0x0][0x178], !P1 ;  /* 0x00005e001a007a0c */ /* 0x000fe40004fa1270 */
[----:B------:R-:W-:Y:S02]  /*d70a0*/  ISETP.LT.AND P4, PT, R23, c[0x0][0x178], !P1 ;  /* 0x00005e0017007a0c */ /* 0x000fe40004f81270 */
[----:B----4-:R-:W-:-:S02]  /*d70b0*/  ISETP.GE.AND P3, PT, R25, c[0x0][0x17c], PT ;  /* 0x00005f0019007a0c */ /* 0x010fc40003f66270 */
[----:B------:R-:W4:Y:S01]  /*d70c0*/  LDL.LU R25, [R1+0x3270] ;  /* 0x0032700001197983 */ /* 0x000f220000300800 */
[----:B-1----:R-:W4:Y:S01]  /*d70d0*/  LDL.LU R27, [R1+0x8] ;  /* 0x00000800011b7983 */ /* 0x002f220000300800 */
[----:B-----5:R-:W-:Y:S02]  /*d70e0*/  ISETP.GE.AND P1, PT, R24, c[0x0][0x17c], PT ;  /* 0x00005f0018007a0c */ /* 0x020fe40003f26270 */
[----:B------:R-:W5:Y:S01]  /*d70f0*/  LDL.LU R24, [R1+0x3274] ;  /* 0x0032740001187983 */ /* 0x000f620000300800 */
[----:B------:R-:W-:Y:S01]  /*d7100*/  ISETP.LT.AND P6, PT, R26, c[0x0][0x178], !P2 ;  /* 0x00005e001a007a0c */ /* 0x000fe200057c1270 */
[----:B------:R-:W-:Y:S02]  /*d7110*/  ISETP.LT.AND P2, PT, R23, c[0x0][0x178], !P2 ;  /* 0x00005e0017007a0c */ /* 0x000fe40005741270 */
[C---:B------:R-:W-:Y:S01]  /*d7120*/  IMAD.WIDE R16, R20.reuse, 0x2, R4 ;  /* 0x0000000214107825 */ /* 0x040fe200078e0204 */
[----:B0-----:R-:W-:-:S03]  /*d7130*/  IADD3 R8, R20, c[0x0][0x198], RZ ;  /* 0x0000660014087a10 */ /* 0x001fc60007ffe0ff */
[----:B------:R-:W-:Y:S01]  /*d7140*/  IMAD.WIDE R20, R20, 0x2, R6 ;  /* 0x0000000214147825 */ /* 0x000fe200078e0206 */
[----:B------:R-:W-:-:S03]  /*d7150*/  IADD3 R0, R8, c[0x0][0x198], RZ ;  /* 0x0000660008007a10 */ /* 0x000fc60007ffe0ff */
[----:B------:R-:W-:-:S04]  /*d7160*/  IMAD.WIDE R2, R8, 0x2, R4 ;  /* 0x0000000208027825 */ /* 0x000fc800078e0204 */
[----:B------:R-:W-:Y:S01]  /*d7170*/  IMAD.WIDE R8, R8, 0x2, R6 ;  /* 0x0000000208087825 */ /* 0x000fe200078e0206 */
[----:B---3--:R0:W-:Y:S03]  /*d7180*/  @P6 STG.E.U16 [R16.64], R28 ;  /* 0x0000001c10006986 */ /* 0x0081e6000c101506 */
[----:B--2---:R1:W-:Y:S01]  /*d7190*/  @P2 STG.E.U16 [R20.64], R11 ;  /* 0x0000000b14002986 */ /* 0x0043e2000c101506 */
[----:B0-----:R-:W-:Y:S02]  /*d71a0*/  PRMT R16, R28, 0x7632, R16 ;  /* 0x000076321c107816 */ /* 0x001fe40000000010 */
[----:B------:R-:W-:Y:S01]  /*d71b0*/  PRMT R17, R11, 0x7632, R17 ;  /* 0x000076320b117816 */ /* 0x000fe20000000011 */
[----:B------:R-:W2:Y:S04]  /*d71c0*/  LDL.LU R28, [R1+0x738] ;  /* 0x00073800011c7983 */ /* 0x000ea80000300800 */
[----:B------:R0:W-:Y:S04]  /*d71d0*/  @P5 STG.E.U16 [R2.64], R16 ;  /* 0x0000001002005986 */ /* 0x0001e8000c101506 */
[----:B-1----:R-:W3:Y:S01]  /*d71e0*/  LDL.LU R11, [R1+0x32d0] ;  /* 0x0032d000010b7983 */ /* 0x002ee20000300800 */
[----:B------:R-:W-:Y:S01]  /*d71f0*/  @P4 STG.E.U16 [R8.64], R17 ;  /* 0x0000001108004986 */ /* 0x000fe2000c101506 */
[----:B------:R-:W-:-:S02]  /*d7200*/  ISETP.LT.AND P5, PT, R26, c[0x0][0x178], !P3 ;  /* 0x00005e001a007a0c */ /* 0x000fc40005fa1270 */
[----:B------:R-:W-:Y:S02]  /*d7210*/  ISETP.LT.AND P4, PT, R23, c[0x0][0x178], !P3 ;  /* 0x00005e0017007a0c */ /* 0x000fe40005f81270 */
[----:B----4-:R-:W-:Y:S02]  /*d7220*/  ISETP.GE.AND P2, PT, R25, c[0x0][0x17c], PT ;  /* 0x00005f0019007a0c */ /* 0x010fe40003f46270 */
[----:B------:R-:W4:Y:S01]  /*d7230*/  LDL.LU R25, [R1+0x3278] ;  /* 0x0032780001197983 */ /* 0x000f220000300800 */
[----:B-----5:R-:W-:-:S03]  /*d7240*/  ISETP.GE.AND P3, PT, R24, c[0x0][0x17c], PT ;  /* 0x00005f0018007a0c */ /* 0x020fc60003f66270 */
[----:B------:R-:W5:Y:S01]  /*d7250*/  LDL.LU R24, [R1+0x327c] ;  /* 0x00327c0001187983 */ /* 0x000f620000300800 */
[----:B------:R-:W-:Y:S01]  /*d7260*/  ISETP.LT.AND P6, PT, R26, c[0x0][0x178], !P0 ;  /* 0x00005e001a007a0c */ /* 0x000fe200047c1270 */
[----:B------:R-:W-:Y:S01]  /*d7270*/  IMAD.WIDE R12, R0, 0x2, R4 ;  /* 0x00000002000c7825 */ /* 0x000fe200078e0204 */
[----:B------:R-:W-:-:S03]  /*d7280*/  ISETP.LT.AND P0, PT, R23, c[0x0][0x178], !P0 ;  /* 0x00005e0017007a0c */ /* 0x000fc60004701270 */
[----:B0-----:R-:W-:Y:S01]  /*d7290*/  IMAD.WIDE R2, R0, 0x2, R6 ;  /* 0x0000000200027825 */ /* 0x001fe200078e0206 */
[----:B------:R-:W-:-:S07]  /*d72a0*/  PRMT R21, R29, 0x7632, R21 ;  /* 0x000076321d157816 */ /* 0x000fce0000000015 */
[----:B------:R0:W-:Y:S02]  /*d72b0*/  @P6 STG.E.U16 [R12.64], R29 ;  /* 0x0000001d0c006986 */ /* 0x0001e4000c101506 */
[----:B------:R-:W-:Y:S01]  /*d72c0*/  @P0 STG.E.U16 [R2.64], R27 ;  /* 0x0000001b02000986 */ /* 0x000fe2000c101506 */
[----:B0-----:R-:W-:Y:S01]  /*d72d0*/  IADD3 R12, R0, c[0x0][0x198], RZ ;  /* 0x00006600000c7a10 */ /* 0x001fe20007ffe0ff */
[----:B------:R-:W-:Y:S01]  /*d72e0*/  PRMT R0, R27, 0x7632, R0 ;  /* 0x000076321b007816 */ /* 0x000fe20000000000 */
[----:B------:R-:W3:Y:S02]  /*d72f0*/  LDL.LU R29, [R1+0x748] ;  /* 0x00074800011d7983 */ /* 0x000ee40000300800 */
[C---:B------:R-:W-:Y:S01]  /*d7300*/  IADD3 R20, R12.reuse, c[0x0][0x198], RZ ;  /* 0x000066000c147a10 */ /* 0x040fe20007ffe0ff */
[----:B------:R-:W-:-:S04]  /*d7310*/  IMAD.WIDE R8, R12, 0x2, R4 ;  /* 0x000000020c087825 */ /* 0x000fc800078e0204 */
[----:B------:R-:W-:Y:S01]  /*d7320*/  IMAD.WIDE R12, R12, 0x2, R6 ;  /* 0x000000020c0c7825 */ /* 0x000fe200078e0206 */
[----:B------:R-:W-:Y:S04]  /*d7330*/  @P5 STG.E.U16 [R8.64], R21 ;  /* 0x0000001508005986 */ /* 0x000fe8000c101506 */
[----:B------:R0:W-:Y:S01]  /*d7340*/  @P4 STG.E.U16 [R12.64], R0 ;  /* 0x000000000c004986 */ /* 0x0001e2000c101506 */
[----:B------:R-:W-:Y:S02]  /*d7350*/  ISETP.LT.AND P5, PT, R26, c[0x0][0x178], !P2 ;  /* 0x00005e001a007a0c */ /* 0x000fe400057a1270 */
[----:B------:R-:W-:Y:S02]  /*d7360*/  ISETP.LT.AND P4, PT, R23, c[0x0][0x178], !P2 ;  /* 0x00005e0017007a0c */ /* 0x000fe40005781270 */
[----:B----4-:R-:W-:-:S02]  /*d7370*/  ISETP.GE.AND P0, PT, R25, c[0x0][0x17c], PT ;  /* 0x00005f0019007a0c */ /* 0x010fc40003f06270 */
[----:B------:R-:W4:Y:S01]  /*d7380*/  LDL.LU R25, [R1+0x3280] ;  /* 0x0032800001197983 */ /* 0x000f220000300800 */
[----:B-----5:R-:W-:-:S03]  /*d7390*/  ISETP.GE.AND P2, PT, R24, c[0x0][0x17c], PT ;  /* 0x00005f0018007a0c */ /* 0x020fc60003f46270 */
[----:B------:R-:W5:Y:S01]  /*d73a0*/  LDL.LU R24, [R1+0x3284] ;  /* 0x0032840001187983 */ /* 0x000f620000300800 */
[----:B------:R-:W-:Y:S01]  /*d73b0*/  ISETP.LT.AND P6, PT, R26, c[0x0][0x178], !P1 ;  /* 0x00005e001a007a0c */ /* 0x000fe20004fc1270 */
[----:B------:R-:W-:Y:S01]  /*d73c0*/  ISETP.LT.AND P1, PT, R23, c[0x0][0x178], !P1 ;  /* 0x00005e0017007a0c */ /* 0x000fe20004f21270 */
[C---:B0-----:R-:W-:Y:S01]  /*d73d0*/  IADD3 R12, R20.reuse, c[0x0][0x198], RZ ;  /* 0x00006600140c7a10 */ /* 0x041fe20007ffe0ff */
[----:B------:R-:W-:-:S04]  /*d73e0*/  IMAD.WIDE R16, R20, 0x2, R4 ;  /* 0x0000000214107825 */ /* 0x000fc800078e0204 */
[----:B------:R-:W-:Y:S01]  /*d73f0*/  IMAD.WIDE R2, R20, 0x2, R6 ;  /* 0x0000000214027825 */ /* 0x000fe200078e0206 */
[----:B--2---:R-:W-:-:S03]  /*d7400*/  PRMT R21, R28, 0x7632, R21 ;  /* 0x000076321c157816 */ /* 0x004fc60000000015 */
[C---:B------:R-:W-:Y:S01]  /*d7410*/  IMAD.WIDE R8, R12.reuse, 0x2, R4 ;  /* 0x000000020c087825 */ /* 0x040fe200078e0204 */
[----:B------:R-:W-:Y:S02]  /*d7420*/  IADD3 R0, R12, c[0x0][0x198], RZ ;  /* 0x000066000c007a10 */ /* 0x000fe40007ffe0ff */
[----:B------:R-:W-:Y:S01]  /*d7430*/  PRMT R20, R10, 0x7632, R20 ;  /* 0x000076320a147816 */ /* 0x000fe20000000014 */
[----:B------:R-:W-:Y:S01]  /*d7440*/  IMAD.WIDE R12, R12, 0x2, R6 ;  /* 0x000000020c0c7825 */ /* 0x000fe200078e0206 */
[----:B------:R0:W-:Y:S01]  /*d7450*/  @P6 STG.E.U16 [R16.64], R28 ;  /* 0x0000001c10006986 */ /* 0x0001e2000c101506 */
[----:B------:R-:W-:Y:S02]  /*d7460*/  ISETP.LT.AND P6, PT, R26, c[0x0][0x178], !P3 ;  /* 0x00005e001a007a0c */ /* 0x000fe40005fc1270 */
[----:B------:R1:W-:Y:S02]  /*d7470*/  @P1 STG.E.U16 [R2.64], R10 ;  /* 0x0000000a02001986 */ /* 0x0003e4000c101506 */
[----:B------:R-:W-:Y:S01]  /*d7480*/  @P5 STG.E.U16 [R8.64], R21 ;  /* 0x0000001508005986 */ /* 0x000fe2000c101506 */
[----:B------:R-:W-:-:S02]  /*d7490*/  ISETP.LT.AND P3, PT, R23, c[0x0][0x178], !P3 ;  /* 0x00005e0017007a0c */ /* 0x000fc40005f61270 */
[----:B------:R-:W-:Y:S01]  /*d74a0*/  ISETP.LT.AND P5, PT, R26, c[0x0][0x178], !P0 ;  /* 0x00005e001a007a0c */ /* 0x000fe200047a1270 */
[----:B------:R2:W-:Y:S01]  /*d74b0*/  @P4 STG.E.U16 [R12.64], R20 ;  /* 0x000000140c004986 */ /* 0x0005e2000c101506 */
[----:B------:R-:W-:-:S03]  /*d74c0*/  ISETP.LT.AND P4, PT, R23, c[0x0][0x178], !P0 ;  /* 0x00005e0017007a0c */ /* 0x000fc60004781270 */
[----:B0-----:R-:W5:Y:S01]  /*d74d0*/  LDL.LU R28, [R1+0x728] ;  /* 0x00072800011c7983 */ /* 0x001f620000300800 */
[----:B------:R-:W-:-:S04]  /*d74e0*/  IMAD.WIDE R16, R0, 0x2, R4 ;  /* 0x0000000200107825 */ /* 0x000fc800078e0204 */
[C---:B-1----:R-:W-:Y:S01]  /*d74f0*/  IMAD.WIDE R2, R0.reuse, 0x2, R6 ;  /* 0x0000000200027825 */ /* 0x042fe200078e0206 */
[----:B--2---:R-:W-:Y:S02]  /*d7500*/  IADD3 R12, R0, c[0x0][0x198], RZ ;  /* 0x00006600000c7a10 */ /* 0x004fe40007ffe0ff */
[----:B---3--:R-:W-:Y:S01]  /*d7510*/  PRMT R20, R29, 0x7632, R20 ;  /* 0x000076321d147816 */ /* 0x008fe20000000014 */
[----:B------:R0:W-:Y:S02]  /*d7520*/  @P6 STG.E.U16 [R16.64], R29 ;  /* 0x0000001d10006986 */ /* 0x0001e4000c101506 */
[----:B------:R-:W-:Y:S01]  /*d7530*/  IMAD.WIDE R8, R12, 0x2, R4 ;  /* 0x000000020c087825 */ /* 0x000fe200078e0204 */
[----:B----4-:R-:W-:Y:S02]  /*d7540*/  ISETP.GE.AND P1, PT, R25, c[0x0][0x17c], PT ;  /* 0x00005f0019007a0c */ /* 0x010fe40003f26270 */
[----:B------:R-:W2:Y:S04]  /*d7550*/  LDL.LU R25, [R1+0x3288] ;  /* 0x0032880001197983 */ /* 0x000ea80000300800 */
[----:B------:R-:W-:Y:S01]  /*d7560*/  @P3 STG.E.U16 [R2.64], R14 ;  /* 0x0000000e02003986 */ /* 0x000fe2000c101506 */
[----:B------:R1:W-:Y:S01]  /*d7570*/  @P5 STG.E.U16 [R8.64], R20 ;  /* 0x0000001408005986 */ /* 0x0003e2000c101506 */
[----:B-----5:R-:W-:-:S02]  /*d7580*/  ISETP.GE.AND P0, PT, R24, c[0x0][0x17c], PT ;  /* 0x00005f0018007a0c */ /* 0x020fc40003f06270 */
[----:B------:R-:W3:Y:S01]  /*d7590*/  LDL.LU R24, [R1+0x328c] ;  /* 0x00328c0001187983 */ /* 0x000ee20000300800 */
[----:B------:R-:W4:Y:S02]  /*d75a0*/  LDL.LU R21, [R1+0x3290] ;  /* 0x0032900001157983 */ /* 0x000f240000300800 */
[----:B0-----:R-:W5:Y:S02]  /*d75b0*/  LDL.LU R29, [R1+0x708] ;  /* 0x00070800011d7983 */ /* 0x001f640000300800 */
[----:B-1----:R-:W3:Y:S01]  /*d75c0*/  LDL.LU R20, [R1+0x3294] ;  /* 0x0032940001147983 */ /* 0x002ee20000300800 */
[----:B------:R-:W-:Y:S02]  /*d75d0*/  IADD3 R10, R12, c[0x0][0x198], RZ ;  /* 0x000066000c0a7a10 */ /* 0x000fe40007ffe0ff */
[----:B------:R-:W-:Y:S01]  /*d75e0*/  PRMT R0, R14, 0x7632, R0 ;  /* 0x000076320e007816 */ /* 0x000fe20000000000 */
[----:B------:R-:W-:Y:S01]  /*d75f0*/  IMAD.WIDE R12, R12, 0x2, R6 ;  /* 0x000000020c0c7825 */ /* 0x000fe200078e0206 */
[----:B------:R-:W-:-:S03]  /*d7600*/  ISETP.LT.AND P6, PT, R26, c[0x0][0x178], !P2 ;  /* 0x00005e001a007a0c */ /* 0x000fc600057c1270 */
[C---:B------:R-:W-:Y:S01]  /*d7610*/  ISETP.LT.AND P2, PT, R23.reuse, c[0x0][0x178], !P2 ;  /* 0x00005e0017007a0c */ /* 0x040fe20005741270 */
[----:B------:R-:W-:Y:S01]  /*d7620*/  ISETP.LT.AND P5, PT, R26, c[0x0][0x178], !P1 ;  /* 0x00005e001a007a0c */ /* 0x000fe20004fa1270 */
[----:B------:R-:W5:Y:S04]  /*d7630*/  LDL.LU R27, [R1+0x6dc] ;  /* 0x0006dc00011b7983 */ /* 0x000f680000300800 */
[----:B------:R0:W-:Y:S01]  /*d7640*/  @P4 STG.E.U16 [R12.64], R0 ;  /* 0x000000000c004986 */ /* 0x0001e2000c101506 */
[----:B------:R-:W-:Y:S01]  /*d7650*/  ISETP.LT.AND P4, PT, R23, c[0x0][0x178], !P1 ;  /* 0x00005e0017007a0c */ /* 0x000fe20004f81270 */
[----:B------:R-:W-:-:S04]  /*d7660*/  IMAD.WIDE R16, R10, 0x2, R4 ;  /* 0x000000020a107825 */ /* 0x000fc800078e0204 */
[C---:B------:R-:W-:Y:S01]  /*d7670*/  IMAD.WIDE R2, R10.reuse, 0x2, R6 ;  /* 0x000000020a027825 */ /* 0x040fe200078e0206 */
[----:B0-----:R-:W-:Y:S02]  /*d7680*/  IADD3 R12, R10, c[0x0][0x198], RZ ;  /* 0x000066000a0c7a10 */ /* 0x001fe40007ffe0ff */
[----:B------:R-:W-:Y:S01]  /*d7690*/  PRMT R14, R28, 0x7632, R14 ;  /* 0x000076321c0e7816 */ /* 0x000fe2000000000e */
[----:B------:R-:W-:Y:S01]  /*d76a0*/  PRMT R10, R18, 0x7632, R10 ;  /* 0x00007632120a7816 */ /* 0x000fe2000000000a */
[C---:B------:R-:W-:Y:S01]  /*d76b0*/  IADD3 R0, R12.reuse, c[0x0][0x198], RZ ;  /* 0x000066000c007a10 */ /* 0x040fe20007ffe0ff */
[----:B------:R-:W-:-:S04]  /*d76c0*/  IMAD.WIDE R8, R12, 0x2, R4 ;  /* 0x000000020c087825 */ /* 0x000fc800078e0204 */
[----:B------:R-:W-:Y:S01]  /*d76d0*/  IMAD.WIDE R12, R12, 0x2, R6 ;  /* 0x000000020c0c7825 */ /* 0x000fe200078e0206 */
[----:B------:R-:W-:Y:S03]  /*d76e0*/  @P6 STG.E.U16 [R16.64], R28 ;  /* 0x0000001c10006986 */ /* 0x000fe6000c101506 */
[----:B------:R-:W-:Y:S02]  /*d76f0*/  @P2 STG.E.U16 [R2.64], R18 ;  /* 0x0000001202002986 */ /* 0x000fe4000c101506 */
[----:B------:R-:W-:Y:S01]  /*d7700*/  @P5 STG.E.U16 [R8.64], R14 ;  /* 0x0000000e08005986 */ /* 0x000fe2000c101506 */
[----:B------:R0:W-:Y:S01]  /*d7710*/  @P4 STG.E.U16 [R12.64], R10 ;  /* 0x0000000a0c004986 */ /* 0x0001e2000c101506 */
[----:B--2---:R-:W-:-:S04]  /*d7720*/  ISETP.GE.AND P3, PT, R25, c[0x0][0x17c], PT ;  /* 0x00005f0019007a0c */ /* 0x004fc80003f66270 */
[----:B------:R-:W-:Y:S02]  /*d7730*/  ISETP.LT.AND P5, PT, R26, c[0x0][0x178], !P3 ;  /* 0x00005e001a007a0c */ /* 0x000fe40005fa1270 */
[----:B------:R-:W-:Y:S02]  /*d7740*/  ISETP.LT.AND P4, PT, R23, c[0x0][0x178], !P3 ;  /* 0x00005e0017007a0c */ /* 0x000fe40005f81270 */
[----:B----4-:R-:W-:Y:S02]  /*d7750*/  ISETP.GE.AND P2, PT, R21, c[0x0][0x17c], PT ;  /* 0x00005f0015007a0c */ /* 0x010fe40003f46270 */
[----:B------:R-:W2:Y:S01]  /*d7760*/  LDL.LU R21, [R1+0x3298] ;  /* 0x0032980001157983 */ /* 0x000ea20000300800 */
[----:B------:R-:W4:Y:S01]  /*d7770*/  LDL.LU R25, [R1+0x2c] ;  /* 0x00002c0001197983 */ /* 0x000f220000300800 */
[----:B---3--:R-:W-:Y:S02]  /*d7780*/  ISETP.GE.AND P3, PT, R20, c[0x0][0x17c], PT ;  /* 0x00005f0014007a0c */ /* 0x008fe40003f66270 */
[----:B------:R-:W3:Y:S01]  /*d7790*/  LDL.LU R20, [R1+0x329c] ;  /* 0x00329c0001147983 */ /* 0x000ee20000300800 */
[----:B------:R-:W-:Y:S01]  /*d77a0*/  ISETP.LT.AND P6, PT, R26, c[0x0][0x178], !P0 ;  /* 0x00005e001a007a0c */ /* 0x000fe200047c1270 */
[----:B------:R-:W-:Y:S01]  /*d77b0*/  ISETP.LT.AND P0, PT, R23, c[0x0][0x178], !P0 ;  /* 0x00005e0017007a0c */ /* 0x000fe20004701270 */
[C---:B0-----:R-:W-:Y:S01]  /*d77c0*/  IADD3 R12, R0.reuse, c[0x0][0x198], RZ ;  /* 0x00006600000c7a10 */ /* 0x041fe20007ffe0ff */
[----:B------:R-:W-:-:S04]  /*d77d0*/  IMAD.WIDE R16, R0, 0x2, R4 ;  /* 0x0000000200107825 */ /* 0x000fc800078e0204 */
[----:B------:R-:W-:Y:S01]  /*d77e0*/  IMAD.WIDE R2, R0, 0x2, R6 ;  /* 0x0000000200027825 */ /* 0x000fe200078e0206 */
[----:B-----5:R-:W-:Y:S02]  /*d77f0*/  PRMT R14, R29, 0x7632, R14 ;  /* 0x000076321d0e7816 */ /* 0x020fe4000000000e */
[C---:B------:R-:W-:Y:S01]  /*d7800*/  IADD3 R10, R12.reuse, c[0x0][0x198], RZ ;  /* 0x000066000c0a7a10 */ /* 0x040fe20007ffe0ff */
[----:B------:R-:W-:Y:S01]  /*d7810*/  IMAD.WIDE R8, R12, 0x2, R4 ;  /* 0x000000020c087825 */ /* 0x000fe200078e0204 */
[----:B------:R-:W-:-:S03]  /*d7820*/  PRMT R0, R22, 0x7632, R0 ;  /* 0x0000763216007816 */ /* 0x000fc60000000000 */
[----:B------:R-:W-:Y:S01]  /*d7830*/  IMAD.WIDE R12, R12, 0x2, R6 ;  /* 0x000000020c0c7825 */ /* 0x000fe200078e0206 */
[----:B------:R0:W-:Y:S03]  /*d7840*/  @P6 STG.E.U16 [R16.64], R29 ;  /* 0x0000001d10006986 */ /* 0x0001e6000c101506 */
[----:B------:R-:W-:Y:S02]  /*d7850*/  @P0 STG.E.U16 [R2.64], R22 ;  /* 0x0000001602000986 */ /* 0x000fe4000c101506 */
[----:B------:R-:W-:Y:S02]  /*d7860*/  @P5 STG.E.U16 [R8.64], R14 ;  /* 0x0000000e08005986 */ /* 0x000fe4000c101506 */
[----:B------:R1:W-:Y:S01]  /*d7870*/  @P4 STG.E.U16 [R12.64], R0 ;  /* 0x000000000c004986 */ /* 0x0003e2000c101506 */
[----:B------:R-:W-:Y:S02]  /*d7880*/  ISETP.LT.AND P5, PT, R26, c[0x0][0x178], !P2 ;  /* 0x00005e001a007a0c */ /* 0x000fe400057a1270 */
[----:B------:R-:W-:Y:S01]  /*d7890*/  ISETP.LT.AND P4, PT, R23, c[0x0][0x178], !P2 ;  /* 0x00005e0017007a0c */ /* 0x000fe20005781270 */
[----:B0-----:R-:W5:Y:S01]  /*d78a0*/  LDL.LU R29, [R1+0x6ec] ;  /* 0x0006ec00011d7983 */ /* 0x001f620000300800 */
[----:B--2---:R-:W-:-:S03]  /*d78b0*/  ISETP.GE.AND P0, PT, R21, c[0x0][0x17c], PT ;  /* 0x00005f0015007a0c */ /* 0x004fc60003f06270 */
[----:B------:R-:W2:Y:S01]  /*d78c0*/  LDL.LU R21, [R1+0x32a0] ;  /* 0x0032a00001157983 */ /* 0x000ea20000300800 */
[----:B------:R-:W5:Y:S01]  /*d78d0*/  LDL.LU R28, [R1+0x3c] ;  /* 0x00003c00011c7983 */ /* 0x000f620000300800 */
[----:B---3--:R-:W-:Y:S02]  /*d78e0*/  ISETP.GE.AND P2, PT, R20, c[0x0][0x17c], PT ;  /* 0x00005f0014007a0c */ /* 0x008fe40003f46270 */
[----:B------:R-:W3:Y:S01]  /*d78f0*/  LDL.LU R20, [R1+0x32a4] ;  /* 0x0032a40001147983 */ /* 0x000ee20000300800 */
[----:B------:R-:W-:-:S04]  /*d7900*/  ISETP.GE.AND P1, PT, R24, c[0x0][0x17c], PT ;  /* 0x00005f0018007a0c */ /* 0x000fc80003f26270 */
[----:B------:R-:W-:Y:S01]  /*d7910*/  ISETP.LT.AND P6, PT, R26, c[0x0][0x178], !P1 ;  /* 0x00005e001a007a0c */ /* 0x000fe20004fc1270 */
[----:B------:R-:W-:Y:S01]  /*d7920*/  ISETP.LT.AND P1, PT, R23, c[0x0][0x178], !P1 ;  /* 0x00005e0017007a0c */ /* 0x000fe20004f21270 */
[C---:B-1----:R-:W-:Y:S01]  /*d7930*/  IADD3 R12, R10.reuse, c[0x0][0x198], RZ ;  /* 0x000066000a0c7a10 */ /* 0x042fe20007ffe0ff */
[----:B------:R-:W-:-:S04]  /*d7940*/  IMAD.WIDE R16, R10, 0x2, R4 ;  /* 0x000000020a107825 */ /* 0x000fc800078e0204 */
[----:B------:R-:W-:Y:S01]  /*d7950*/  IMAD.WIDE R2, R10, 0x2, R6 ;  /* 0x000000020a027825 */ /* 0x000fe200078e0206 */
[----:B------:R-:W-:Y:S02]  /*d7960*/  PRMT R14, R27, 0x7632, R14 ;  /* 0x000076321b0e7816 */ /* 0x000fe4000000000e */
[C---:B------:R-:W-:Y:S01]  /*d7970*/  IADD3 R0, R12.reuse, c[0x0][0x198], RZ ;  /* 0x000066000c007a10 */ /* 0x040fe20007ffe0ff */
[----:B------:R-:W-:Y:S01]  /*d7980*/  IMAD.WIDE R8, R12, 0x2, R4 ;  /* 0x000000020c087825 */ /* 0x000fe200078e0204 */
[----:B----4-:R-:W-:-:S03]  /*d7990*/  PRMT R10, R25, 0x7632, R10 ;  /* 0x00007632190a7816 */ /* 0x010fc6000000000a */
[----:B------:R-:W-:Y:S01]  /*d79a0*/  IMAD.WIDE R12, R12, 0x2, R6 ;  /* 0x000000020c0c7825 */ /* 0x000fe200078e0206 */
[----:B------:R0:W-:Y:S03]  /*d79b0*/  @P6 STG.E.U16 [R16.64], R27 ;  /* 0x0000001b10006986 */ /* 0x0001e6000c101506 */
[----:B------:R1:W-:Y:S02]  /*d79c0*/  @P1 STG.E.U16 [R2.64], R25 ;  /* 0x0000001902001986 */ /* 0x0003e4000c101506 */
[----:B------:R-:W-:Y:S02]  /*d79d0*/  @P5 STG.E.U16 [R8.64], R14 ;  /* 0x0000000e08005986 */ /* 0x000fe4000c101506 */
[----:B------:R4:W-:Y:S01]  /*d79e0*/  @P4 STG.E.U16 [R12.64], R10 ;  /* 0x0000000a0c004986 */ /* 0x0009e2000c101506 */
[----:B------:R-:W-:Y:S02]  /*d79f0*/  ISETP.LT.AND P5, PT, R26, c[0x0][0x178], !P0 ;  /* 0x00005e001a007a0c */ /* 0x000fe400047a1270 */
[----:B------:R-:W-:Y:S01]  /*d7a00*/  ISETP.LT.AND P4, PT, R23, c[0x0][0x178], !P0 ;  /* 0x00005e0017007a0c */ /* 0x000fe20004781270 */
[----:B0-----:R-:W5:Y:S01]  /*d7a10*/  LDL.LU R27, [R1+0x6fc] ;  /* 0x0006fc00011b7983 */ /* 0x001f620000300800 */
[----:B--2---:R-:W-:-:S03]  /*d7a20*/  ISETP.GE.AND P1, PT, R21, c[0x0][0x17c], PT ;  /* 0x00005f0015007a0c */ /* 0x004fc60003f26270 */
[----:B------:R-:W2:Y:S01]  /*d7a30*/  LDL.LU R21, [R1+0x32ac] ;  /* 0x0032ac0001157983 */ /* 0x000ea20000300800 */
[----:B-1----:R-:W2:Y:S01]  /*d7a40*/  LDL.LU R25, [R1+0x1c] ;  /* 0x00001c0001197983 */ /* 0x002ea20000300800 */
[----:B---3--:R-:W-:Y:S02]  /*d7a50*/  ISETP.GE.AND P0, PT, R20, c[0x0][0x17c], PT ;  /* 0x00005f0014007a0c */ /* 0x008fe40003f06270 */
[----:B------:R-:W3:Y:S01]  /*d7a60*/  LDL.LU R20, [R1+0x32a8] ;  /* 0x0032a80001147983 */ /* 0x000ee20000300800 */
[----:B------:R-:W-:Y:S01]  /*d7a70*/  ISETP.LT.AND P6, PT, R26, c[0x0][0x178], !P3 ;  /* 0x00005e001a007a0c */ /* 0x000fe20005fc1270 */
[C---:B------:R-:W-:Y:S01]  /*d7a80*/  IMAD.WIDE R16, R0.reuse, 0x2, R4 ;  /* 0x0000000200107825 */ /* 0x040fe200078e0204 */
[----:B------:R-:W-:Y:S02]  /*d7a90*/  ISETP.LT.AND P3, PT, R23, c[0x0][0x178], !P3 ;  /* 0x00005e0017007a0c */ /* 0x000fe40005f61270 */
[C---:B----4-:R-:W-:Y:S01]  /*d7aa0*/  IADD3 R12, R0.reuse, c[0x0][0x198], RZ ;  /* 0x00006600000c7a10 */ /* 0x050fe20007ffe0ff */
[----:B------:R-:W-:-:S03]  /*d7ab0*/  IMAD.WIDE R2, R0, 0x2, R6 ;  /* 0x0000000200027825 */ /* 0x000fc600078e0206 */
[----:B------:R-:W-:-:S05]  /*d7ac0*/  IADD3 R10, R12, c[0x0][0x198], RZ ;  /* 0x000066000c0a7a10 */ /* 0x000fca0007ffe0ff */
[----:B-----5:R0:W-:Y:S01]  /*d7ad0*/  @P6 STG.E.U16 [R16.64], R29 ;  /* 0x0000001d10006986 */ /* 0x0201e2000c101506 */
[----:B------:R-:W-:Y:S02]  /*d7ae0*/  ISETP.LT.AND P6, PT, R26, c[0x0][0x178], !P2 ;  /* 0x00005e001a007a0c */ /* 0x000fe400057c1270 */
[----:B------:R-:W-:Y:S01]  /*d7af0*/  PRMT R14, R29, 0x7632, R14 ;  /* 0x000076321d0e7816 */ /* 0x000fe2000000000e */
[----:B------:R-:W-:Y:S01]  /*d7b00*/  IMAD.WIDE R8, R12, 0x2, R4 ;  /* 0x000000020c087825 */ /* 0x000fe200078e0204 */
[----:B------:R-:W-:-:S03]  /*d7b10*/  PRMT R0, R28, 0x7632, R0 ;  /* 0x000076321c007816 */ /* 0x000fc60000000000 */
[----:B------:R-:W-:Y:S01]  /*d7b20*/  IMAD.WIDE R12, R12, 0x2, R6 ;  /* 0x000000020c0c7825 */ /* 0x000fe200078e0206 */
[----:B------:R1:W-:Y:S03]  /*d7b30*/  @P3 STG.E.U16 [R2.64], R28 ;  /* 0x0000001c02003986 */ /* 0x0003e6000c101506 */
[----:B------:R4:W-:Y:S02]  /*d7b40*/  @P5 STG.E.U16 [R8.64], R14 ;  /* 0x0000000e08005986 */ /* 0x0009e4000c101506 */
[----:B0-----:R-:W-:Y:S01]  /*d7b50*/  IMAD.WIDE R16, R10, 0x2, R4 ;  /* 0x000000020a107825 */ /* 0x001fe200078e0204 */
[----:B------:R-:W5:Y:S03]  /*d7b60*/  LDL.LU R29, [R1+0x71c] ;  /* 0x00071c00011d7983 */ /* 0x000f660000300800 */
[----:B------:R-:W5:Y:S01]  /*d7b70*/  LDL.LU R22, [R1+0x32b4] ;  /* 0x0032b40001167983 */ /* 0x000f620000300800 */
[----:B------:R-:W-:Y:S04]  /*d7b80*/  @P4 STG.E.U16 [R12.64], R0 ;  /* 0x000000000c004986 */ /* 0x000fe8000c101506 */
[----:B-1----:R-:W5:Y:S01]  /*d7b90*/  LDL.LU R28, [R1+0xc] ;  /* 0x00000c00011c7983 */ /* 0x002f620000300800 */
[----:B------:R0:W-:Y:S01]  /*d7ba0*/  @P6 STG.E.U16 [R16.64], R27 ;  /* 0x0000001b10006986 */ /* 0x0001e2000c101506 */
[----:B------:R-:W-:-:S02]  /*d7bb0*/  ISETP.LT.AND P5, PT, R26, c[0x0][0x178], !P1 ;  /* 0x00005e001a007a0c */ /* 0x000fc40004fa1270 */
[----:B------:R-:W-:Y:S02]  /*d7bc0*/  ISETP.LT.AND P4, PT, R23, c[0x0][0x178], !P1 ;  /* 0x00005e0017007a0c */ /* 0x000fe40004f81270 */
[----:B----4-:R-:W-:Y:S02]  /*d7bd0*/  PRMT R14, R27, 0x7632, R14 ;  /* 0x000076321b0e7816 */ /* 0x010fe4000000000e */
[----:B--2---:R-:W-:Y:S02]  /*d7be0*/  ISETP.GE.AND P3, PT, R21, c[0x0][0x17c], PT ;  /* 0x00005f0015007a0c */ /* 0x004fe40003f66270 */
[----:B------:R-:W2:Y:S01]  /*d7bf0*/  LDL.LU R21, [R1+0x32b0] ;  /* 0x0032b00001157983 */ /* 0x000ea20000300800 */
[----:B0-----:R-:W4:Y:S01]  /*d7c00*/  LDL.LU R27, [R1+0x73c] ;  /* 0x00073c00011b7983 */ /* 0x001f220000300800 */
[----:B---3--:R-:W-:Y:S02]  /*d7c10*/  ISETP.GE.AND P1, PT, R20, c[0x0][0x17c], PT ;  /* 0x00005f0014007a0c */ /* 0x008fe40003f26270 */
[----:B------:R-:W3:Y:S01]  /*d7c20*/  LDL.LU R20, [R1+0x32bc] ;  /* 0x0032bc0001147983 */ /* 0x000ee20000300800 */
[----:B------:R-:W-:-:S02]  /*d7c30*/  ISETP.LT.AND P2, PT, R23, c[0x0][0x178], !P2 ;  /* 0x00005e0017007a0c */ /* 0x000fc40005741270 */
[----:B------:R-:W-:Y:S02]  /*d7c40*/  IADD3 R12, R10, c[0x0][0x198], RZ ;  /* 0x000066000a0c7a10 */ /* 0x000fe40007ffe0ff */
[----:B------:R-:W-:Y:S01]  /*d7c50*/  ISETP.LT.AND P6, PT, R26, c[0x0][0x178], !P0 ;  /* 0x00005e001a007a0c */ /* 0x000fe200047c1270 */
[----:B------:R-:W-:Y:S02]  /*d7c60*/  ISETP.LT.AND P0, PT, R23, c[0x0][0x178], !P0 ;  /* 0x00005e0017007a0c */ /* 0x000fe40004701270 */
[----:B------:R-:W-:Y:S01]  /*d7c70*/  IMAD.WIDE R2, R10, 0x2, R6 ;  /* 0x000000020a027825 */ /* 0x000fe200078e0206 */
[----:B------:R-:W-:-:S03]  /*d7c80*/  IADD3 R0, R12, c[0x0][0x198], RZ ;  /* 0x000066000c007a10 */ /* 0x000fc60007ffe0ff */
[----:B------:R-:W-:Y:S01]  /*d7c90*/  IMAD.WIDE R8, R12, 0x2, R4 ;  /* 0x000000020c087825 */ /* 0x000fe200078e0204 */
[----:B------:R-:W-:-:S03]  /*d7ca0*/  PRMT R10, R25, 0x7632, R10 ;  /* 0x00007632190a7816 */ /* 0x000fc6000000000a */
[----:B------:R-:W-:-:S04]  /*d7cb0*/  IMAD.WIDE R12, R12, 0x2, R6 ;  /* 0x000000020c0c7825 */ /* 0x000fc800078e0206 */
[----:B------:R-:W-:Y:S01]  /*d7cc0*/  IMAD.WIDE R16, R0, 0x2, R4 ;  /* 0x0000000200107825 */ /* 0x000fe200078e0204 */
[----:B------:R0:W-:Y:S03]  /*d7cd0*/  @P2 STG.E.U16 [R2.64], R25 ;  /* 0x0000001902002986 */ /* 0x0001e6000c101506 */
[----:B------:R1:W-:Y:S02]  /*d7ce0*/  @P5 STG.E.U16 [R8.64], R14 ;  /* 0x0000000e08005986 */ /* 0x0003e4000c101506 */
[----:B------:R-:W-:Y:S01]  /*d7cf0*/  @P4 STG.E.U16 [R12.64], R10 ;  /* 0x0000000a0c004986 */ /* 0x000fe2000c101506 */
[----:B------:R-:W-:Y:S02]  /*d7d00*/  ISETP.LT.AND P5, PT, R26, c[0x0][0x178], !P3 ;  /* 0x00005e001a007a0c */ /* 0x000fe40005fa1270 */
[----:B------:R-:W-:Y:S01]  /*d7d10*/  ISETP.LT.AND P4, PT, R23, c[0x0][0x178], !P3 ;  /* 0x00005e0017007a0c */ /* 0x000fe20005f81270 */
[----:B0-----:R-:W-:Y:S01]  /*d7d20*/  IMAD.WIDE R2, R0, 0x2, R6 ;  /* 0x0000000200027825 */ /* 0x001fe200078e0206 */
[----:B-----5:R0:W-:Y:S01]  /*d7d30*/  @P6 STG.E.U16 [R16.64], R29 ;  /* 0x0000001d10006986 */ /* 0x0201e2000c101506 */
[----:B-1----:R-:W-:-:S03]  /*d7d40*/  PRMT R14, R29, 0x7632, R14 ;  /* 0x000076321d0e7816 */ /* 0x002fc6000000000e */
[----:B------:R1:W-:Y:S01]  /*d7d50*/  @P0 STG.E.U16 [R2.64], R28 ;  /* 0x0000001c02000986 */ /* 0x0003e2000c101506 */
[----:B--2---:R-:W-:-:S03]  /*d7d60*/  ISETP.GE.AND P3, PT, R21, c[0x0][0x17c], PT ;  /* 0x00005f0015007a0c */ /* 0x004fc60003f66270 */
[----:B------:R-:W2:Y:S01]  /*d7d70*/  LDL.LU R21, [R1+0x32b8] ;  /* 0x0032b80001157983 */ /* 0x000ea20000300800 */
[----:B0-----:R-:W5:Y:S01]  /*d7d80*/  LDL.LU R29, [R1+0x74c] ;  /* 0x00074c00011d7983 */ /* 0x001f620000300800 */
[----:B---3--:R-:W-:Y:S02]  /*d7d90*/  ISETP.GE.AND P0, PT, R20, c[0x0][0x17c], PT ;  /* 0x00005f0014007a0c */ /* 0x008fe40003f06270 */
[----:B------:R-:W3:Y:S01]  /*d7da0*/  LDL.LU R20, [R1+0x32c8] ;  /* 0x0032c80001147983 */ /* 0x000ee20000300800 */
        /* <DEDUP_REMOVED lines=8> */
[----:B-1----:R-:W-:Y:S01]  /*d7e30*/  IMAD.WIDE R2, R10, 0x2, R6 ;  /* 0x000000020a027825 */ /* 0x002fe200078e0206 */
[----:B------:R0:W-:Y:S03]  /*d7e40*/  @P5 STG.E.U16 [R8.64], R14 ;  /* 0x0000000e08005986 */ /* 0x0001e6000c101506 */
[----:B------:R1:W-:Y:S01]  /*d7e50*/  @P4 STG.E.U16 [R12.64], R0 ;  /* 0x000000000c004986 */ /* 0x0003e2000c101506 */
[----:B------:R-:W-:Y:S01]  /*d7e60*/  ISETP.GE.AND P2, PT, R22, c[0x0][0x17c], PT ;  /* 0x00005f0016007a0c */ /* 0x000fe20003f46270 */
[----:B----4-:R4:W-:Y:S04]  /*d7e70*/  @P6 STG.E.U16 [R16.64], R27 ;  /* 0x0000001b10006986 */ /* 0x0109e8000c101506 */
[----:B------:R-:W5:Y:S01]  /*d7e80*/  LDL.LU R22, [R1+0x32c4] ;  /* 0x0032c40001167983 */ /* 0x000f620000300800 */
[----:B------:R0:W-:Y:S02]  /*d7e90*/  @P1 STG.E.U16 [R2.64], R11 ;  /* 0x0000000b02001986 */ /* 0x0001e4000c101506 */
[----:B------:R-:W5:Y:S01]  /*d7ea0*/  LDL.LU R28, [R1+0x72c] ;  /* 0x00072c00011c7983 */ /* 0x000f620000300800 */
[----:B------:R-:W-:-:S02]  /*d7eb0*/  ISETP.LT.AND P5, PT, R26, c[0x0][0x178], !P2 ;  /* 0x00005e001a007a0c */ /* 0x000fc400057a1270 */
[----:B------:R-:W-:Y:S02]  /*d7ec0*/  ISETP.LT.AND P4, PT, R23, c[0x0][0x178], !P2 ;  /* 0x00005e0017007a0c */ /* 0x000fe40005781270 */
[----:B------:R-:W-:Y:S02]  /*d7ed0*/  IADD3 R25, R10, c[0x0][0x198], RZ ;  /* 0x000066000a197a10 */ /* 0x000fe40007ffe0ff */
[----:B------:R-:W-:Y:S02]  /*d7ee0*/  ISETP.LT.AND P6, PT, R26, c[0x0][0x178], !P3 ;  /* 0x00005e001a007a0c */ /* 0x000fe40005fc1270 */
[----:B---3--:R-:W-:Y:S02]  /*d7ef0*/  ISETP.GE.AND P1, PT, R20, c[0x0][0x17c], PT ;  /* 0x00005f0014007a0c */ /* 0x008fe40003f26270 */
[----:B------:R-:W3:Y:S01]  /*d7f00*/  LDL.LU R20, [R1+0x32c0] ;  /* 0x0032c00001147983 */ /* 0x000ee20000300800 */
[----:B--2---:R-:W-:Y:S01]  /*d7f10*/  ISETP.GE.AND P2, PT, R21, c[0x0][0x17c], PT ;  /* 0x00005f0015007a0c */ /* 0x004fe20003f46270 */
[----:B------:R-:W-:Y:S01]  /*d7f20*/  IADD3 R21, R25, c[0x0][0x198], RZ ;  /* 0x0000660019157a10 */ /* 0x000fe20007ffe0ff */
[----:B------:R-:W-:Y:S01]  /*d7f30*/  PRMT R18, R27, 0x7632, R18 ;  /* 0x000076321b127816 */ /* 0x000fe20000000012 */
[----:B0-----:R-:W-:Y:S01]  /*d7f40*/  IMAD.WIDE R8, R25, 0x2, R4 ;  /* 0x0000000219087825 */ /* 0x001fe200078e0204 */
[----:B-1----:R-:W-:-:S03]  /*d7f50*/  PRMT R0, R11, 0x7632, R0 ;  /* 0x000076320b007816 */ /* 0x002fc60000000000 */
[----:B------:R-:W-:-:S04]  /*d7f60*/  IMAD.WIDE R12, R25, 0x2, R6 ;  /* 0x00000002190c7825 */ /* 0x000fc800078e0206 */
[----:B----4-:R-:W-:Y:S01]  /*d7f70*/  IMAD.WIDE R16, R21, 0x2, R4 ;  /* 0x0000000215107825 */ /* 0x010fe200078e0204 */
[C---:B------:R-:W-:Y:S01]  /*d7f80*/  ISETP.LT.AND P3, PT, R23.reuse, c[0x0][0x178], !P3 ;  /* 0x00005e0017007a0c */ /* 0x040fe20005f61270 */
[----:B------:R0:W-:Y:S02]  /*d7f90*/  @P5 STG.E.U16 [R8.64], R18 ;  /* 0x0000001208005986 */ /* 0x0001e4000c101506 */
[----:B------:R1:W-:Y:S01]  /*d7fa0*/  @P4 STG.E.U16 [R12.64], R0 ;  /* 0x000000000c004986 */ /* 0x0003e2000c101506 */
[C---:B------:R-:W-:Y:S01]  /*d7fb0*/  ISETP.LT.AND P5, PT, R26.reuse, c[0x0][0x178], !P0 ;  /* 0x00005e001a007a0c */ /* 0x040fe200047a1270 */
[----:B-----5:R2:W-:Y:S01]  /*d7fc0*/  @P6 STG.E.U16 [R16.64], R29 ;  /* 0x0000001d10006986 */ /* 0x0205e2000c101506 */
[----:B------:R-:W-:Y:S02]  /*d7fd0*/  ISETP.LT.AND P4, PT, R23, c[0x0][0x178], !P0 ;  /* 0x00005e0017007a0c */ /* 0x000fe40004781270 */
[C---:B------:R-:W-:Y:S02]  /*d7fe0*/  IADD3 R25, R21.reuse, c[0x0][0x198], RZ ;  /* 0x0000660015197a10 */ /* 0x040fe40007ffe0ff */
[----:B------:R-:W-:Y:S01]  /*d7ff0*/  ISETP.LT.AND P6, PT, R26, c[0x0][0x178], !P2 ;  /* 0x00005e001a007a0c */ /* 0x000fe200057c1270 */
[----:B------:R-:W-:Y:S01]  /*d8000*/  IMAD.WIDE R2, R21, 0x2, R6 ;  /* 0x0000000215027825 */ /* 0x000fe200078e0206 */
[----:B------:R-:W-:-:S02]  /*d8010*/  IADD3 R27, R25, c[0x0][0x198], RZ ;  /* 0x00006600191b7a10 */ /* 0x000fc40007ffe0ff */
[----:B------:R-:W-:Y:S01]  /*d8020*/  PRMT R14, R29, 0x7632, R14 ;  /* 0x000076321d0e7816 */ /* 0x000fe2000000000e */
[----:B------:R-:W-:-:S04]  /*d8030*/  IMAD.WIDE R10, R25, 0x2, R6 ;  /* 0x00000002190a7825 */ /* 0x000fc800078e0206 */
[----:B0-----:R-:W-:Y:S01]  /*d8040*/  IMAD.WIDE R8, R25, 0x2, R4 ;  /* 0x0000000219087825 */ /* 0x001fe200078e0204 */
[----:B-1----:R-:W-:-:S03]  /*d8050*/  PRMT R0, R15, 0x7632, R0 ;  /* 0x000076320f007816 */ /* 0x002fc60000000000 */
[----:B------:R-:W-:Y:S01]  /*d8060*/  IMAD.WIDE R12, R27, 0x2, R4 ;  /* 0x000000021b0c7825 */ /* 0x000fe200078e0204 */
[----:B------:R0:W-:Y:S01]  /*d8070*/  @P3 STG.E.U16 [R2.64], R15 ;  /* 0x0000000f02003986 */ /* 0x0001e2000c101506 */
[----:B------:R-:W-:Y:S02]  /*d8080*/  ISETP.GE.AND P0, PT, R22, c[0x0][0x17c], PT ;  /* 0x00005f0016007a0c */ /* 0x000fe40003f06270 */
[----:B------:R-:W-:Y:S01]  /*d8090*/  @P5 STG.E.U16 [R8.64], R14 ;  /* 0x0000000e08005986 */ /* 0x000fe2000c101506 */
[----:B--2---:R-:W2:Y:S01]  /*d80a0*/  LDL.LU R29, [R1+0x70c] ;  /* 0x00070c00011d7983 */ /* 0x004ea20000300800 */
[----:B------:R1:W-:Y:S02]  /*d80b0*/  @P4 STG.E.U16 [R10.64], R0 ;  /* 0x000000000a004986 */ /* 0x0003e4000c101506 */
[----:B------:R4:W-:Y:S01]  /*d80c0*/  @P6 STG.E.U16 [R12.64], R28 ;  /* 0x0000001c0c006986 */ /* 0x0009e2000c101506 */
[C---:B------:R-:W-:Y:S02]  /*d80d0*/  ISETP.LT.AND P5, PT, R26.reuse, c[0x0][0x178], !P1 ;  /* 0x00005e001a007a0c */ /* 0x040fe40004fa1270 */
[----:B------:R-:W-:-:S02]  /*d80e0*/  ISETP.LT.AND P6, PT, R26, c[0x0][0x178], !P0 ;  /* 0x00005e001a007a0c */ /* 0x000fc400047c1270 */
[C---:B------:R-:W-:Y:S01]  /*d80f0*/  ISETP.LT.AND P2, PT, R23.reuse, c[0x0][0x178], !P2 ;  /* 0x00005e0017007a0c */ /* 0x040fe20005741270 */
[C---:B------:R-:W-:Y:S01]  /*d8100*/  ISETP.LT.AND P1, PT, R23.reuse, c[0x0][0x178], !P1 ;  /* 0x00005e0017007a0c */ /* 0x040fe20004f21270 */
[----:B------:R-:W-:Y:S02]  /*d8110*/  ISETP.LT.AND P0, PT, R23, c[0x0][0x178], !P0 ;  /* 0x00005e0017007a0c */ /* 0x000fe40004701270 */
[----:B---3--:R-:W-:-:S04]  /*d8120*/  ISETP.GE.AND P3, PT, R20, c[0x0][0x17c], PT ;  /* 0x00005f0014007a0c */ /* 0x008fc80003f66270 */
[----:B------:R-:W-:Y:S01]  /*d8130*/  ISETP.LT.AND P4, PT, R26, c[0x0][0x178], !P3 ;  /* 0x00005e001a007a0c */ /* 0x000fe20005f81270 */
[----:B------:R-:W-:Y:S02]  /*d8140*/  ISETP.LT.AND P3, PT, R23, c[0x0][0x178], !P3 ;  /* 0x00005e0017007a0c */ /* 0x000fe40005f61270 */
[----:B------:R-:W3:Y:S01]  /*d8150*/  LDL.LU R23, [R1+0x32cc] ;  /* 0x0032cc0001177983 */ /* 0x000ee20000300800 */
[C---:B------:R-:W-:Y:S01]  /*d8160*/  IADD3 R17, R27.reuse, c[0x0][0x198], RZ ;  /* 0x000066001b117a10 */ /* 0x040fe20007ffe0ff */
[----:B0-----:R-:W-:-:S03]  /*d8170*/  IMAD.WIDE R2, R27, 0x2, R6 ;  /* 0x000000021b027825 */ /* 0x001fc600078e0206 */
[C---:B------:R-:W-:Y:S02]  /*d8180*/  IADD3 R15, R17.reuse, c[0x0][0x198], RZ ;  /* 0x00006600110f7a10 */ /* 0x040fe40007ffe0ff */
[----:B-1----:R-:W-:Y:S01]  /*d8190*/  PRMT R0, R28, 0x7632, R0 ;  /* 0x000076321c007816 */ /* 0x002fe20000000000 */
[----:B------:R-:W-:Y:S01]  /*d81a0*/  IMAD.WIDE R8, R17, 0x2, R4 ;  /* 0x0000000211087825 */ /* 0x000fe200078e0204 */
[----:B------:R-:W-:Y:S02]  /*d81b0*/  IADD3 R21, R15, c[0x0][0x198], RZ ;  /* 0x000066000f157a10 */ /* 0x000fe40007ffe0ff */
[----:B------:R-:W-:Y:S01]  /*d81c0*/  PRMT R16, R19, 0x7632, R16 ;  /* 0x0000763213107816 */ /* 0x000fe20000000010 */
[----:B------:R-:W-:-:S04]  /*d81d0*/  IMAD.WIDE R10, R17, 0x2, R6 ;  /* 0x00000002110a7825 */ /* 0x000fc800078e0206 */
[----:B----4-:R-:W-:-:S04]  /*d81e0*/  IMAD.WIDE R12, R15, 0x2, R4 ;  /* 0x000000020f0c7825 */ /* 0x010fc800078e0204 */
[----:B------:R-:W-:Y:S01]  /*d81f0*/  IMAD.WIDE R14, R15, 0x2, R6 ;  /* 0x000000020f0e7825 */ /* 0x000fe200078e0206 */
[----:B------:R0:W-:Y:S03]  /*d8200*/  @P2 STG.E.U16 [R2.64], R19 ;  /* 0x0000001302002986 */ /* 0x0001e6000c101506 */
[----:B------:R-:W-:-:S04]  /*d8210*/  IMAD.WIDE R4, R21, 0x2, R4 ;  /* 0x0000000215047825 */ /* 0x000fc800078e0204 */
[----:B------:R1:W-:Y:S02]  /*d8220*/  @P5 STG.E.U16 [R8.64], R0 ;  /* 0x0000000008005986 */ /* 0x0003e4000c101506 */
[----:B------:R1:W-:Y:S01]  /*d8230*/  @P1 STG.E.U16 [R10.64], R16 ;  /* 0x000000100a001986 */ /* 0x0003e2000c101506 */
[----:B--2---:R1:W-:Y:S01]  /*d8240*/  @P6 STG.E.U16 [R12.64], R29 ;  /* 0x0000001d0c006986 */ /* 0x0043e2000c101506 */
[----:B0-----:R-:W-:Y:S01]  /*d8250*/  PRMT R3, R29, 0x7632, R3 ;  /* 0x000076321d037816 */ /* 0x001fe20000000003 */
[----:B------:R-:W-:Y:S02]  /*d8260*/  IMAD.WIDE R6, R21, 0x2, R6 ;  /* 0x0000000215067825 */ /* 0x000fe400078e0206 */
[----:B---3--:R1:W-:Y:S02]  /*d8270*/  @P0 STG.E.U16 [R14.64], R23 ;  /* 0x000000170e000986 */ /* 0x0083e4000c101506 */
[----:B------:R1:W-:Y:S01]  /*d8280*/  @P4 STG.E.U16 [R4.64], R3 ;  /* 0x0000000304004986 */ /* 0x0003e2000c101506 */
[----:B------:R-:W-:Y:S05]  /*d8290*/  @!P3 EXIT ;  /* 0x000000000000b94d */ /* 0x000fea0003800000 */
[----:B-1----:R-:W-:-:S05]  /*d82a0*/  PRMT R3, R23, 0x7632, R3 ;  /* 0x0000763217037816 */ /* 0x002fca0000000003 */
[----:B------:R-:W-:Y:S01]  /*d82b0*/  STG.E.U16 [R6.64], R3 ;  /* 0x0000000306007986 */ /* 0x000fe2000c101506 */
[----:B------:R-:W-:Y:S05]  /*d82c0*/  EXIT ;  /* 0x000000000000794d */ /* 0x000fea0003800000 */
.L_x_4:
[----:B------:R-:W-:-:S00]  /*d82d0*/  BRA `(.L_x_4) ;  /* 0xfffffff000007947 */ /* 0x000fc0000383ffff */
[----:B------:R-:W-:-:S00]  /*d82e0*/  NOP ;  /* 0x0000000000007918 */ /* 0x000fc00000000000 */
        /* <DEDUP_REMOVED lines=9> */
.L_x_5:


//--------------------- .nv.shared.matmul_kernel  --------------------------
	.section	.nv.shared.matmul_kernel,"aw",@nobits
	.sectionflags	@""
	.align	16
